	.target	sm_90a

	.elftype	@"ET_EXEC"


//--------------------- .note.nv.tkinfo           --------------------------
	.section	.note.nv.tkinfo,"",@"SHT_NOTE"
	.sectionflags	@"SHF_NOTE_NV_TKINFO"
	.tkinfo
        /*0018*/ 	.word	0x00000002
        /*0030*/ 	.string	""
        /*0030*/ 	.string	"ptxas"
        /*0030*/ 	.string	"Cuda compilation tools, release 13.0, V13.0.88"
        /*0030*/ 	.string	"Build cuda_13.0.r13.0/compiler.36424714_0"
        /*0030*/ 	.string	"-arch sm_90a -m 64 "



//--------------------- .note.nv.cuinfo           --------------------------
	.section	.note.nv.cuinfo,"",@"SHT_NOTE"
	.sectionflags	@"SHF_NOTE_NV_CUINFO"
        /*0018*/ 	.short	0x0002
        /*001a*/ 	.short	0x005a
        /*001c*/ 	.short	0x0082
	.zero		2


//--------------------- .nv.info                  --------------------------
	.section	.nv.info,"",@"SHT_CUDA_INFO"
	.align	4


	//----- nvinfo : EIATTR_REGCOUNT
	.align		4
        /*0000*/ 	.byte	0x04, 0x2f
        /*0002*/ 	.short	(.L_23 - .L_22)
	.align		4
.L_22:
        /*0004*/ 	.word	index@(_ZN7cutlass13device_kernelIN5flash11enable_sm90INS1_16FlashAttnFwdSm90INS1_25CollectiveMainloopFwdSm90ILi2EN4cute5tupleIJNS5_1CILi1EEES8_S8_EEENS6_IJNS7_ILi192EEENS7_ILi128EEENS7_ILi64EEEEEELi64ENS_10bfloat16_tEfNS_4arch4Sm90ELb1ELb0ELb0ELb1ELb0ELb1ELb0ELb1ELb1ELb0ELb0ELb0EEENS1_21CollectiveEpilogueFwdINS6_IJSA_SC_SB_EEES9_SE_SG_Li384ELb1ELb0ELb0ELb0EEENS1_36VarlenDynamicPersistentTileSchedulerILi192ELi128ELi384ELi32ELb0ELb0ELb1ELb1ELb1ELb1EEEEEEEEEvNT_6ParamsE)
        /*0008*/ 	.word	0x00000080


	//----- nvinfo : EIATTR_FRAME_SIZE
	.align		4
.L_23:
        /*000c*/ 	.byte	0x04, 0x11
        /*000e*/ 	.short	(.L_25 - .L_24)
	.align		4
.L_24:
        /*0010*/ 	.word	index@(_ZN7cutlass13device_kernelIN5flash11enable_sm90INS1_16FlashAttnFwdSm90INS1_25CollectiveMainloopFwdSm90ILi2EN4cute5tupleIJNS5_1CILi1EEES8_S8_EEENS6_IJNS7_ILi192EEENS7_ILi128EEENS7_ILi64EEEEEELi64ENS_10bfloat16_tEfNS_4arch4Sm90ELb1ELb0ELb0ELb1ELb0ELb1ELb0ELb1ELb1ELb0ELb0ELb0EEENS1_21CollectiveEpilogueFwdINS6_IJSA_SC_SB_EEES9_SE_SG_Li384ELb1ELb0ELb0ELb0EEENS1_36VarlenDynamicPersistentTileSchedulerILi192ELi128ELi384ELi32ELb0ELb0ELb1ELb1ELb1ELb1EEEEEEEEEvNT_6ParamsE)
        /*0014*/ 	.word	0x00000048


	//----- nvinfo : EIATTR_REGCOUNT
	.align		4
.L_25:
        /*0018*/ 	.byte	0x04, 0x2f
        /*001a*/ 	.short	(.L_27 - .L_26)
	.align		4
.L_26:
        /*001c*/ 	.word	index@(_ZN7cutlass13device_kernelIN5flash11enable_sm90INS1_16FlashAttnFwdSm90INS1_25CollectiveMainloopFwdSm90ILi2EN4cute5tupleIJNS5_1CILi1EEES8_S8_EEENS6_IJNS7_ILi192EEENS7_ILi128EEENS7_ILi64EEEEEELi64ENS_10bfloat16_tEfNS_4arch4Sm90ELb1ELb0ELb0ELb1ELb0ELb0ELb0ELb1ELb1ELb0ELb0ELb0EEENS1_21CollectiveEpilogueFwdINS6_IJSA_SC_SB_EEES9_SE_SG_Li384ELb1ELb0ELb0ELb0EEENS1_36VarlenDynamicPersistentTileSchedulerILi192ELi128ELi384ELi32ELb0ELb0ELb1ELb1ELb1ELb1EEEEEEEEEvNT_6ParamsE)
        /*0020*/ 	.word	0x00000080


	//----- nvinfo : EIATTR_FRAME_SIZE
	.align		4
.L_27:
        /*0024*/ 	.byte	0x04, 0x11
        /*0026*/ 	.short	(.L_29 - .L_28)
	.align		4
.L_28:
        /*0028*/ 	.word	index@(_ZN7cutlass13device_kernelIN5flash11enable_sm90INS1_16FlashAttnFwdSm90INS1_25CollectiveMainloopFwdSm90ILi2EN4cute5tupleIJNS5_1CILi1EEES8_S8_EEENS6_IJNS7_ILi192EEENS7_ILi128EEENS7_ILi64EEEEEELi64ENS_10bfloat16_tEfNS_4arch4Sm90ELb1ELb0ELb0ELb1ELb0ELb0ELb0ELb1ELb1ELb0ELb0ELb0EEENS1_21CollectiveEpilogueFwdINS6_IJSA_SC_SB_EEES9_SE_SG_Li384ELb1ELb0ELb0ELb0EEENS1_36VarlenDynamicPersistentTileSchedulerILi192ELi128ELi384ELi32ELb0ELb0ELb1ELb1ELb1ELb1EEEEEEEEEvNT_6ParamsE)
        /*002c*/ 	.word	0x00000010


	//----- nvinfo : EIATTR_REGCOUNT
	.align		4
.L_29:
        /*0030*/ 	.byte	0x04, 0x2f
        /*0032*/ 	.short	(.L_31 - .L_30)
	.align		4
.L_30:
        /*0034*/ 	.word	index@(_ZN7cutlass13device_kernelIN5flash11enable_sm90INS1_16FlashAttnFwdSm90INS1_25CollectiveMainloopFwdSm90ILi2EN4cute5tupleIJNS5_1CILi1EEES8_S8_EEENS6_IJNS7_ILi192EEENS7_ILi128EEENS7_ILi64EEEEEELi64ENS_10bfloat16_tEfNS_4arch4Sm90ELb1ELb0ELb0ELb0ELb0ELb0ELb0ELb1ELb1ELb0ELb0ELb0EEENS1_21CollectiveEpilogueFwdINS6_IJSA_SC_SB_EEES9_SE_SG_Li384ELb0ELb0ELb0ELb0EEENS1_30DynamicPersistentTileSchedulerILi384ELi32ELb0ELb0ELb1EEEEEEEEEvNT_6ParamsE)
        /*0038*/ 	.word	0x00000080


	//----- nvinfo : EIATTR_FRAME_SIZE
	.align		4
.L_31:
        /*003c*/ 	.byte	0x04, 0x11
        /*003e*/ 	.short	(.L_33 - .L_32)
	.align		4
.L_32:
        /*0040*/ 	.word	index@(_ZN7cutlass13device_kernelIN5flash11enable_sm90INS1_16FlashAttnFwdSm90INS1_25CollectiveMainloopFwdSm90ILi2EN4cute5tupleIJNS5_1CILi1EEES8_S8_EEENS6_IJNS7_ILi192EEENS7_ILi128EEENS7_ILi64EEEEEELi64ENS_10bfloat16_tEfNS_4arch4Sm90ELb1ELb0ELb0ELb0ELb0ELb0ELb0ELb1ELb1ELb0ELb0ELb0EEENS1_21CollectiveEpilogueFwdINS6_IJSA_SC_SB_EEES9_SE_SG_Li384ELb0ELb0ELb0ELb0EEENS1_30DynamicPersistentTileSchedulerILi384ELi32ELb0ELb0ELb1EEEEEEEEEvNT_6ParamsE)
        /*0044*/ 	.word	0x00000000


	//----- nvinfo : EIATTR_REGCOUNT
	.align		4
.L_33:
        /*0048*/ 	.byte	0x04, 0x2f
        /*004a*/ 	.short	(.L_35 - .L_34)
	.align		4
.L_34:
        /*004c*/ 	.word	index@(_ZN7cutlass13device_kernelIN5flash11enable_sm90INS1_16FlashAttnFwdSm90INS1_25CollectiveMainloopFwdSm90ILi2EN4cute5tupleIJNS5_1CILi1EEES8_S8_EEENS6_IJNS7_ILi192EEENS7_ILi128EEENS7_ILi64EEEEEELi64ENS_10bfloat16_tEfNS_4arch4Sm90ELb0ELb1ELb0ELb1ELb0ELb1ELb0ELb1ELb1ELb0ELb0ELb0EEENS1_21CollectiveEpilogueFwdINS6_IJSA_SC_SB_EEES9_SE_SG_Li384ELb1ELb0ELb0ELb0EEENS1_36VarlenDynamicPersistentTileSchedulerILi192ELi128ELi384ELi32ELb0ELb0ELb1ELb1ELb0ELb1EEEEEEEEEvNT_6ParamsE)
        /*0050*/ 	.word	0x00000080


	//----- nvinfo : EIATTR_FRAME_SIZE
	.align		4
.L_35:
        /*0054*/ 	.byte	0x04, 0x11
        /*0056*/ 	.short	(.L_37 - .L_36)
	.align		4
.L_36:
        /*0058*/ 	.word	index@(_ZN7cutlass13device_kernelIN5flash11enable_sm90INS1_16FlashAttnFwdSm90INS1_25CollectiveMainloopFwdSm90ILi2EN4cute5tupleIJNS5_1CILi1EEES8_S8_EEENS6_IJNS7_ILi192EEENS7_ILi128EEENS7_ILi64EEEEEELi64ENS_10bfloat16_tEfNS_4arch4Sm90ELb0ELb1ELb0ELb1ELb0ELb1ELb0ELb1ELb1ELb0ELb0ELb0EEENS1_21CollectiveEpilogueFwdINS6_IJSA_SC_SB_EEES9_SE_SG_Li384ELb1ELb0ELb0ELb0EEENS1_36VarlenDynamicPersistentTileSchedulerILi192ELi128ELi384ELi32ELb0ELb0ELb1ELb1ELb0ELb1EEEEEEEEEvNT_6ParamsE)
        /*005c*/ 	.word	0x00000048


	//----- nvinfo : EIATTR_REGCOUNT
	.align		4
.L_37:
        /*0060*/ 	.byte	0x04, 0x2f
        /*0062*/ 	.short	(.L_39 - .L_38)
	.align		4
.L_38:
        /*0064*/ 	.word	index@(_ZN7cutlass13device_kernelIN5flash11enable_sm90INS1_16FlashAttnFwdSm90INS1_25CollectiveMainloopFwdSm90ILi2EN4cute5tupleIJNS5_1CILi1EEES8_S8_EEENS6_IJNS7_ILi192EEENS7_ILi128EEENS7_ILi64EEEEEELi64ENS_10bfloat16_tEfNS_4arch4Sm90ELb0ELb1ELb0ELb1ELb0ELb0ELb0ELb1ELb1ELb0ELb0ELb0EEENS1_21CollectiveEpilogueFwdINS6_IJSA_SC_SB_EEES9_SE_SG_Li384ELb1ELb0ELb0ELb0EEENS1_36VarlenDynamicPersistentTileSchedulerILi192ELi128ELi384ELi32ELb0ELb0ELb1ELb1ELb0ELb1EEEEEEEEEvNT_6ParamsE)
        /*0068*/ 	.word	0x00000080


	//----- nvinfo : EIATTR_FRAME_SIZE
	.align		4
.L_39:
        /*006c*/ 	.byte	0x04, 0x11
        /*006e*/ 	.short	(.L_41 - .L_40)
	.align		4
.L_40:
        /*0070*/ 	.word	index@(_ZN7cutlass13device_kernelIN5flash11enable_sm90INS1_16FlashAttnFwdSm90INS1_25CollectiveMainloopFwdSm90ILi2EN4cute5tupleIJNS5_1CILi1EEES8_S8_EEENS6_IJNS7_ILi192EEENS7_ILi128EEENS7_ILi64EEEEEELi64ENS_10bfloat16_tEfNS_4arch4Sm90ELb0ELb1ELb0ELb1ELb0ELb0ELb0ELb1ELb1ELb0ELb0ELb0EEENS1_21CollectiveEpilogueFwdINS6_IJSA_SC_SB_EEES9_SE_SG_Li384ELb1ELb0ELb0ELb0EEENS1_36VarlenDynamicPersistentTileSchedulerILi192ELi128ELi384ELi32ELb0ELb0ELb1ELb1ELb0ELb1EEEEEEEEEvNT_6ParamsE)
        /*0074*/ 	.word	0x00000010


	//----- nvinfo : EIATTR_REGCOUNT
	.align		4
.L_41:
        /*0078*/ 	.byte	0x04, 0x2f
        /*007a*/ 	.short	(.L_43 - .L_42)
	.align		4
.L_42:
        /*007c*/ 	.word	index@(_ZN7cutlass13device_kernelIN5flash11enable_sm90INS1_16FlashAttnFwdSm90INS1_25CollectiveMainloopFwdSm90ILi2EN4cute5tupleIJNS5_1CILi1EEES8_S8_EEENS6_IJNS7_ILi192EEENS7_ILi128EEENS7_ILi64EEEEEELi64ENS_10bfloat16_tEfNS_4arch4Sm90ELb0ELb1ELb0ELb0ELb0ELb0ELb0ELb1ELb1ELb0ELb0ELb0EEENS1_21CollectiveEpilogueFwdINS6_IJSA_SC_SB_EEES9_SE_SG_Li384ELb0ELb0ELb0ELb0EEENS1_30DynamicPersistentTileSchedulerILi384ELi32ELb0ELb0ELb1EEEEEEEEEvNT_6ParamsE)
        /*0080*/ 	.word	0x00000080


	//----- nvinfo : EIATTR_FRAME_SIZE
	.align		4
.L_43:
        /*0084*/ 	.byte	0x04, 0x11
        /*0086*/ 	.short	(.L_45 - .L_44)
	.align		4
.L_44:
        /*0088*/ 	.word	index@(_ZN7cutlass13device_kernelIN5flash11enable_sm90INS1_16FlashAttnFwdSm90INS1_25CollectiveMainloopFwdSm90ILi2EN4cute5tupleIJNS5_1CILi1EEES8_S8_EEENS6_IJNS7_ILi192EEENS7_ILi128EEENS7_ILi64EEEEEELi64ENS_10bfloat16_tEfNS_4arch4Sm90ELb0ELb1ELb0ELb0ELb0ELb0ELb0ELb1ELb1ELb0ELb0ELb0EEENS1_21CollectiveEpilogueFwdINS6_IJSA_SC_SB_EEES9_SE_SG_Li384ELb0ELb0ELb0ELb0EEENS1_30DynamicPersistentTileSchedulerILi384ELi32ELb0ELb0ELb1EEEEEEEEEvNT_6ParamsE)
        /*008c*/ 	.word	0x00000000


	//----- nvinfo : EIATTR_REGCOUNT
	.align		4
.L_45:
        /*0090*/ 	.byte	0x04, 0x2f
        /*0092*/ 	.short	(.L_47 - .L_46)
	.align		4
.L_46:
        /*0094*/ 	.word	index@(_ZN7cutlass13device_kernelIN5flash11enable_sm90INS1_16FlashAttnFwdSm90INS1_25CollectiveMainloopFwdSm90ILi2EN4cute5tupleIJNS5_1CILi1EEES8_S8_EEENS6_IJNS7_ILi192EEESA_NS7_ILi64EEEEEELi64ENS_10bfloat16_tEfNS_4arch4Sm90ELb0ELb0ELb0ELb1ELb0ELb1ELb0ELb0ELb1ELb0ELb0ELb0EEENS1_21CollectiveEpilogueFwdINS6_IJSA_SB_SA_EEES9_SD_SF_Li384ELb1ELb0ELb0ELb0EEENS1_36VarlenDynamicPersistentTileSchedulerILi192ELi192ELi384ELi32ELb0ELb0ELb1ELb0ELb1ELb1EEEEEEEEEvNT_6ParamsE)
        /*0098*/ 	.word	0x00000080


	//----- nvinfo : EIATTR_FRAME_SIZE
	.align		4
.L_47:
        /*009c*/ 	.byte	0x04, 0x11
        /*009e*/ 	.short	(.L_49 - .L_48)
	.align		4
.L_48:
        /*00a0*/ 	.word	index@(_ZN7cutlass13device_kernelIN5flash11enable_sm90INS1_16FlashAttnFwdSm90INS1_25CollectiveMainloopFwdSm90ILi2EN4cute5tupleIJNS5_1CILi1EEES8_S8_EEENS6_IJNS7_ILi192EEESA_NS7_ILi64EEEEEELi64ENS_10bfloat16_tEfNS_4arch4Sm90ELb0ELb0ELb0ELb1ELb0ELb1ELb0ELb0ELb1ELb0ELb0ELb0EEENS1_21CollectiveEpilogueFwdINS6_IJSA_SB_SA_EEES9_SD_SF_Li384ELb1ELb0ELb0ELb0EEENS1_36VarlenDynamicPersistentTileSchedulerILi192ELi192ELi384ELi32ELb0ELb0ELb1ELb0ELb1ELb1EEEEEEEEEvNT_6ParamsE)
        /*00a4*/ 	.word	0x00000060


	//----- nvinfo : EIATTR_REGCOUNT
	.align		4
.L_49:
        /*00a8*/ 	.byte	0x04, 0x2f
        /*00aa*/ 	.short	(.L_51 - .L_50)
	.align		4
.L_50:
        /*00ac*/ 	.word	index@(_ZN7cutlass13device_kernelIN5flash11enable_sm90INS1_16FlashAttnFwdSm90INS1_25CollectiveMainloopFwdSm90ILi2EN4cute5tupleIJNS5_1CILi1EEES8_S8_EEENS6_IJNS7_ILi192EEESA_NS7_ILi64EEEEEELi64ENS_10bfloat16_tEfNS_4arch4Sm90ELb0ELb0ELb0ELb1ELb0ELb0ELb0ELb0ELb1ELb0ELb0ELb0EEENS1_21CollectiveEpilogueFwdINS6_IJSA_SB_SA_EEES9_SD_SF_Li384ELb1ELb0ELb0ELb0EEENS1_36VarlenDynamicPersistentTileSchedulerILi192ELi192ELi384ELi32ELb0ELb0ELb1ELb0ELb1ELb1EEEEEEEEEvNT_6ParamsE)
        /*00b0*/ 	.word	0x00000080


	//----- nvinfo : EIATTR_FRAME_SIZE
	.align		4
.L_51:
        /*00b4*/ 	.byte	0x04, 0x11
        /*00b6*/ 	.short	(.L_53 - .L_52)
	.align		4
.L_52:
        /*00b8*/ 	.word	index@(_ZN7cutlass13device_kernelIN5flash11enable_sm90INS1_16FlashAttnFwdSm90INS1_25CollectiveMainloopFwdSm90ILi2EN4cute5tupleIJNS5_1CILi1EEES8_S8_EEENS6_IJNS7_ILi192EEESA_NS7_ILi64EEEEEELi64ENS_10bfloat16_tEfNS_4arch4Sm90ELb0ELb0ELb0ELb1ELb0ELb0ELb0ELb0ELb1ELb0ELb0ELb0EEENS1_21CollectiveEpilogueFwdINS6_IJSA_SB_SA_EEES9_SD_SF_Li384ELb1ELb0ELb0ELb0EEENS1_36VarlenDynamicPersistentTileSchedulerILi192ELi192ELi384ELi32ELb0ELb0ELb1ELb0ELb1ELb1EEEEEEEEEvNT_6ParamsE)
        /*00bc*/ 	.word	0x00000020


	//----- nvinfo : EIATTR_REGCOUNT
	.align		4
.L_53:
        /*00c0*/ 	.byte	0x04, 0x2f
        /*00c2*/ 	.short	(.L_55 - .L_54)
	.align		4
.L_54:
        /*00c4*/ 	.word	index@(_ZN7cutlass13device_kernelIN5flash11enable_sm90INS1_16FlashAttnFwdSm90INS1_25CollectiveMainloopFwdSm90ILi2EN4cute5tupleIJNS5_1CILi1EEES8_S8_EEENS6_IJNS7_ILi192EEESA_NS7_ILi64EEEEEELi64ENS_10bfloat16_tEfNS_4arch4Sm90ELb0ELb0ELb0ELb0ELb0ELb0ELb0ELb0ELb1ELb0ELb0ELb0EEENS1_21CollectiveEpilogueFwdINS6_IJSA_SB_SA_EEES9_SD_SF_Li384ELb0ELb0ELb0ELb0EEENS1_29StaticPersistentTileSchedulerILb0EEEEEEEEEvNT_6ParamsE)
        /*00c8*/ 	.word	0x00000080


	//----- nvinfo : EIATTR_FRAME_SIZE
	.align		4
.L_55:
        /*00cc*/ 	.byte	0x04, 0x11
        /*00ce*/ 	.short	(.L_57 - .L_56)
	.align		4
.L_56:
        /*00d0*/ 	.word	index@(_ZN7cutlass13device_kernelIN5flash11enable_sm90INS1_16FlashAttnFwdSm90INS1_25CollectiveMainloopFwdSm90ILi2EN4cute5tupleIJNS5_1CILi1EEES8_S8_EEENS6_IJNS7_ILi192EEESA_NS7_ILi64EEEEEELi64ENS_10bfloat16_tEfNS_4arch4Sm90ELb0ELb0ELb0ELb0ELb0ELb0ELb0ELb0ELb1ELb0ELb0ELb0EEENS1_21CollectiveEpilogueFwdINS6_IJSA_SB_SA_EEES9_SD_SF_Li384ELb0ELb0ELb0ELb0EEENS1_29StaticPersistentTileSchedulerILb0EEEEEEEEEvNT_6ParamsE)
        /*00d4*/ 	.word	0x00000018


	//----- nvinfo : EIATTR_MIN_STACK_SIZE
	.align		4
.L_57:
        /*00d8*/ 	.byte	0x04, 0x12
        /*00da*/ 	.short	(.L_59 - .L_58)
	.align		4
.L_58:
        /*00dc*/ 	.word	index@(_ZN7cutlass13device_kernelIN5flash11enable_sm90INS1_16FlashAttnFwdSm90INS1_25CollectiveMainloopFwdSm90ILi2EN4cute5tupleIJNS5_1CILi1EEES8_S8_EEENS6_IJNS7_ILi192EEESA_NS7_ILi64EEEEEELi64ENS_10bfloat16_tEfNS_4arch4Sm90ELb0ELb0ELb0ELb0ELb0ELb0ELb0ELb0ELb1ELb0ELb0ELb0EEENS1_21CollectiveEpilogueFwdINS6_IJSA_SB_SA_EEES9_SD_SF_Li384ELb0ELb0ELb0ELb0EEENS1_29StaticPersistentTileSchedulerILb0EEEEEEEEEvNT_6ParamsE)
        /*00e0*/ 	.word	0x00000018


	//----- nvinfo : EIATTR_MIN_STACK_SIZE
	.align		4
.L_59:
        /*00e4*/ 	.byte	0x04, 0x12
        /*00e6*/ 	.short	(.L_61 - .L_60)
	.align		4
.L_60:
        /*00e8*/ 	.word	index@(_ZN7cutlass13device_kernelIN5flash11enable_sm90INS1_16FlashAttnFwdSm90INS1_25CollectiveMainloopFwdSm90ILi2EN4cute5tupleIJNS5_1CILi1EEES8_S8_EEENS6_IJNS7_ILi192EEESA_NS7_ILi64EEEEEELi64ENS_10bfloat16_tEfNS_4arch4Sm90ELb0ELb0ELb0ELb1ELb0ELb0ELb0ELb0ELb1ELb0ELb0ELb0EEENS1_21CollectiveEpilogueFwdINS6_IJSA_SB_SA_EEES9_SD_SF_Li384ELb1ELb0ELb0ELb0EEENS1_36VarlenDynamicPersistentTileSchedulerILi192ELi192ELi384ELi32ELb0ELb0ELb1ELb0ELb1ELb1EEEEEEEEEvNT_6ParamsE)
        /*00ec*/ 	.word	0x00000020


	//----- nvinfo : EIATTR_MIN_STACK_SIZE
	.align		4
.L_61:
        /*00f0*/ 	.byte	0x04, 0x12
        /*00f2*/ 	.short	(.L_63 - .L_62)
	.align		4
.L_62:
        /*00f4*/ 	.word	index@(_ZN7cutlass13device_kernelIN5flash11enable_sm90INS1_16FlashAttnFwdSm90INS1_25CollectiveMainloopFwdSm90ILi2EN4cute5tupleIJNS5_1CILi1EEES8_S8_EEENS6_IJNS7_ILi192EEESA_NS7_ILi64EEEEEELi64ENS_10bfloat16_tEfNS_4arch4Sm90ELb0ELb0ELb0ELb1ELb0ELb1ELb0ELb0ELb1ELb0ELb0ELb0EEENS1_21CollectiveEpilogueFwdINS6_IJSA_SB_SA_EEES9_SD_SF_Li384ELb1ELb0ELb0ELb0EEENS1_36VarlenDynamicPersistentTileSchedulerILi192ELi192ELi384ELi32ELb0ELb0ELb1ELb0ELb1ELb1EEEEEEEEEvNT_6ParamsE)
        /*00f8*/ 	.word	0x00000060


	//----- nvinfo : EIATTR_MIN_STACK_SIZE
	.align		4
.L_63:
        /*00fc*/ 	.byte	0x04, 0x12
        /*00fe*/ 	.short	(.L_65 - .L_64)
	.align		4
.L_64:
        /*0100*/ 	.word	index@(_ZN7cutlass13device_kernelIN5flash11enable_sm90INS1_16FlashAttnFwdSm90INS1_25CollectiveMainloopFwdSm90ILi2EN4cute5tupleIJNS5_1CILi1EEES8_S8_EEENS6_IJNS7_ILi192EEENS7_ILi128EEENS7_ILi64EEEEEELi64ENS_10bfloat16_tEfNS_4arch4Sm90ELb0ELb1ELb0ELb0ELb0ELb0ELb0ELb1ELb1ELb0ELb0ELb0EEENS1_21CollectiveEpilogueFwdINS6_IJSA_SC_SB_EEES9_SE_SG_Li384ELb0ELb0ELb0ELb0EEENS1_30DynamicPersistentTileSchedulerILi384ELi32ELb0ELb0ELb1EEEEEEEEEvNT_6ParamsE)
        /*0104*/ 	.word	0x00000000


	//----- nvinfo : EIATTR_MIN_STACK_SIZE
	.align		4
.L_65:
        /*0108*/ 	.byte	0x04, 0x12
        /*010a*/ 	.short	(.L_67 - .L_66)
	.align		4
.L_66:
        /*010c*/ 	.word	index@(_ZN7cutlass13device_kernelIN5flash11enable_sm90INS1_16FlashAttnFwdSm90INS1_25CollectiveMainloopFwdSm90ILi2EN4cute5tupleIJNS5_1CILi1EEES8_S8_EEENS6_IJNS7_ILi192EEENS7_ILi128EEENS7_ILi64EEEEEELi64ENS_10bfloat16_tEfNS_4arch4Sm90ELb0ELb1ELb0ELb1ELb0ELb0ELb0ELb1ELb1ELb0ELb0ELb0EEENS1_21CollectiveEpilogueFwdINS6_IJSA_SC_SB_EEES9_SE_SG_Li384ELb1ELb0ELb0ELb0EEENS1_36VarlenDynamicPersistentTileSchedulerILi192ELi128ELi384ELi32ELb0ELb0ELb1ELb1ELb0ELb1EEEEEEEEEvNT_6ParamsE)
        /*0110*/ 	.word	0x00000010


	//----- nvinfo : EIATTR_MIN_STACK_SIZE
	.align		4
.L_67:
        /*0114*/ 	.byte	0x04, 0x12
        /*0116*/ 	.short	(.L_69 - .L_68)
	.align		4
.L_68:
        /*0118*/ 	.word	index@(_ZN7cutlass13device_kernelIN5flash11enable_sm90INS1_16FlashAttnFwdSm90INS1_25CollectiveMainloopFwdSm90ILi2EN4cute5tupleIJNS5_1CILi1EEES8_S8_EEENS6_IJNS7_ILi192EEENS7_ILi128EEENS7_ILi64EEEEEELi64ENS_10bfloat16_tEfNS_4arch4Sm90ELb0ELb1ELb0ELb1ELb0ELb1ELb0ELb1ELb1ELb0ELb0ELb0EEENS1_21CollectiveEpilogueFwdINS6_IJSA_SC_SB_EEES9_SE_SG_Li384ELb1ELb0ELb0ELb0EEENS1_36VarlenDynamicPersistentTileSchedulerILi192ELi128ELi384ELi32ELb0ELb0ELb1ELb1ELb0ELb1EEEEEEEEEvNT_6ParamsE)
        /*011c*/ 	.word	0x00000048


	//----- nvinfo : EIATTR_MIN_STACK_SIZE
	.align		4
.L_69:
        /*0120*/ 	.byte	0x04, 0x12
        /*0122*/ 	.short	(.L_71 - .L_70)
	.align		4
.L_70:
        /*0124*/ 	.word	index@(_ZN7cutlass13device_kernelIN5flash11enable_sm90INS1_16FlashAttnFwdSm90INS1_25CollectiveMainloopFwdSm90ILi2EN4cute5tupleIJNS5_1CILi1EEES8_S8_EEENS6_IJNS7_ILi192EEENS7_ILi128EEENS7_ILi64EEEEEELi64ENS_10bfloat16_tEfNS_4arch4Sm90ELb1ELb0ELb0ELb0ELb0ELb0ELb0ELb1ELb1ELb0ELb0ELb0EEENS1_21CollectiveEpilogueFwdINS6_IJSA_SC_SB_EEES9_SE_SG_Li384ELb0ELb0ELb0ELb0EEENS1_30DynamicPersistentTileSchedulerILi384ELi32ELb0ELb0ELb1EEEEEEEEEvNT_6ParamsE)
        /*0128*/ 	.word	0x00000000


	//----- nvinfo : EIATTR_MIN_STACK_SIZE
	.align		4
.L_71:
        /*012c*/ 	.byte	0x04, 0x12
        /*012e*/ 	.short	(.L_73 - .L_72)
	.align		4
.L_72:
        /*0130*/ 	.word	index@(_ZN7cutlass13device_kernelIN5flash11enable_sm90INS1_16FlashAttnFwdSm90INS1_25CollectiveMainloopFwdSm90ILi2EN4cute5tupleIJNS5_1CILi1EEES8_S8_EEENS6_IJNS7_ILi192EEENS7_ILi128EEENS7_ILi64EEEEEELi64ENS_10bfloat16_tEfNS_4arch4Sm90ELb1ELb0ELb0ELb1ELb0ELb0ELb0ELb1ELb1ELb0ELb0ELb0EEENS1_21CollectiveEpilogueFwdINS6_IJSA_SC_SB_EEES9_SE_SG_Li384ELb1ELb0ELb0ELb0EEENS1_36VarlenDynamicPersistentTileSchedulerILi192ELi128ELi384ELi32ELb0ELb0ELb1ELb1ELb1ELb1EEEEEEEEEvNT_6ParamsE)
        /*0134*/ 	.word	0x00000010


	//----- nvinfo : EIATTR_MIN_STACK_SIZE
	.align		4
.L_73:
        /*0138*/ 	.byte	0x04, 0x12
        /*013a*/ 	.short	(.L_75 - .L_74)
	.align		4
.L_74:
        /*013c*/ 	.word	index@(_ZN7cutlass13device_kernelIN5flash11enable_sm90INS1_16FlashAttnFwdSm90INS1_25CollectiveMainloopFwdSm90ILi2EN4cute5tupleIJNS5_1CILi1EEES8_S8_EEENS6_IJNS7_ILi192EEENS7_ILi128EEENS7_ILi64EEEEEELi64ENS_10bfloat16_tEfNS_4arch4Sm90ELb1ELb0ELb0ELb1ELb0ELb1ELb0ELb1ELb1ELb0ELb0ELb0EEENS1_21CollectiveEpilogueFwdINS6_IJSA_SC_SB_EEES9_SE_SG_Li384ELb1ELb0ELb0ELb0EEENS1_36VarlenDynamicPersistentTileSchedulerILi192ELi128ELi384ELi32ELb0ELb0ELb1ELb1ELb1ELb1EEEEEEEEEvNT_6ParamsE)
        /*0140*/ 	.word	0x00000048
.L_75:


//--------------------- .nv.compat                --------------------------
	.section	.nv.compat,"",@"SHT_CUDA_COMPAT_INFO"
	.align	4
        /*0000*/ 	.byte	0x02, 0x09, 0x01, 0x00, 0x02, 0x02, 0x04, 0x00, 0x02, 0x05, 0x05, 0x00, 0x03, 0x07, 0x01, 0x01
        /*0010*/ 	.byte	0x02, 0x03, 0x01, 0x00, 0x02, 0x06, 0x01, 0x00, 0x04, 0x0b, 0x08, 0x00, 0x00, 0x00, 0x00, 0x00
        /*0020*/ 	.byte	0x00, 0x00, 0x00, 0x00


//--------------------- .nv.info._ZN7cutlass13device_kernelIN5flash11enable_sm90INS1_16FlashAttnFwdSm90INS1_25CollectiveMainloopFwdSm90ILi2EN4cute5tupleIJNS5_1CILi1EEES8_S8_EEENS6_IJNS7_ILi192EEESA_NS7_ILi64EEEEEELi64ENS_10bfloat16_tEfNS_4arch4Sm90ELb0ELb0ELb0ELb0ELb0ELb0ELb0ELb0ELb1ELb0ELb0ELb0EEENS1_21CollectiveEpilogueFwdINS6_IJSA_SB_SA_EEES9_SD_SF_Li384ELb0ELb0ELb0ELb0EEENS1_29StaticPersistentTileSchedulerILb0EEEEEEEEEvNT_6ParamsE --------------------------
	.section	.nv.info._ZN7cutlass13device_kernelIN5flash11enable_sm90INS1_16FlashAttnFwdSm90INS1_25CollectiveMainloopFwdSm90ILi2EN4cute5tupleIJNS5_1CILi1EEES8_S8_EEENS6_IJNS7_ILi192EEESA_NS7_ILi64EEEEEELi64ENS_10bfloat16_tEfNS_4arch4Sm90ELb0ELb0ELb0ELb0ELb0ELb0ELb0ELb0ELb1ELb0ELb0ELb0EEENS1_21CollectiveEpilogueFwdINS6_IJSA_SB_SA_EEES9_SD_SF_Li384ELb0ELb0ELb0ELb0EEENS1_29StaticPersistentTileSchedulerILb0EEEEEEEEEvNT_6ParamsE,"",@"SHT_CUDA_INFO"
	.sectionflags	@""
	.align	4


	//----- nvinfo : EIATTR_CUDA_API_VERSION
	.align		4
        /*0000*/ 	.byte	0x04, 0x37
        /*0002*/ 	.short	(.L_77 - .L_76)
.L_76:
        /*0004*/ 	.word	0x00000082


	//----- nvinfo : EIATTR_KPARAM_INFO
	.align		4
.L_77:
        /*0008*/ 	.byte	0x04, 0x17
        /*000a*/ 	.short	(.L_79 - .L_78)
.L_78:
        /*000c*/ 	.word	0x00000000
        /*0010*/ 	.short	0x0000
        /*0012*/ 	.short	0x0070
        /*0014*/ 	.byte	0x00, 0xf0, 0x01, 0x2e


	//----- nvinfo : EIATTR_SPARSE_MMA_MASK
	.align		4
.L_79:
        /*0018*/ 	.byte	0x03, 0x50
        /*001a*/ 	.short	0x0000


	//----- nvinfo : EIATTR_MAXREG_COUNT
	.align		4
        /*001c*/ 	.byte	0x03, 0x1b
        /*001e*/ 	.short	0x0080


	//----- nvinfo : EIATTR_NUM_BARRIERS
	.align		4
        /*0020*/ 	.byte	0x02, 0x4c
        /*0022*/ 	.byte	0x10
	.zero		1


	//----- nvinfo : EIATTR_EXTERNS
	.align		4
        /*0024*/ 	.byte	0x04, 0x0f
        /*0026*/ 	.short	(.L_81 - .L_80)


	//   ....[0]....
	.align		4
.L_80:
        /*0028*/ 	.word	index@(__assertfail)


	//----- nvinfo : EIATTR_ANNOTATIONS
	.align		4
.L_81:
        /*002c*/ 	.byte	0x04, 0x55
        /*002e*/ 	.short	(.L_83 - .L_82)


	//   ....[0]....
.L_82:
        /*0030*/ 	.word	0x00000001
        /*0034*/ 	.byte	0x50, 0x09, 0x00, 0x00, 0x01, 0x00, 0x00, 0x00, 0x30, 0x0b, 0x00, 0x00, 0x01, 0x00, 0x00, 0x00
        /*0044*/ 	.byte	0x60, 0x0b, 0x00, 0x00, 0x01, 0x00, 0x00, 0x00, 0xc0, 0x0d, 0x00, 0x00, 0x01, 0x00, 0x00, 0x00
        /*0054*/ 	.byte	0xe0, 0x0d, 0x00, 0x00, 0x01, 0x00, 0x00, 0x00, 0xf0, 0x0d, 0x00, 0x00, 0x01, 0x00, 0x00, 0x00
        /*0064*/ 	.byte	0x90, 0x12, 0x00, 0x00, 0x01, 0x00, 0x00, 0x00, 0x70, 0x14, 0x00, 0x00, 0x01, 0x00, 0x00, 0x00
        /*0074*/ 	.byte	0x80, 0x6b, 0x00, 0x00, 0x01, 0x00, 0x00, 0x00, 0xa0, 0x6b, 0x00, 0x00, 0x01, 0x00, 0x00, 0x00
        /*0084*/ 	.byte	0xd0, 0x7b, 0x00, 0x00, 0x01, 0x00, 0x00, 0x00, 0x60, 0x7c, 0x00, 0x00, 0x01, 0x00, 0x00, 0x00
        /*0094*/ 	.byte	0x20, 0xa0, 0x00, 0x00


	//----- nvinfo : EIATTR_MERCURY_ISA_VERSION
	.align		4
.L_83:
        /*0098*/ 	.byte	0x03, 0x5f
        /*009a*/ 	.short	0x0101


	//----- nvinfo : EIATTR_INT_WARP_WIDE_INSTR_OFFSETS
	.align		4
        /*009c*/ 	.byte	0x04, 0x31
        /*009e*/ 	.short	(.L_85 - .L_84)


	//   ....[0]....
.L_84:
        /*00a0*/ 	.word	0x00000180


	//   ....[1]....
        /*00a4*/ 	.word	0x000001c0


	//   ....[2]....
        /*00a8*/ 	.word	0x00000250


	//   ....[3]....
        /*00ac*/ 	.word	0x000083e0


	//   ....[4]....
        /*00b0*/ 	.word	0x00008460


	//----- nvinfo : EIATTR_COOP_GROUP_MASK_REGIDS
	.align		4
.L_85:
        /*00b4*/ 	.byte	0x04, 0x29
        /*00b6*/ 	.short	(.L_87 - .L_86)


	//   ....[0]....
.L_86:
        /*00b8*/ 	.word	0xffffffff


	//   ....[1]....
        /*00bc*/ 	.word	0xffffffff


	//   ....[2]....
        /*00c0*/ 	.word	0xffffffff


	//   ....[3]....
        /*00c4*/ 	.word	0xffffffff


	//   ....[4]....
        /*00c8*/ 	.word	0xffffffff


	//   ....[5]....
        /*00cc*/ 	.word	0xffffffff


	//   ....[6]....
        /*00d0*/ 	.word	0xffffffff


	//   ....[7]....
        /*00d4*/ 	.word	0xffffffff


	//   ....[8]....
        /*00d8*/ 	.word	0xffffffff


	//   ....[9]....
        /*00dc*/ 	.word	0xffffffff


	//   ....[10]....
        /*00e0*/ 	.word	0xffffffff


	//   ....[11]....
        /*00e4*/ 	.word	0xffffffff


	//   ....[12]....
        /*00e8*/ 	.word	0xffffffff


	//   ....[13]....
        /*00ec*/ 	.word	0xffffffff


	//   ....[14]....
        /*00f0*/ 	.word	0xffffffff


	//   ....[15]....
        /*00f4*/ 	.word	0xffffffff


	//   ....[16]....
        /*00f8*/ 	.word	0xffffffff


	//   ....[17]....
        /*00fc*/ 	.word	0xffffffff


	//   ....[18]....
        /*0100*/ 	.word	0xffffffff


	//   ....[19]....
        /*0104*/ 	.word	0xffffffff


	//   ....[20]....
        /*0108*/ 	.word	0xffffffff


	//   ....[21]....
        /*010c*/ 	.word	0xffffffff


	//   ....[22]....
        /*0110*/ 	.word	0xffffffff


	//   ....[23]....
        /*0114*/ 	.word	0xffffffff


	//   ....[24]....
        /*0118*/ 	.word	0xffffffff


	//   ....[25]....
        /*011c*/ 	.word	0x0500000f


	//   ....[26]....
        /*0120*/ 	.word	0x0500000f


	//----- nvinfo : EIATTR_COOP_GROUP_INSTR_OFFSETS
	.align		4
.L_87:
        /*0124*/ 	.byte	0x04, 0x28
        /*0126*/ 	.short	(.L_89 - .L_88)


	//   ....[0]....
.L_88:
        /*0128*/ 	.word	0x00000060


	//   ....[1]....
        /*012c*/ 	.word	0x00000190


	//   ....[2]....
        /*0130*/ 	.word	0x00000230


	//   ....[3]....
        /*0134*/ 	.word	0x000003c0


	//   ....[4]....
        /*0138*/ 	.word	0x00000520


	//   ....[5]....
        /*013c*/ 	.word	0x00000640


	//   ....[6]....
        /*0140*/ 	.word	0x000007a0


	//   ....[7]....
        /*0144*/ 	.word	0x00001100


	//   ....[8]....
        /*0148*/ 	.word	0x000024c0


	//   ....[9]....
        /*014c*/ 	.word	0x000025c0


	//   ....[10]....
        /*0150*/ 	.word	0x00002a80


	//   ....[11]....
        /*0154*/ 	.word	0x00002ba0


	//   ....[12]....
        /*0158*/ 	.word	0x00003f30


	//   ....[13]....
        /*015c*/ 	.word	0x00004920


	//   ....[14]....
        /*0160*/ 	.word	0x00004960


	//   ....[15]....
        /*0164*/ 	.word	0x00005440


	//   ....[16]....
        /*0168*/ 	.word	0x00005510


	//   ....[17]....
        /*016c*/ 	.word	0x00006a80


	//   ....[18]....
        /*0170*/ 	.word	0x00006be0


	//   ....[19]....
        /*0174*/ 	.word	0x00006c20


	//   ....[20]....
        /*0178*/ 	.word	0x00006db0


	//   ....[21]....
        /*017c*/ 	.word	0x00006df0


	//   ....[22]....
        /*0180*/ 	.word	0x00007930


	//   ....[23]....
        /*0184*/ 	.word	0x00007cc0


	//   ....[24]....
        /*0188*/ 	.word	0x00009fa0


	//   ....[25]....
        /*018c*/ 	.word	0x0000a480


	//   ....[26]....
        /*0190*/ 	.word	0x0000a8f0


	//----- nvinfo : EIATTR_REG_RECONFIG
	.align		4
.L_89:
        /*0194*/ 	.byte	0x01, 0x54
	.zero		2


	//----- nvinfo : EIATTR_SYSCALL_OFFSETS
	.align		4
        /*0198*/ 	.byte	0x04, 0x46
        /*019a*/ 	.short	(.L_91 - .L_90)


	//   ....[0]....
.L_90:
        /*019c*/ 	.word	0x00001280


	//   ....[1]....
        /*01a0*/ 	.word	0x000080e0


	//   ....[2]....
        /*01a4*/ 	.word	0x00008210


	//   ....[3]....
        /*01a8*/ 	.word	0x00008310


	//----- nvinfo : EIATTR_MBARRIER_INSTR_OFFSETS
	.align		4
.L_91:
        /*01ac*/ 	.byte	0x04, 0x39
        /*01ae*/ 	.short	(.L_93 - .L_92)


	//   ....[0]....
.L_92:
        /*01b0*/ 	.word	0x00000270
        /*01b4*/ 	.word	0x000000ff
        /*01b8*/ 	.word	0x00030800
        /*01bc*/ 	.short	0x0100
        /*01be*/ 	.byte	0x06
	.zero		1


	//   ....[1]....
        /*01c0*/ 	.word	0x00000280
        /*01c4*/ 	.word	0x000000ff
        /*01c8*/ 	.word	0x00030820
        /*01cc*/ 	.short	0x0100
        /*01ce*/ 	.byte	0x06
	.zero		1


	//   ....[2]....
        /*01d0*/ 	.word	0x00000370
        /*01d4*/ 	.word	0x000000ff
        /*01d8*/ 	.word	0x00030830
        /*01dc*/ 	.short	0x0100
        /*01de*/ 	.byte	0x08
	.zero		1


	//   ....[3]....
        /*01e0*/ 	.word	0x00000380
        /*01e4*/ 	.word	0x000000ff
        /*01e8*/ 	.word	0x00030840
        /*01ec*/ 	.short	0x0100
        /*01ee*/ 	.byte	0x08
	.zero		1


	//   ....[4]....
        /*01f0*/ 	.word	0x00000390
        /*01f4*/ 	.word	0x000000ff
        /*01f8*/ 	.word	0x00030838
        /*01fc*/ 	.short	0x0100
        /*01fe*/ 	.byte	0x08
	.zero		1


	//   ....[5]....
        /*0200*/ 	.word	0x000003a0
        /*0204*/ 	.word	0x000000ff
        /*0208*/ 	.word	0x00030848
        /*020c*/ 	.short	0x0100
        /*020e*/ 	.byte	0x08
	.zero		1


	//   ....[6]....
        /*0210*/ 	.word	0x000004d0
        /*0214*/ 	.word	0x000000ff
        /*0218*/ 	.word	0x00030850
        /*021c*/ 	.short	0x0100
        /*021e*/ 	.byte	0x08
	.zero		1


	//   ....[7]....
        /*0220*/ 	.word	0x000004e0
        /*0224*/ 	.word	0x000000ff
        /*0228*/ 	.word	0x00030860
        /*022c*/ 	.short	0x0100
        /*022e*/ 	.byte	0x08
	.zero		1


	//   ....[8]....
        /*0230*/ 	.word	0x000004f0
        /*0234*/ 	.word	0x000000ff
        /*0238*/ 	.word	0x00030858
        /*023c*/ 	.short	0x0100
        /*023e*/ 	.byte	0x08
	.zero		1


	//   ....[9]....
        /*0240*/ 	.word	0x00000500
        /*0244*/ 	.word	0x000000ff
        /*0248*/ 	.word	0x00030868
        /*024c*/ 	.short	0x0100
        /*024e*/ 	.byte	0x08
	.zero		1


	//   ....[10]....
        /*0250*/ 	.word	0x000005f0
        /*0254*/ 	.word	0x000000ff
        /*0258*/ 	.word	0x00030870
        /*025c*/ 	.short	0x0100
        /*025e*/ 	.byte	0x06
	.zero		1


	//   ....[11]....
        /*0260*/ 	.word	0x00000600
        /*0264*/ 	.word	0x000000ff
        /*0268*/ 	.word	0x00030880
        /*026c*/ 	.short	0x0100
        /*026e*/ 	.byte	0x06
	.zero		1


	//   ....[12]....
        /*0270*/ 	.word	0x00000610
        /*0274*/ 	.word	0x000000ff
        /*0278*/ 	.word	0x00030878
        /*027c*/ 	.short	0x0100
        /*027e*/ 	.byte	0x06
	.zero		1


	//   ....[13]....
        /*0280*/ 	.word	0x00000620
        /*0284*/ 	.word	0x000000ff
        /*0288*/ 	.word	0x00030888
        /*028c*/ 	.short	0x0100
        /*028e*/ 	.byte	0x06
	.zero		1


	//   ....[14]....
        /*0290*/ 	.word	0x00000750
        /*0294*/ 	.word	0x000000ff
        /*0298*/ 	.word	0x00030890
        /*029c*/ 	.short	0x0100
        /*029e*/ 	.byte	0x08
	.zero		1


	//   ....[15]....
        /*02a0*/ 	.word	0x00000760
        /*02a4*/ 	.word	0x000000ff
        /*02a8*/ 	.word	0x000308a0
        /*02ac*/ 	.short	0x0100
        /*02ae*/ 	.byte	0x08
	.zero		1


	//   ....[16]....
        /*02b0*/ 	.word	0x00000770
        /*02b4*/ 	.word	0x000000ff
        /*02b8*/ 	.word	0x00030898
        /*02bc*/ 	.short	0x0100
        /*02be*/ 	.byte	0x08
	.zero		1


	//   ....[17]....
        /*02c0*/ 	.word	0x00000780
        /*02c4*/ 	.word	0x000000ff
        /*02c8*/ 	.word	0x000308a8
        /*02cc*/ 	.short	0x0100
        /*02ce*/ 	.byte	0x08
	.zero		1


	//   ....[18]....
        /*02d0*/ 	.word	0x000008b0
        /*02d4*/ 	.word	0x000000ff
        /*02d8*/ 	.word	0x000308b0
        /*02dc*/ 	.short	0x0100
        /*02de*/ 	.byte	0x08
	.zero		1


	//   ....[19]....
        /*02e0*/ 	.word	0x000008c0
        /*02e4*/ 	.word	0x000000ff
        /*02e8*/ 	.word	0x000308c0
        /*02ec*/ 	.short	0x0100
        /*02ee*/ 	.byte	0x08
	.zero		1


	//   ....[20]....
        /*02f0*/ 	.word	0x000008d0
        /*02f4*/ 	.word	0x000000ff
        /*02f8*/ 	.word	0x000308b8
        /*02fc*/ 	.short	0x0100
        /*02fe*/ 	.byte	0x08
	.zero		1


	//   ....[21]....
        /*0300*/ 	.word	0x000008e0
        /*0304*/ 	.word	0x000000ff
        /*0308*/ 	.word	0x000308c8
        /*030c*/ 	.short	0x0100
        /*030e*/ 	.byte	0x08
	.zero		1


	//   ....[22]....
        /*0310*/ 	.word	0x000012d0
        /*0314*/ 	.word	0x000000ff
        /*0318*/ 	.word	0x00030800
        /*031c*/ 	.short	0x010a
        /*031e*/ 	.byte	0x28
	.zero		1


	//   ....[23]....
        /*0320*/ 	.word	0x00001350
        /*0324*/ 	.word	0x00000004
        /*0328*/ 	.word	0x00030830
        /*032c*/ 	.short	0x010a
        /*032e*/ 	.byte	0x3f
	.zero		1


	//   ....[24]....
        /*0330*/ 	.word	0x000013f0
        /*0334*/ 	.word	0x00000004
        /*0338*/ 	.word	0x00030830
        /*033c*/ 	.short	0x010a
        /*033e*/ 	.byte	0x3f
	.zero		1


	//   ....[25]....
        /*0340*/ 	.word	0x000025e0
        /*0344*/ 	.word	0x00000004
        /*0348*/ 	.word	0x00000000
        /*034c*/ 	.short	0x0101
        /*034e*/ 	.byte	0x3f
	.zero		1


	//   ....[26]....
        /*0350*/ 	.word	0x00004160
        /*0354*/ 	.word	0x000000ff
        /*0358*/ 	.word	0x00030830
        /*035c*/ 	.short	0x010a
        /*035e*/ 	.byte	0x07
	.zero		1


	//   ....[27]....
        /*0360*/ 	.word	0x000041a0
        /*0364*/ 	.word	0x000000ff
        /*0368*/ 	.word	0x00030830
        /*036c*/ 	.short	0x010a
        /*036e*/ 	.byte	0x07
	.zero		1


	//   ....[28]....
        /*0370*/ 	.word	0x000043c0
        /*0374*/ 	.word	0x000000ff
        /*0378*/ 	.word	0x00030850
        /*037c*/ 	.short	0x010a
        /*037e*/ 	.byte	0x07
	.zero		1


	//   ....[29]....
        /*0380*/ 	.word	0x00004400
        /*0384*/ 	.word	0x000000ff
        /*0388*/ 	.word	0x00030850
        /*038c*/ 	.short	0x010a
        /*038e*/ 	.byte	0x07
	.zero		1


	//   ....[30]....
        /*0390*/ 	.word	0x00005d30
        /*0394*/ 	.word	0x0000000f
        /*0398*/ 	.word	0x00000000
        /*039c*/ 	.short	0x0101
        /*039e*/ 	.byte	0x3f
	.zero		1


	//   ....[31]....
        /*03a0*/ 	.word	0x00005f00
        /*03a4*/ 	.word	0x0000000f
        /*03a8*/ 	.word	0x00000000
        /*03ac*/ 	.short	0x0101
        /*03ae*/ 	.byte	0x3f
	.zero		1


	//   ....[32]....
        /*03b0*/ 	.word	0x00006b00
        /*03b4*/ 	.word	0x000000ff
        /*03b8*/ 	.word	0x00030850
        /*03bc*/ 	.short	0x010a
        /*03be*/ 	.byte	0x0c
	.zero		1


	//   ....[33]....
        /*03c0*/ 	.word	0x00006b40
        /*03c4*/ 	.word	0x000000ff
        /*03c8*/ 	.word	0x00030850
        /*03cc*/ 	.short	0x010a
        /*03ce*/ 	.byte	0x0c
	.zero		1


	//   ....[34]....
        /*03d0*/ 	.word	0x00007670
        /*03d4*/ 	.word	0x0000000f
        /*03d8*/ 	.word	0x00000000
        /*03dc*/ 	.short	0x0101
        /*03de*/ 	.byte	0x3f
	.zero		1


	//   ....[35]....
        /*03e0*/ 	.word	0x00007bb0
        /*03e4*/ 	.word	0x000000ff
        /*03e8*/ 	.word	0x00000000
        /*03ec*/ 	.short	0x0101
        /*03ee*/ 	.byte	0x06
	.zero		1


	//   ....[36]....
        /*03f0*/ 	.word	0x000087a0
        /*03f4*/ 	.word	0x00000005
        /*03f8*/ 	.word	0x00030840
        /*03fc*/ 	.short	0x010a
        /*03fe*/ 	.byte	0x3f
	.zero		1


	//   ....[37]....
        /*0400*/ 	.word	0x00008a70
        /*0404*/ 	.word	0x00000013
        /*0408*/ 	.word	0x00030820
        /*040c*/ 	.short	0x010a
        /*040e*/ 	.byte	0x3f
	.zero		1


	//   ....[38]....
        /*0410*/ 	.word	0x00008d20
        /*0414*/ 	.word	0x00000003
        /*0418*/ 	.word	0x00030840
        /*041c*/ 	.short	0x010a
        /*041e*/ 	.byte	0x3f
	.zero		1


	//   ....[39]....
        /*0420*/ 	.word	0x00008ec0
        /*0424*/ 	.word	0x00000002
        /*0428*/ 	.word	0x00000060
        /*042c*/ 	.short	0x010a
        /*042e*/ 	.byte	0x3f
	.zero		1


	//   ....[40]....
        /*0430*/ 	.word	0x00009320
        /*0434*/ 	.word	0x00000003
        /*0438*/ 	.word	0x00030840
        /*043c*/ 	.short	0x010a
        /*043e*/ 	.byte	0x3f
	.zero		1


	//   ....[41]....
        /*0440*/ 	.word	0x000094c0
        /*0444*/ 	.word	0x00000002
        /*0448*/ 	.word	0x00000060
        /*044c*/ 	.short	0x010a
        /*044e*/ 	.byte	0x3f
	.zero		1


	//   ....[42]....
        /*0450*/ 	.word	0x00009880
        /*0454*/ 	.word	0x00000002
        /*0458*/ 	.word	0x00030840
        /*045c*/ 	.short	0x010a
        /*045e*/ 	.byte	0x3f
	.zero		1


	//   ....[43]....
        /*0460*/ 	.word	0x00009a30
        /*0464*/ 	.word	0x00000002
        /*0468*/ 	.word	0x00000060
        /*046c*/ 	.short	0x010a
        /*046e*/ 	.byte	0x3f
	.zero		1


	//   ....[44]....
        /*0470*/ 	.word	0x00009c90
        /*0474*/ 	.word	0x00000003
        /*0478*/ 	.word	0x00030860
        /*047c*/ 	.short	0x010a
        /*047e*/ 	.byte	0x3f
	.zero		1


	//   ....[45]....
        /*0480*/ 	.word	0x00009f20
        /*0484*/ 	.word	0x00000008
        /*0488*/ 	.word	0x00030820
        /*048c*/ 	.short	0x010a
        /*048e*/ 	.byte	0x3f
	.zero		1


	//   ....[46]....
        /*0490*/ 	.word	0x0000a0c0
        /*0494*/ 	.word	0x00000005
        /*0498*/ 	.word	0x00000000
        /*049c*/ 	.short	0x010a
        /*049e*/ 	.byte	0x3f
	.zero		1


	//   ....[47]....
        /*04a0*/ 	.word	0x0000a130
        /*04a4*/ 	.word	0x00000003
        /*04a8*/ 	.word	0x00000000
        /*04ac*/ 	.short	0x010a
        /*04ae*/ 	.byte	0x3f
	.zero		1


	//   ....[48]....
        /*04b0*/ 	.word	0x0000a190
        /*04b4*/ 	.word	0x00000005
        /*04b8*/ 	.word	0x00000000
        /*04bc*/ 	.short	0x010a
        /*04be*/ 	.byte	0x3f
	.zero		1


	//   ....[49]....
        /*04c0*/ 	.word	0x0000a1c0
        /*04c4*/ 	.word	0x00000003
        /*04c8*/ 	.word	0x00000000
        /*04cc*/ 	.short	0x010a
        /*04ce*/ 	.byte	0x3f
	.zero		1


	//   ....[50]....
        /*04d0*/ 	.word	0x0000a230
        /*04d4*/ 	.word	0x00000003
        /*04d8*/ 	.word	0x00030800
        /*04dc*/ 	.short	0x010a
        /*04de*/ 	.byte	0x3f
	.zero		1


	//   ....[51]....
        /*04e0*/ 	.word	0x0000a280
        /*04e4*/ 	.word	0x00000004
        /*04e8*/ 	.word	0x00030830
        /*04ec*/ 	.short	0x010a
        /*04ee*/ 	.byte	0x3f
	.zero		1


	//   ....[52]....
        /*04f0*/ 	.word	0x0000a2e0
        /*04f4*/ 	.word	0x00000003
        /*04f8*/ 	.word	0x00030830
        /*04fc*/ 	.short	0x010a
        /*04fe*/ 	.byte	0x3f
	.zero		1


	//   ....[53]....
        /*0500*/ 	.word	0x0000a340
        /*0504*/ 	.word	0x00000003
        /*0508*/ 	.word	0x00030850
        /*050c*/ 	.short	0x010a
        /*050e*/ 	.byte	0x3f
	.zero		1


	//   ....[54]....
        /*0510*/ 	.word	0x0000a3a0
        /*0514*/ 	.word	0x00000007
        /*0518*/ 	.word	0x00030850
        /*051c*/ 	.short	0x010a
        /*051e*/ 	.byte	0x3f
	.zero		1


	//   ....[55]....
        /*0520*/ 	.word	0x0000a540
        /*0524*/ 	.word	0x00000005
        /*0528*/ 	.word	0x00030840
        /*052c*/ 	.short	0x010a
        /*052e*/ 	.byte	0x3f
	.zero		1


	//   ....[56]....
        /*0530*/ 	.word	0x0000a590
        /*0534*/ 	.word	0x00000013
        /*0538*/ 	.word	0x00030820
        /*053c*/ 	.short	0x010a
        /*053e*/ 	.byte	0x3f
	.zero		1


	//   ....[57]....
        /*0540*/ 	.word	0x0000a5e0
        /*0544*/ 	.word	0x00000003
        /*0548*/ 	.word	0x00030840
        /*054c*/ 	.short	0x010a
        /*054e*/ 	.byte	0x3f
	.zero		1


	//   ....[58]....
        /*0550*/ 	.word	0x0000a630
        /*0554*/ 	.word	0x00000002
        /*0558*/ 	.word	0x00000060
        /*055c*/ 	.short	0x010a
        /*055e*/ 	.byte	0x3f
	.zero		1


	//   ....[59]....
        /*0560*/ 	.word	0x0000a680
        /*0564*/ 	.word	0x00000003
        /*0568*/ 	.word	0x00030840
        /*056c*/ 	.short	0x010a
        /*056e*/ 	.byte	0x3f
	.zero		1


	//   ....[60]....
        /*0570*/ 	.word	0x0000a6d0
        /*0574*/ 	.word	0x00000002
        /*0578*/ 	.word	0x00000060
        /*057c*/ 	.short	0x010a
        /*057e*/ 	.byte	0x3f
	.zero		1


	//   ....[61]....
        /*0580*/ 	.word	0x0000a720
        /*0584*/ 	.word	0x00000002
        /*0588*/ 	.word	0x00030840
        /*058c*/ 	.short	0x010a
        /*058e*/ 	.byte	0x3f
	.zero		1


	//   ....[62]....
        /*0590*/ 	.word	0x0000a770
        /*0594*/ 	.word	0x00000002
        /*0598*/ 	.word	0x00000060
        /*059c*/ 	.short	0x010a
        /*059e*/ 	.byte	0x3f
	.zero		1


	//   ....[63]....
        /*05a0*/ 	.word	0x0000a7c0
        /*05a4*/ 	.word	0x00000003
        /*05a8*/ 	.word	0x00030860
        /*05ac*/ 	.short	0x010a
        /*05ae*/ 	.byte	0x3f
	.zero		1


	//   ....[64]....
        /*05b0*/ 	.word	0x0000a810
        /*05b4*/ 	.word	0x00000008
        /*05b8*/ 	.word	0x00030820
        /*05bc*/ 	.short	0x010a
        /*05be*/ 	.byte	0x3f
	.zero		1


	//   ....[65]....
        /*05c0*/ 	.word	0x0000a9b0
        /*05c4*/ 	.word	0x00000005
        /*05c8*/ 	.word	0x00000000
        /*05cc*/ 	.short	0x010a
        /*05ce*/ 	.byte	0x3f
	.zero		1


	//   ....[66]....
        /*05d0*/ 	.word	0x0000aa00
        /*05d4*/ 	.word	0x00000003
        /*05d8*/ 	.word	0x00000000
        /*05dc*/ 	.short	0x010a
        /*05de*/ 	.byte	0x3f
	.zero		1


	//   ....[67]....
        /*05e0*/ 	.word	0x0000aa50
        /*05e4*/ 	.word	0x00000005
        /*05e8*/ 	.word	0x00000000
        /*05ec*/ 	.short	0x010a
        /*05ee*/ 	.byte	0x3f
	.zero		1


	//----- nvinfo : EIATTR_NUM_MBARRIERS
	.align		4
.L_93:
        /*05f0*/ 	.byte	0x03, 0x38
        /*05f2*/ 	.short	0x0016


	//----- nvinfo : EIATTR_EXIT_INSTR_OFFSETS
	.align		4
        /*05f4*/ 	.byte	0x04, 0x1c
        /*05f6*/ 	.short	(.L_95 - .L_94)


	//   ....[0]....
.L_94:
        /*05f8*/ 	.word	0x00000a40


	//   ....[1]....
        /*05fc*/ 	.word	0x00007c80


	//   ....[2]....
        /*0600*/ 	.word	0x00007ce0


	//   ....[3]....
        /*0604*/ 	.word	0x0000a210


	//----- nvinfo : EIATTR_MAX_THREADS
	.align		4
.L_95:
        /*0608*/ 	.byte	0x04, 0x05
        /*060a*/ 	.short	(.L_97 - .L_96)
.L_96:
        /*060c*/ 	.word	0x00000200
        /*0610*/ 	.word	0x00000001
        /*0614*/ 	.word	0x00000001


	//----- nvinfo : EIATTR_CRS_STACK_SIZE
	.align		4
.L_97:
        /*0618*/ 	.byte	0x04, 0x1e
        /*061a*/ 	.short	(.L_99 - .L_98)
.L_98:
        /*061c*/ 	.word	0x00000000


	//----- nvinfo : EIATTR_CBANK_PARAM_SIZE
	.align		4
.L_99:
        /*0620*/ 	.byte	0x03, 0x19
        /*0622*/ 	.short	0x0bf0


	//----- nvinfo : EIATTR_PARAM_CBANK
	.align		4
        /*0624*/ 	.byte	0x04, 0x0a
        /*0626*/ 	.short	(.L_101 - .L_100)
	.align		4
.L_100:
        /*0628*/ 	.word	index@(.nv.constant0._ZN7cutlass13device_kernelIN5flash11enable_sm90INS1_16FlashAttnFwdSm90INS1_25CollectiveMainloopFwdSm90ILi2EN4cute5tupleIJNS5_1CILi1EEES8_S8_EEENS6_IJNS7_ILi192EEESA_NS7_ILi64EEEEEELi64ENS_10bfloat16_tEfNS_4arch4Sm90ELb0ELb0ELb0ELb0ELb0ELb0ELb0ELb0ELb1ELb0ELb0ELb0EEENS1_21CollectiveEpilogueFwdINS6_IJSA_SB_SA_EEES9_SD_SF_Li384ELb0ELb0ELb0ELb0EEENS1_29StaticPersistentTileSchedulerILb0EEEEEEEEEvNT_6ParamsE)
        /*062c*/ 	.short	0x0210
        /*062e*/ 	.short	0x0bf0


	//----- nvinfo : EIATTR_SW_WAR
	.align		4
.L_101:
        /*0630*/ 	.byte	0x04, 0x36
        /*0632*/ 	.short	(.L_103 - .L_102)
.L_102:
        /*0634*/ 	.word	0x00000008
.L_103:


//--------------------- .nv.info._ZN7cutlass13device_kernelIN5flash11enable_sm90INS1_16FlashAttnFwdSm90INS1_25CollectiveMainloopFwdSm90ILi2EN4cute5tupleIJNS5_1CILi1EEES8_S8_EEENS6_IJNS7_ILi192EEESA_NS7_ILi64EEEEEELi64ENS_10bfloat16_tEfNS_4arch4Sm90ELb0ELb0ELb0ELb1ELb0ELb0ELb0ELb0ELb1ELb0ELb0ELb0EEENS1_21CollectiveEpilogueFwdINS6_IJSA_SB_SA_EEES9_SD_SF_Li384ELb1ELb0ELb0ELb0EEENS1_36VarlenDynamicPersistentTileSchedulerILi192ELi192ELi384ELi32ELb0ELb0ELb1ELb0ELb1ELb1EEEEEEEEEvNT_6ParamsE --------------------------
	.section	.nv.info._ZN7cutlass13device_kernelIN5flash11enable_sm90INS1_16FlashAttnFwdSm90INS1_25CollectiveMainloopFwdSm90ILi2EN4cute5tupleIJNS5_1CILi1EEES8_S8_EEENS6_IJNS7_ILi192EEESA_NS7_ILi64EEEEEELi64ENS_10bfloat16_tEfNS_4arch4Sm90ELb0ELb0ELb0ELb1ELb0ELb0ELb0ELb0ELb1ELb0ELb0ELb0EEENS1_21CollectiveEpilogueFwdINS6_IJSA_SB_SA_EEES9_SD_SF_Li384ELb1ELb0ELb0ELb0EEENS1_36VarlenDynamicPersistentTileSchedulerILi192ELi192ELi384ELi32ELb0ELb0ELb1ELb0ELb1ELb1EEEEEEEEEvNT_6ParamsE,"",@"SHT_CUDA_INFO"
	.sectionflags	@""
	.align	4


	//----- nvinfo : EIATTR_CUDA_API_VERSION
	.align		4
        /*0000*/ 	.byte	0x04, 0x37
        /*0002*/ 	.short	(.L_105 - .L_104)
.L_104:
        /*0004*/ 	.word	0x00000082


	//----- nvinfo : EIATTR_KPARAM_INFO
	.align		4
.L_105:
        /*0008*/ 	.byte	0x04, 0x17
        /*000a*/ 	.short	(.L_107 - .L_106)
.L_106:
        /*000c*/ 	.word	0x00000000
        /*0010*/ 	.short	0x0000
        /*0012*/ 	.short	0x0070
        /*0014*/ 	.byte	0x00, 0xf0, 0x01, 0x28


	//----- nvinfo : EIATTR_SPARSE_MMA_MASK
	.align		4
.L_107:
        /*0018*/ 	.byte	0x03, 0x50
        /*001a*/ 	.short	0x0000


	//----- nvinfo : EIATTR_MAXREG_COUNT
	.align		4
        /*001c*/ 	.byte	0x03, 0x1b
        /*001e*/ 	.short	0x0080


	//----- nvinfo : EIATTR_NUM_BARRIERS
	.align		4
        /*0020*/ 	.byte	0x02, 0x4c
        /*0022*/ 	.byte	0x10
	.zero		1


	//----- nvinfo : EIATTR_EXTERNS
	.align		4
        /*0024*/ 	.byte	0x04, 0x0f
        /*0026*/ 	.short	(.L_109 - .L_108)


	//   ....[0]....
	.align		4
.L_108:
        /*0028*/ 	.word	index@(__assertfail)


	//----- nvinfo : EIATTR_ANNOTATIONS
	.align		4
.L_109:
        /*002c*/ 	.byte	0x04, 0x55
        /*002e*/ 	.short	(.L_111 - .L_110)


	//   ....[0]....
.L_110:
        /*0030*/ 	.word	0x00000001
        /*0034*/ 	.byte	0x20, 0x0e, 0x00, 0x00, 0x01, 0x00, 0x00, 0x00, 0xa0, 0x0e, 0x00, 0x00, 0x01, 0x00, 0x00, 0x00
        /* <DEDUP_REMOVED lines=9> */
        /*00d4*/ 	.byte	0x10, 0xad, 0x00, 0x00, 0x01, 0x00, 0x00, 0x00, 0xa0, 0xcc, 0x00, 0x00


	//----- nvinfo : EIATTR_MERCURY_ISA_VERSION
	.align		4
.L_111:
        /*00e0*/ 	.byte	0x03, 0x5f
        /*00e2*/ 	.short	0x0101


	//----- nvinfo : EIATTR_UNUSED_LOAD_BYTE_OFFSET
	.align		4
        /*00e4*/ 	.byte	0x04, 0x44
        /*00e6*/ 	.short	(.L_113 - .L_112)


	//   ....[0]....
.L_112:
        /*00e8*/ 	.word	0x00000a80
        /*00ec*/ 	.word	0x0000fff0


	//   ....[1]....
        /*00f0*/ 	.word	0x00007930
        /*00f4*/ 	.word	0x0000fff0


	//----- nvinfo : EIATTR_INT_WARP_WIDE_INSTR_OFFSETS
	.align		4
.L_113:
        /*00f8*/ 	.byte	0x04, 0x31
        /*00fa*/ 	.short	(.L_115 - .L_114)


	//   ....[0]....
.L_114:
        /*00fc*/ 	.word	0x00000160


	//   ....[1]....
        /*0100*/ 	.word	0x000001a0


	//   ....[2]....
        /*0104*/ 	.word	0x00000210


	//   ....[3]....
        /*0108*/ 	.word	0x0000a090


	//   ....[4]....
        /*010c*/ 	.word	0x0000a120


	//   ....[5]....
        /*0110*/ 	.word	0x0000a570


	//   ....[6]....
        /*0114*/ 	.word	0x0000a5a0


	//   ....[7]....
        /*0118*/ 	.word	0x0000c000


	//   ....[8]....
        /*011c*/ 	.word	0x0000c090


	//----- nvinfo : EIATTR_COOP_GROUP_MASK_REGIDS
	.align		4
.L_115:
        /*0120*/ 	.byte	0x04, 0x29
        /*0122*/ 	.short	(.L_117 - .L_116)


	//   ....[0]....
.L_116:
        /*0124*/ 	.word	0xffffffff


	//   ....[1]....
        /*0128*/ 	.word	0xffffffff


	//   ....[2]....
        /*012c*/ 	.word	0xffffffff


	//   ....[3]....
        /*0130*/ 	.word	0xffffffff


	//   ....[4]....
        /*0134*/ 	.word	0xffffffff


	//   ....[5]....
        /*0138*/ 	.word	0xffffffff


	//   ....[6]....
        /*013c*/ 	.word	0xffffffff


	//   ....[7]....
        /*0140*/ 	.word	0xffffffff


	//   ....[8]....
        /*0144*/ 	.word	0xffffffff


	//   ....[9]....
        /*0148*/ 	.word	0xffffffff


	//   ....[10]....
        /*014c*/ 	.word	0xffffffff


	//   ....[11]....
        /*0150*/ 	.word	0xffffffff


	//   ....[12]....
        /*0154*/ 	.word	0xffffffff


	//   ....[13]....
        /*0158*/ 	.word	0xffffffff


	//   ....[14]....
        /*015c*/ 	.word	0xffffffff


	//   ....[15]....
        /*0160*/ 	.word	0xffffffff


	//   ....[16]....
        /*0164*/ 	.word	0xffffffff


	//   ....[17]....
        /*0168*/ 	.word	0xffffffff


	//   ....[18]....
        /*016c*/ 	.word	0xffffffff


	//   ....[19]....
        /*0170*/ 	.word	0xffffffff


	//   ....[20]....
        /*0174*/ 	.word	0xffffffff


	//   ....[21]....
        /*0178*/ 	.word	0xffffffff


	//   ....[22]....
        /*017c*/ 	.word	0xffffffff


	//   ....[23]....
        /*0180*/ 	.word	0xffffffff


	//   ....[24]....
        /*0184*/ 	.word	0xffffffff


	//   ....[25]....
        /*0188*/ 	.word	0xffffffff


	//   ....[26]....
        /*018c*/ 	.word	0xffffffff


	//   ....[27]....
        /*0190*/ 	.word	0xffffffff


	//   ....[28]....
        /*0194*/ 	.word	0xffffffff


	//   ....[29]....
        /*0198*/ 	.word	0xffffffff


	//   ....[30]....
        /*019c*/ 	.word	0xffffffff


	//   ....[31]....
        /*01a0*/ 	.word	0xffffffff


	//   ....[32]....
        /*01a4*/ 	.word	0xffffffff


	//   ....[33]....
        /*01a8*/ 	.word	0xffffffff


	//   ....[34]....
        /*01ac*/ 	.word	0xffffffff


	//   ....[35]....
        /*01b0*/ 	.word	0xffffffff


	//   ....[36]....
        /*01b4*/ 	.word	0xffffffff


	//   ....[37]....
        /*01b8*/ 	.word	0xffffffff


	//   ....[38]....
        /*01bc*/ 	.word	0xffffffff


	//   ....[39]....
        /*01c0*/ 	.word	0xffffffff


	//   ....[40]....
        /*01c4*/ 	.word	0xffffffff


	//   ....[41]....
        /*01c8*/ 	.word	0xffffffff


	//   ....[42]....
        /*01cc*/ 	.word	0xffffffff


	//   ....[43]....
        /*01d0*/ 	.word	0xffffffff


	//   ....[44]....
        /*01d4*/ 	.word	0xffffffff


	//   ....[45]....
        /*01d8*/ 	.word	0xffffffff


	//   ....[46]....
        /*01dc*/ 	.word	0xffffffff


	//   ....[47]....
        /*01e0*/ 	.word	0xffffffff


	//   ....[48]....
        /*01e4*/ 	.word	0xffffffff


	//   ....[49]....
        /*01e8*/ 	.word	0xffffffff


	//   ....[50]....
        /*01ec*/ 	.word	0xffffffff


	//   ....[51]....
        /*01f0*/ 	.word	0xffffffff


	//   ....[52]....
        /*01f4*/ 	.word	0xffffffff


	//   ....[53]....
        /*01f8*/ 	.word	0xffffffff


	//   ....[54]....
        /*01fc*/ 	.word	0xffffffff


	//   ....[55]....
        /*0200*/ 	.word	0xffffffff


	//   ....[56]....
        /*0204*/ 	.word	0x0500000f


	//   ....[57]....
        /*0208*/ 	.word	0x0500000f


	//   ....[58]....
        /*020c*/ 	.word	0x0500000f


	//   ....[59]....
        /*0210*/ 	.word	0x0500000f


	//   ....[60]....
        /*0214*/ 	.word	0x0500000f


	//   ....[61]....
        /*0218*/ 	.word	0x0500000f


	//   ....[62]....
        /*021c*/ 	.word	0x0500000f


	//   ....[63]....
        /*0220*/ 	.word	0x0500000f


	//   ....[64]....
        /*0224*/ 	.word	0x0500000f


	//   ....[65]....
        /*0228*/ 	.word	0x0500000f


	//   ....[66]....
        /*022c*/ 	.word	0x0500000f


	//   ....[67]....
        /*0230*/ 	.word	0x0500000f


	//   ....[68]....
        /*0234*/ 	.word	0x0500000f


	//   ....[69]....
        /*0238*/ 	.word	0x0500000f


	//   ....[70]....
        /*023c*/ 	.word	0x0500000f


	//   ....[71]....
        /*0240*/ 	.word	0x0500000f


	//   ....[72]....
        /*0244*/ 	.word	0x0500000f


	//   ....[73]....
        /*0248*/ 	.word	0x0500000f


	//   ....[74]....
        /*024c*/ 	.word	0x0500000f


	//----- nvinfo : EIATTR_COOP_GROUP_INSTR_OFFSETS
	.align		4
.L_117:
        /*0250*/ 	.byte	0x04, 0x28
        /*0252*/ 	.short	(.L_119 - .L_118)


	//   ....[0]....
.L_118:
        /*0254*/ 	.word	0x00000070


	//   ....[1]....
        /*0258*/ 	.word	0x00000170


	//   ....[2]....
        /*025c*/ 	.word	0x000001c0


	//   ....[3]....
        /*0260*/ 	.word	0x000003f0


	//   ....[4]....
        /*0264*/ 	.word	0x00000550


	//   ....[5]....
        /*0268*/ 	.word	0x00000670


	//   ....[6]....
        /*026c*/ 	.word	0x000007d0


	//   ....[7]....
        /*0270*/ 	.word	0x000014c0


	//   ....[8]....
        /*0274*/ 	.word	0x000027e0


	//   ....[9]....
        /*0278*/ 	.word	0x000028e0


	//   ....[10]....
        /*027c*/ 	.word	0x000030b0


	//   ....[11]....
        /*0280*/ 	.word	0x00003110


	//   ....[12]....
        /*0284*/ 	.word	0x000042c0


	//   ....[13]....
        /*0288*/ 	.word	0x00004f70


	//   ....[14]....
        /*028c*/ 	.word	0x00005000


	//   ....[15]....
        /*0290*/ 	.word	0x00005010


	//   ....[16]....
        /*0294*/ 	.word	0x00005060


	//   ....[17]....
        /*0298*/ 	.word	0x00006df0


	//   ....[18]....
        /*029c*/ 	.word	0x00006f00


	//   ....[19]....
        /*02a0*/ 	.word	0x00006f40


	//   ....[20]....
        /*02a4*/ 	.word	0x000070c0


	//   ....[21]....
        /*02a8*/ 	.word	0x000070f0


	//   ....[22]....
        /*02ac*/ 	.word	0x000092b0


	//   ....[23]....
        /*02b0*/ 	.word	0x00009430


	//   ....[24]....
        /*02b4*/ 	.word	0x00009460


	//   ....[25]....
        /*02b8*/ 	.word	0x000094a0


	//   ....[26]....
        /*02bc*/ 	.word	0x00009510


	//   ....[27]....
        /*02c0*/ 	.word	0x00009570


	//   ....[28]....
        /*02c4*/ 	.word	0x000095b0


	//   ....[29]....
        /*02c8*/ 	.word	0x00009730


	//   ....[30]....
        /*02cc*/ 	.word	0x00009790


	//   ....[31]....
        /*02d0*/ 	.word	0x000097d0


	//   ....[32]....
        /*02d4*/ 	.word	0x00009810


	//   ....[33]....
        /*02d8*/ 	.word	0x00009840


	//   ....[34]....
        /*02dc*/ 	.word	0x00009870


	//   ....[35]....
        /*02e0*/ 	.word	0x000098f0


	//   ....[36]....
        /*02e4*/ 	.word	0x00009920


	//   ....[37]....
        /*02e8*/ 	.word	0x000099a0


	//   ....[38]....
        /*02ec*/ 	.word	0x0000c350


	//   ....[39]....
        /*02f0*/ 	.word	0x0000c360


	//   ....[40]....
        /*02f4*/ 	.word	0x0000c450


	//   ....[41]....
        /*02f8*/ 	.word	0x0000c4b0


	//   ....[42]....
        /*02fc*/ 	.word	0x0000c4f0


	//   ....[43]....
        /*0300*/ 	.word	0x0000c530


	//   ....[44]....
        /*0304*/ 	.word	0x0000c560


	//   ....[45]....
        /*0308*/ 	.word	0x0000c590


	//   ....[46]....
        /*030c*/ 	.word	0x0000c700


	//   ....[47]....
        /*0310*/ 	.word	0x0000c760


	//   ....[48]....
        /*0314*/ 	.word	0x0000c7a0


	//   ....[49]....
        /*0318*/ 	.word	0x0000c7e0


	//   ....[50]....
        /*031c*/ 	.word	0x0000c810


	//   ....[51]....
        /*0320*/ 	.word	0x0000c840


	//   ....[52]....
        /*0324*/ 	.word	0x0000c900


	//   ....[53]....
        /*0328*/ 	.word	0x0000c920


	//   ....[54]....
        /*032c*/ 	.word	0x0000c990


	//   ....[55]....
        /*0330*/ 	.word	0x0000cdc0


	//   ....[56]....
        /*0334*/ 	.word	0x0000d2a0


	//   ....[57]....
        /*0338*/ 	.word	0x0000d690


	//   ....[58]....
        /*033c*/ 	.word	0x0000d720


	//   ....[59]....
        /*0340*/ 	.word	0x0000d7c0


	//   ....[60]....
        /*0344*/ 	.word	0x0000d870


	//   ....[61]....
        /*0348*/ 	.word	0x0000d8f0


	//   ....[62]....
        /*034c*/ 	.word	0x0000d970


	//   ....[63]....
        /*0350*/ 	.word	0x0000d9f0


	//   ....[64]....
        /*0354*/ 	.word	0x0000da70


	//   ....[65]....
        /*0358*/ 	.word	0x0000db00


	//   ....[66]....
        /*035c*/ 	.word	0x0000dbb0


	//   ....[67]....
        /*0360*/ 	.word	0x0000dc30


	//   ....[68]....
        /*0364*/ 	.word	0x0000dcb0


	//   ....[69]....
        /*0368*/ 	.word	0x0000dd30


	//   ....[70]....
        /*036c*/ 	.word	0x0000ddb0


	//   ....[71]....
        /*0370*/ 	.word	0x0000de20


	//   ....[72]....
        /*0374*/ 	.word	0x0000dec0


	//   ....[73]....
        /*0378*/ 	.word	0x0000df50


	//   ....[74]....
        /*037c*/ 	.word	0x0000e070


	//----- nvinfo : EIATTR_REG_RECONFIG
	.align		4
.L_119:
        /*0380*/ 	.byte	0x01, 0x54
	.zero		2


	//----- nvinfo : EIATTR_SYSCALL_OFFSETS
	.align		4
        /*0384*/ 	.byte	0x04, 0x46
        /*0386*/ 	.short	(.L_121 - .L_120)


	//   ....[0]....
.L_120:
        /*0388*/ 	.word	0x00001610


	//   ....[1]....
        /*038c*/ 	.word	0x0000a2a0


	//   ....[2]....
        /*0390*/ 	.word	0x0000a3d0


	//   ....[3]....
        /*0394*/ 	.word	0x0000a4d0


	//----- nvinfo : EIATTR_MBARRIER_INSTR_OFFSETS
	.align		4
.L_121:
        /*0398*/ 	.byte	0x04, 0x39
        /*039a*/ 	.short	(.L_123 - .L_122)


	//   ....[0]....
.L_122:
        /*039c*/ 	.word	0x000002a0
        /*03a0*/ 	.word	0x000000ff
        /*03a4*/ 	.word	0x00030800
        /*03a8*/ 	.short	0x0100
        /*03aa*/ 	.byte	0x08
	.zero		1


	//   ....[1]....
        /*03ac*/ 	.word	0x000002b0
        /*03b0*/ 	.word	0x000000ff
        /*03b4*/ 	.word	0x00030820
        /*03b8*/ 	.short	0x0100
        /*03ba*/ 	.byte	0x08
	.zero		1


	//   ....[2]....
        /*03bc*/ 	.word	0x000003a0
        /*03c0*/ 	.word	0x000000ff
        /*03c4*/ 	.word	0x00030830
        /*03c8*/ 	.short	0x0100
        /*03ca*/ 	.byte	0x08
	.zero		1


	//   ....[3]....
        /*03cc*/ 	.word	0x000003b0
        /*03d0*/ 	.word	0x000000ff
        /*03d4*/ 	.word	0x00030840
        /*03d8*/ 	.short	0x0100
        /*03da*/ 	.byte	0x08
	.zero		1


	//   ....[4]....
        /*03dc*/ 	.word	0x000003c0
        /*03e0*/ 	.word	0x000000ff
        /*03e4*/ 	.word	0x00030838
        /*03e8*/ 	.short	0x0100
        /*03ea*/ 	.byte	0x08
	.zero		1


	//   ....[5]....
        /*03ec*/ 	.word	0x000003d0
        /*03f0*/ 	.word	0x000000ff
        /*03f4*/ 	.word	0x00030848
        /*03f8*/ 	.short	0x0100
        /*03fa*/ 	.byte	0x08
	.zero		1


	//   ....[6]....
        /*03fc*/ 	.word	0x00000500
        /*0400*/ 	.word	0x000000ff
        /*0404*/ 	.word	0x00030850
        /*0408*/ 	.short	0x0100
        /*040a*/ 	.byte	0x08
	.zero		1


	//   ....[7]....
        /*040c*/ 	.word	0x00000510
        /*0410*/ 	.word	0x000000ff
        /*0414*/ 	.word	0x00030860
        /*0418*/ 	.short	0x0100
        /*041a*/ 	.byte	0x08
	.zero		1


	//   ....[8]....
        /*041c*/ 	.word	0x00000520
        /*0420*/ 	.word	0x000000ff
        /*0424*/ 	.word	0x00030858
        /*0428*/ 	.short	0x0100
        /*042a*/ 	.byte	0x08
	.zero		1


	//   ....[9]....
        /*042c*/ 	.word	0x00000530
        /*0430*/ 	.word	0x000000ff
        /*0434*/ 	.word	0x00030868
        /*0438*/ 	.short	0x0100
        /*043a*/ 	.byte	0x08
	.zero		1


	//   ....[10]....
        /*043c*/ 	.word	0x00000620
        /*0440*/ 	.word	0x000000ff
        /*0444*/ 	.word	0x00030870
        /*0448*/ 	.short	0x0100
        /*044a*/ 	.byte	0x06
	.zero		1


	//   ....[11]....
        /*044c*/ 	.word	0x00000630
        /*0450*/ 	.word	0x000000ff
        /*0454*/ 	.word	0x00030880
        /*0458*/ 	.short	0x0100
        /*045a*/ 	.byte	0x06
	.zero		1


	//   ....[12]....
        /*045c*/ 	.word	0x00000640
        /*0460*/ 	.word	0x000000ff
        /*0464*/ 	.word	0x00030878
        /*0468*/ 	.short	0x0100
        /*046a*/ 	.byte	0x06
	.zero		1


	//   ....[13]....
        /*046c*/ 	.word	0x00000650
        /*0470*/ 	.word	0x000000ff
        /*0474*/ 	.word	0x00030888
        /*0478*/ 	.short	0x0100
        /*047a*/ 	.byte	0x06
	.zero		1


	//   ....[14]....
        /*047c*/ 	.word	0x00000780
        /*0480*/ 	.word	0x000000ff
        /*0484*/ 	.word	0x00030890
        /*0488*/ 	.short	0x0100
        /*048a*/ 	.byte	0x08
	.zero		1


	//   ....[15]....
        /*048c*/ 	.word	0x00000790
        /*0490*/ 	.word	0x000000ff
        /*0494*/ 	.word	0x000308a0
        /*0498*/ 	.short	0x0100
        /*049a*/ 	.byte	0x08
	.zero		1


	//   ....[16]....
        /*049c*/ 	.word	0x000007a0
        /*04a0*/ 	.word	0x000000ff
        /*04a4*/ 	.word	0x00030898
        /*04a8*/ 	.short	0x0100
        /*04aa*/ 	.byte	0x08
	.zero		1


	//   ....[17]....
        /*04ac*/ 	.word	0x000007b0
        /*04b0*/ 	.word	0x000000ff
        /*04b4*/ 	.word	0x000308a8
        /*04b8*/ 	.short	0x0100
        /*04ba*/ 	.byte	0x08
	.zero		1


	//   ....[18]....
        /*04bc*/ 	.word	0x000008e0
        /*04c0*/ 	.word	0x000000ff
        /*04c4*/ 	.word	0x000308b0
        /*04c8*/ 	.short	0x0100
        /*04ca*/ 	.byte	0x08
	.zero		1


	//   ....[19]....
        /*04cc*/ 	.word	0x000008f0
        /*04d0*/ 	.word	0x000000ff
        /*04d4*/ 	.word	0x000308c0
        /*04d8*/ 	.short	0x0100
        /*04da*/ 	.byte	0x08
	.zero		1


	//   ....[20]....
        /*04dc*/ 	.word	0x00000900
        /*04e0*/ 	.word	0x000000ff
        /*04e4*/ 	.word	0x000308b8
        /*04e8*/ 	.short	0x0100
        /*04ea*/ 	.byte	0x08
	.zero		1


	//   ....[21]....
        /*04ec*/ 	.word	0x00000910
        /*04f0*/ 	.word	0x000000ff
        /*04f4*/ 	.word	0x000308c8
        /*04f8*/ 	.short	0x0100
        /*04fa*/ 	.byte	0x08
	.zero		1


	//   ....[22]....
        /*04fc*/ 	.word	0x00001690
        /*0500*/ 	.word	0x000000ff
        /*0504*/ 	.word	0x00030800
        /*0508*/ 	.short	0x010a
        /*050a*/ 	.byte	0x28
	.zero		1


	//   ....[23]....
        /*050c*/ 	.word	0x00001710
        /*0510*/ 	.word	0x00000003
        /*0514*/ 	.word	0x00030830
        /*0518*/ 	.short	0x010a
        /*051a*/ 	.byte	0x3f
	.zero		1


	//   ....[24]....
        /*051c*/ 	.word	0x00001780
        /*0520*/ 	.word	0x00000003
        /*0524*/ 	.word	0x00030830
        /*0528*/ 	.short	0x010a
        /*052a*/ 	.byte	0x3f
	.zero		1


	//   ....[25]....
        /*052c*/ 	.word	0x00002910
        /*0530*/ 	.word	0x00000003
        /*0534*/ 	.word	0x00000000
        /*0538*/ 	.short	0x0101
        /*053a*/ 	.byte	0x3f
	.zero		1


	//   ....[26]....
        /*053c*/ 	.word	0x00004500
        /*0540*/ 	.word	0x000000ff
        /*0544*/ 	.word	0x00030830
        /*0548*/ 	.short	0x010a
        /*054a*/ 	.byte	0x06
	.zero		1


	//   ....[27]....
        /*054c*/ 	.word	0x00004540
        /*0550*/ 	.word	0x000000ff
        /*0554*/ 	.word	0x00030830
        /*0558*/ 	.short	0x010a
        /*055a*/ 	.byte	0x06
	.zero		1


	//   ....[28]....
        /*055c*/ 	.word	0x00004740
        /*0560*/ 	.word	0x000000ff
        /*0564*/ 	.word	0x00030850
        /*0568*/ 	.short	0x010a
        /*056a*/ 	.byte	0x06
	.zero		1


	//   ....[29]....
        /*056c*/ 	.word	0x00004780
        /*0570*/ 	.word	0x000000ff
        /*0574*/ 	.word	0x00030850
        /*0578*/ 	.short	0x010a
        /*057a*/ 	.byte	0x06
	.zero		1


	//   ....[30]....
        /*057c*/ 	.word	0x00005570
        /*0580*/ 	.word	0x00000005
        /*0584*/ 	.word	0x00000000
        /*0588*/ 	.short	0x0101
        /*058a*/ 	.byte	0x3f
	.zero		1


	//   ....[31]....
        /*058c*/ 	.word	0x00005600
        /*0590*/ 	.word	0x0000000a
        /*0594*/ 	.word	0x00000000
        /*0598*/ 	.short	0x0101
        /*059a*/ 	.byte	0x3f
	.zero		1


	//   ....[32]....
        /*059c*/ 	.word	0x00006e70
        /*05a0*/ 	.word	0x000000ff
        /*05a4*/ 	.word	0x00030850
        /*05a8*/ 	.short	0x010a
        /*05aa*/ 	.byte	0x05
	.zero		1


	//   ....[33]....
        /*05ac*/ 	.word	0x00006eb0
        /*05b0*/ 	.word	0x000000ff
        /*05b4*/ 	.word	0x00030850
        /*05b8*/ 	.short	0x010a
        /*05ba*/ 	.byte	0x05
	.zero		1


	//   ....[34]....
        /*05bc*/ 	.word	0x000076d0
        /*05c0*/ 	.word	0x00000009
        /*05c4*/ 	.word	0x00000000
        /*05c8*/ 	.short	0x0101
        /*05ca*/ 	.byte	0x3f
	.zero		1


	//   ....[35]....
        /*05cc*/ 	.word	0x000084a0
        /*05d0*/ 	.word	0x000000ff
        /*05d4*/ 	.word	0x00000000
        /*05d8*/ 	.short	0x0101
        /*05da*/ 	.byte	0x04
	.zero		1


	//   ....[36]....
        /*05dc*/ 	.word	0x0000a990
        /*05e0*/ 	.word	0x00000005
        /*05e4*/ 	.word	0x00030840
        /*05e8*/ 	.short	0x010a
        /*05ea*/ 	.byte	0x3f
	.zero		1


	//   ....[37]....
        /*05ec*/ 	.word	0x0000ace0
        /*05f0*/ 	.word	0x0000001a
        /*05f4*/ 	.word	0x00030820
        /*05f8*/ 	.short	0x010a
        /*05fa*/ 	.byte	0x3f
	.zero		1


	//   ....[38]....
        /*05fc*/ 	.word	0x0000afd0
        /*0600*/ 	.word	0x00000003
        /*0604*/ 	.word	0x00030840
        /*0608*/ 	.short	0x010a
        /*060a*/ 	.byte	0x3f
	.zero		1


	//   ....[39]....
        /*060c*/ 	.word	0x0000b1b0
        /*0610*/ 	.word	0x00000002
        /*0614*/ 	.word	0x00000060
        /*0618*/ 	.short	0x010a
        /*061a*/ 	.byte	0x3f
	.zero		1


	//   ....[40]....
        /*061c*/ 	.word	0x0000b620
        /*0620*/ 	.word	0x00000003
        /*0624*/ 	.word	0x00030840
        /*0628*/ 	.short	0x010a
        /*062a*/ 	.byte	0x3f
	.zero		1


	//   ....[41]....
        /*062c*/ 	.word	0x0000b800
        /*0630*/ 	.word	0x00000003
        /*0634*/ 	.word	0x00000060
        /*0638*/ 	.short	0x010a
        /*063a*/ 	.byte	0x3f
	.zero		1


	//   ....[42]....
        /*063c*/ 	.word	0x0000bbc0
        /*0640*/ 	.word	0x00000002
        /*0644*/ 	.word	0x00030840
        /*0648*/ 	.short	0x010a
        /*064a*/ 	.byte	0x3f
	.zero		1


	//   ....[43]....
        /*064c*/ 	.word	0x0000bdb0
        /*0650*/ 	.word	0x00000002
        /*0654*/ 	.word	0x00000060
        /*0658*/ 	.short	0x010a
        /*065a*/ 	.byte	0x3f
	.zero		1


	//   ....[44]....
        /*065c*/ 	.word	0x0000c100
        /*0660*/ 	.word	0x00000003
        /*0664*/ 	.word	0x00030860
        /*0668*/ 	.short	0x010a
        /*066a*/ 	.byte	0x3f
	.zero		1


	//   ....[45]....
        /*066c*/ 	.word	0x0000cd40
        /*0670*/ 	.word	0x00000009
        /*0674*/ 	.word	0x00030820
        /*0678*/ 	.short	0x010a
        /*067a*/ 	.byte	0x3f
	.zero		1


	//   ....[46]....
        /*067c*/ 	.word	0x0000cee0
        /*0680*/ 	.word	0x00000007
        /*0684*/ 	.word	0x00000000
        /*0688*/ 	.short	0x010a
        /*068a*/ 	.byte	0x3f
	.zero		1


	//   ....[47]....
        /*068c*/ 	.word	0x0000cf50
        /*0690*/ 	.word	0x00000003
        /*0694*/ 	.word	0x00000000
        /*0698*/ 	.short	0x010a
        /*069a*/ 	.byte	0x3f
	.zero		1


	//   ....[48]....
        /*069c*/ 	.word	0x0000cfb0
        /*06a0*/ 	.word	0x00000005
        /*06a4*/ 	.word	0x00000000
        /*06a8*/ 	.short	0x010a
        /*06aa*/ 	.byte	0x3f
	.zero		1


	//   ....[49]....
        /*06ac*/ 	.word	0x0000cfe0
        /*06b0*/ 	.word	0x00000003
        /*06b4*/ 	.word	0x00000000
        /*06b8*/ 	.short	0x010a
        /*06ba*/ 	.byte	0x3f
	.zero		1


	//   ....[50]....
        /*06bc*/ 	.word	0x0000d050
        /*06c0*/ 	.word	0x00000003
        /*06c4*/ 	.word	0x00030800
        /*06c8*/ 	.short	0x010a
        /*06ca*/ 	.byte	0x3f
	.zero		1


	//   ....[51]....
        /*06cc*/ 	.word	0x0000d0a0
        /*06d0*/ 	.word	0x00000003
        /*06d4*/ 	.word	0x00030830
        /*06d8*/ 	.short	0x010a
        /*06da*/ 	.byte	0x3f
	.zero		1


	//   ....[52]....
        /*06dc*/ 	.word	0x0000d100
        /*06e0*/ 	.word	0x00000005
        /*06e4*/ 	.word	0x00030830
        /*06e8*/ 	.short	0x010a
        /*06ea*/ 	.byte	0x3f
	.zero		1


	//   ....[53]....
        /*06ec*/ 	.word	0x0000d160
        /*06f0*/ 	.word	0x00000005
        /*06f4*/ 	.word	0x00030850
        /*06f8*/ 	.short	0x010a
        /*06fa*/ 	.byte	0x3f
	.zero		1


	//   ....[54]....
        /*06fc*/ 	.word	0x0000d1c0
        /*0700*/ 	.word	0x0000000a
        /*0704*/ 	.word	0x00030850
        /*0708*/ 	.short	0x010a
        /*070a*/ 	.byte	0x3f
	.zero		1


	//   ....[55]....
        /*070c*/ 	.word	0x0000d360
        /*0710*/ 	.word	0x00000005
        /*0714*/ 	.word	0x00030840
        /*0718*/ 	.short	0x010a
        /*071a*/ 	.byte	0x3f
	.zero		1


	//   ....[56]....
        /*071c*/ 	.word	0x0000d3b0
        /*0720*/ 	.word	0x0000001a
        /*0724*/ 	.word	0x00030820
        /*0728*/ 	.short	0x010a
        /*072a*/ 	.byte	0x3f
	.zero		1


	//   ....[57]....
        /*072c*/ 	.word	0x0000d400
        /*0730*/ 	.word	0x00000003
        /*0734*/ 	.word	0x00030840
        /*0738*/ 	.short	0x010a
        /*073a*/ 	.byte	0x3f
	.zero		1


	//   ....[58]....
        /*073c*/ 	.word	0x0000d450
        /*0740*/ 	.word	0x00000002
        /*0744*/ 	.word	0x00000060
        /*0748*/ 	.short	0x010a
        /*074a*/ 	.byte	0x3f
	.zero		1


	//   ....[59]....
        /*074c*/ 	.word	0x0000d4a0
        /*0750*/ 	.word	0x00000003
        /*0754*/ 	.word	0x00030840
        /*0758*/ 	.short	0x010a
        /*075a*/ 	.byte	0x3f
	.zero		1


	//   ....[60]....
        /*075c*/ 	.word	0x0000d4f0
        /*0760*/ 	.word	0x00000003
        /*0764*/ 	.word	0x00000060
        /*0768*/ 	.short	0x010a
        /*076a*/ 	.byte	0x3f
	.zero		1


	//   ....[61]....
        /*076c*/ 	.word	0x0000d540
        /*0770*/ 	.word	0x00000002
        /*0774*/ 	.word	0x00030840
        /*0778*/ 	.short	0x010a
        /*077a*/ 	.byte	0x3f
	.zero		1


	//   ....[62]....
        /*077c*/ 	.word	0x0000d590
        /*0780*/ 	.word	0x00000002
        /*0784*/ 	.word	0x00000060
        /*0788*/ 	.short	0x010a
        /*078a*/ 	.byte	0x3f
	.zero		1


	//   ....[63]....
        /*078c*/ 	.word	0x0000d5e0
        /*0790*/ 	.word	0x00000003
        /*0794*/ 	.word	0x00030860
        /*0798*/ 	.short	0x010a
        /*079a*/ 	.byte	0x3f
	.zero		1


	//   ....[64]....
        /*079c*/ 	.word	0x0000df90
        /*07a0*/ 	.word	0x00000009
        /*07a4*/ 	.word	0x00030820
        /*07a8*/ 	.short	0x010a
        /*07aa*/ 	.byte	0x3f
	.zero		1


	//   ....[65]....
        /*07ac*/ 	.word	0x0000e130
        /*07b0*/ 	.word	0x00000007
        /*07b4*/ 	.word	0x00000000
        /*07b8*/ 	.short	0x010a
        /*07ba*/ 	.byte	0x3f
	.zero		1


	//   ....[66]....
        /*07bc*/ 	.word	0x0000e180
        /*07c0*/ 	.word	0x00000003
        /*07c4*/ 	.word	0x00000000
        /*07c8*/ 	.short	0x010a
        /*07ca*/ 	.byte	0x3f
	.zero		1


	//   ....[67]....
        /*07cc*/ 	.word	0x0000e1d0
        /*07d0*/ 	.word	0x00000005
        /*07d4*/ 	.word	0x00000000
        /*07d8*/ 	.short	0x010a
        /*07da*/ 	.byte	0x3f
	.zero		1


	//----- nvinfo : EIATTR_NUM_MBARRIERS
	.align		4
.L_123:
        /*07dc*/ 	.byte	0x03, 0x38
        /*07de*/ 	.short	0x0016


	//----- nvinfo : EIATTR_EXIT_INSTR_OFFSETS
	.align		4
        /*07e0*/ 	.byte	0x04, 0x1c
        /*07e2*/ 	.short	(.L_125 - .L_124)


	//   ....[0]....
.L_124:
        /*07e4*/ 	.word	0x00000ab0


	//   ....[1]....
        /*07e8*/ 	.word	0x00009270


	//   ....[2]....
        /*07ec*/ 	.word	0x000092d0


	//   ....[3]....
        /*07f0*/ 	.word	0x0000d030


	//----- nvinfo : EIATTR_MAX_THREADS
	.align		4
.L_125:
        /*07f4*/ 	.byte	0x04, 0x05
        /*07f6*/ 	.short	(.L_127 - .L_126)
.L_126:
        /*07f8*/ 	.word	0x00000200
        /*07fc*/ 	.word	0x00000001
        /*0800*/ 	.word	0x00000001


	//----- nvinfo : EIATTR_CRS_STACK_SIZE
	.align		4
.L_127:
        /*0804*/ 	.byte	0x04, 0x1e
        /*0806*/ 	.short	(.L_129 - .L_128)
.L_128:
        /*0808*/ 	.word	0x00000000


	//----- nvinfo : EIATTR_CBANK_PARAM_SIZE
	.align		4
.L_129:
        /*080c*/ 	.byte	0x03, 0x19
        /*080e*/ 	.short	0x0a70


	//----- nvinfo : EIATTR_PARAM_CBANK
	.align		4
        /*0810*/ 	.byte	0x04, 0x0a
        /*0812*/ 	.short	(.L_131 - .L_130)
	.align		4
.L_130:
        /*0814*/ 	.word	index@(.nv.constant0._ZN7cutlass13device_kernelIN5flash11enable_sm90INS1_16FlashAttnFwdSm90INS1_25CollectiveMainloopFwdSm90ILi2EN4cute5tupleIJNS5_1CILi1EEES8_S8_EEENS6_IJNS7_ILi192EEESA_NS7_ILi64EEEEEELi64ENS_10bfloat16_tEfNS_4arch4Sm90ELb0ELb0ELb0ELb1ELb0ELb0ELb0ELb0ELb1ELb0ELb0ELb0EEENS1_21CollectiveEpilogueFwdINS6_IJSA_SB_SA_EEES9_SD_SF_Li384ELb1ELb0ELb0ELb0EEENS1_36VarlenDynamicPersistentTileSchedulerILi192ELi192ELi384ELi32ELb0ELb0ELb1ELb0ELb1ELb1EEEEEEEEEvNT_6ParamsE)
        /*0818*/ 	.short	0x0210
        /*081a*/ 	.short	0x0a70


	//----- nvinfo : EIATTR_SW_WAR
	.align		4
.L_131:
        /*081c*/ 	.byte	0x04, 0x36
        /*081e*/ 	.short	(.L_133 - .L_132)
.L_132:
        /*0820*/ 	.word	0x00000008
.L_133:


//--------------------- .nv.info._ZN7cutlass13device_kernelIN5flash11enable_sm90INS1_16FlashAttnFwdSm90INS1_25CollectiveMainloopFwdSm90ILi2EN4cute5tupleIJNS5_1CILi1EEES8_S8_EEENS6_IJNS7_ILi192EEESA_NS7_ILi64EEEEEELi64ENS_10bfloat16_tEfNS_4arch4Sm90ELb0ELb0ELb0ELb1ELb0ELb1ELb0ELb0ELb1ELb0ELb0ELb0EEENS1_21CollectiveEpilogueFwdINS6_IJSA_SB_SA_EEES9_SD_SF_Li384ELb1ELb0ELb0ELb0EEENS1_36VarlenDynamicPersistentTileSchedulerILi192ELi192ELi384ELi32ELb0ELb0ELb1ELb0ELb1ELb1EEEEEEEEEvNT_6ParamsE --------------------------
	.section	.nv.info._ZN7cutlass13device_kernelIN5flash11enable_sm90INS1_16FlashAttnFwdSm90INS1_25CollectiveMainloopFwdSm90ILi2EN4cute5tupleIJNS5_1CILi1EEES8_S8_EEENS6_IJNS7_ILi192EEESA_NS7_ILi64EEEEEELi64ENS_10bfloat16_tEfNS_4arch4Sm90ELb0ELb0ELb0ELb1ELb0ELb1ELb0ELb0ELb1ELb0ELb0ELb0EEENS1_21CollectiveEpilogueFwdINS6_IJSA_SB_SA_EEES9_SD_SF_Li384ELb1ELb0ELb0ELb0EEENS1_36VarlenDynamicPersistentTileSchedulerILi192ELi192ELi384ELi32ELb0ELb0ELb1ELb0ELb1ELb1EEEEEEEEEvNT_6ParamsE,"",@"SHT_CUDA_INFO"
	.sectionflags	@""
	.align	4


	//----- nvinfo : EIATTR_CUDA_API_VERSION
	.align		4
        /*0000*/ 	.byte	0x04, 0x37
        /*0002*/ 	.short	(.L_135 - .L_134)
.L_134:
        /*0004*/ 	.word	0x00000082


	//----- nvinfo : EIATTR_KPARAM_INFO
	.align		4
.L_135:
        /*0008*/ 	.byte	0x04, 0x17
        /*000a*/ 	.short	(.L_137 - .L_136)
.L_136:
        /*000c*/ 	.word	0x00000000
        /*0010*/ 	.short	0x0000
        /*0012*/ 	.short	0x0070
        /*0014*/ 	.byte	0x00, 0xf0, 0x01, 0x28


	//----- nvinfo : EIATTR_SPARSE_MMA_MASK
	.align		4
.L_137:
        /*0018*/ 	.byte	0x03, 0x50
        /*001a*/ 	.short	0x0000


	//----- nvinfo : EIATTR_MAXREG_COUNT
	.align		4
        /*001c*/ 	.byte	0x03, 0x1b
        /*001e*/ 	.short	0x0080


	//----- nvinfo : EIATTR_NUM_BARRIERS
	.align		4
        /*0020*/ 	.byte	0x02, 0x4c
        /*0022*/ 	.byte	0x10
	.zero		1


	//----- nvinfo : EIATTR_EXTERNS
	.align		4
        /*0024*/ 	.byte	0x04, 0x0f
        /*0026*/ 	.short	(.L_139 - .L_138)


	//   ....[0]....
	.align		4
.L_138:
        /*0028*/ 	.word	index@(__assertfail)


	//----- nvinfo : EIATTR_ANNOTATIONS
	.align		4
.L_139:
        /*002c*/ 	.byte	0x04, 0x55
        /*002e*/ 	.short	(.L_141 - .L_140)


	//   ....[0]....
.L_140:
        /* <DEDUP_REMOVED lines=45> */


	//----- nvinfo : EIATTR_MERCURY_ISA_VERSION
	.align		4
.L_141:
        /*02f0*/ 	.byte	0x03, 0x5f
        /*02f2*/ 	.short	0x0101


	//----- nvinfo : EIATTR_UNUSED_LOAD_BYTE_OFFSET
	.align		4
        /*02f4*/ 	.byte	0x04, 0x44
        /*02f6*/ 	.short	(.L_143 - .L_142)


	//   ....[0]....
.L_142:
        /*02f8*/ 	.word	0x00000b00
        /*02fc*/ 	.word	0x0000fff0


	//   ....[1]....
        /*0300*/ 	.word	0x0000ecc0
        /*0304*/ 	.word	0x0000fff0


	//----- nvinfo : EIATTR_INT_WARP_WIDE_INSTR_OFFSETS
	.align		4
.L_143:
        /*0308*/ 	.byte	0x04, 0x31
        /*030a*/ 	.short	(.L_145 - .L_144)


	//   ....[0]....
.L_144:
        /*030c*/ 	.word	0x000001b0


	//   ....[1]....
        /*0310*/ 	.word	0x00000250


	//   ....[2]....
        /*0314*/ 	.word	0x000002c0


	//   ....[3]....
        /*0318*/ 	.word	0x00012080


	//   ....[4]....
        /*031c*/ 	.word	0x00012110


	//   ....[5]....
        /*0320*/ 	.word	0x00012550


	//   ....[6]....
        /*0324*/ 	.word	0x00012580


	//   ....[7]....
        /*0328*/ 	.word	0x00014020


	//   ....[8]....
        /*032c*/ 	.word	0x000140b0


	//----- nvinfo : EIATTR_COOP_GROUP_MASK_REGIDS
	.align		4
.L_145:
        /*0330*/ 	.byte	0x04, 0x29
        /*0332*/ 	.short	(.L_147 - .L_146)


	//   ....[0]....
.L_146:
        /*0334*/ 	.word	0xffffffff


	//   ....[1]....
        /*0338*/ 	.word	0xffffffff


	//   ....[2]....
        /*033c*/ 	.word	0xffffffff


	//   ....[3]....
        /*0340*/ 	.word	0xffffffff


	//   ....[4]....
        /*0344*/ 	.word	0xffffffff


	//   ....[5]....
        /*0348*/ 	.word	0xffffffff


	//   ....[6]....
        /*034c*/ 	.word	0xffffffff


	//   ....[7]....
        /*0350*/ 	.word	0xffffffff


	//   ....[8]....
        /*0354*/ 	.word	0xffffffff


	//   ....[9]....
        /*0358*/ 	.word	0xffffffff


	//   ....[10]....
        /*035c*/ 	.word	0xffffffff


	//   ....[11]....
        /*0360*/ 	.word	0xffffffff


	//   ....[12]....
        /*0364*/ 	.word	0xffffffff


	//   ....[13]....
        /*0368*/ 	.word	0xffffffff


	//   ....[14]....
        /*036c*/ 	.word	0xffffffff


	//   ....[15]....
        /*0370*/ 	.word	0xffffffff


	//   ....[16]....
        /*0374*/ 	.word	0xffffffff


	//   ....[17]....
        /*0378*/ 	.word	0xffffffff


	//   ....[18]....
        /*037c*/ 	.word	0xffffffff


	//   ....[19]....
        /*0380*/ 	.word	0xffffffff


	//   ....[20]....
        /*0384*/ 	.word	0xffffffff


	//   ....[21]....
        /*0388*/ 	.word	0xffffffff


	//   ....[22]....
        /*038c*/ 	.word	0xffffffff


	//   ....[23]....
        /*0390*/ 	.word	0xffffffff


	//   ....[24]....
        /*0394*/ 	.word	0xffffffff


	//   ....[25]....
        /*0398*/ 	.word	0xffffffff


	//   ....[26]....
        /*039c*/ 	.word	0xffffffff


	//   ....[27]....
        /*03a0*/ 	.word	0xffffffff


	//   ....[28]....
        /*03a4*/ 	.word	0xffffffff


	//   ....[29]....
        /*03a8*/ 	.word	0xffffffff


	//   ....[30]....
        /*03ac*/ 	.word	0xffffffff


	//   ....[31]....
        /*03b0*/ 	.word	0xffffffff


	//   ....[32]....
        /*03b4*/ 	.word	0xffffffff


	//   ....[33]....
        /*03b8*/ 	.word	0xffffffff


	//   ....[34]....
        /*03bc*/ 	.word	0xffffffff


	//   ....[35]....
        /*03c0*/ 	.word	0xffffffff


	//   ....[36]....
        /*03c4*/ 	.word	0xffffffff


	//   ....[37]....
        /*03c8*/ 	.word	0xffffffff


	//   ....[38]....
        /*03cc*/ 	.word	0xffffffff


	//   ....[39]....
        /*03d0*/ 	.word	0xffffffff


	//   ....[40]....
        /*03d4*/ 	.word	0xffffffff


	//   ....[41]....
        /*03d8*/ 	.word	0xffffffff


	//   ....[42]....
        /*03dc*/ 	.word	0xffffffff


	//   ....[43]....
        /*03e0*/ 	.word	0xffffffff


	//   ....[44]....
        /*03e4*/ 	.word	0xffffffff


	//   ....[45]....
        /*03e8*/ 	.word	0xffffffff


	//   ....[46]....
        /*03ec*/ 	.word	0xffffffff


	//   ....[47]....
        /*03f0*/ 	.word	0xffffffff


	//   ....[48]....
        /*03f4*/ 	.word	0xffffffff


	//   ....[49]....
        /*03f8*/ 	.word	0xffffffff


	//   ....[50]....
        /*03fc*/ 	.word	0xffffffff


	//   ....[51]....
        /*0400*/ 	.word	0xffffffff


	//   ....[52]....
        /*0404*/ 	.word	0xffffffff


	//   ....[53]....
        /*0408*/ 	.word	0xffffffff


	//   ....[54]....
        /*040c*/ 	.word	0xffffffff


	//   ....[55]....
        /*0410*/ 	.word	0xffffffff


	//   ....[56]....
        /*0414*/ 	.word	0x0500000f


	//   ....[57]....
        /*0418*/ 	.word	0x0500000f


	//   ....[58]....
        /*041c*/ 	.word	0x0500000f


	//   ....[59]....
        /*0420*/ 	.word	0x0500000f


	//   ....[60]....
        /*0424*/ 	.word	0x0500000f


	//   ....[61]....
        /*0428*/ 	.word	0x0500000f


	//   ....[62]....
        /*042c*/ 	.word	0x0500000f


	//   ....[63]....
        /*0430*/ 	.word	0x0500000f


	//   ....[64]....
        /*0434*/ 	.word	0x0500000f


	//   ....[65]....
        /*0438*/ 	.word	0x0500000f


	//   ....[66]....
        /*043c*/ 	.word	0x0500000f


	//   ....[67]....
        /*0440*/ 	.word	0x0500000f


	//   ....[68]....
        /*0444*/ 	.word	0x0500000f


	//   ....[69]....
        /*0448*/ 	.word	0x0500000f


	//   ....[70]....
        /*044c*/ 	.word	0x0500000f


	//   ....[71]....
        /*0450*/ 	.word	0x0500000f


	//   ....[72]....
        /*0454*/ 	.word	0x0500000f


	//   ....[73]....
        /*0458*/ 	.word	0x0500000f


	//   ....[74]....
        /*045c*/ 	.word	0x0500000f


	//   ....[75]....
        /*0460*/ 	.word	0x0500000f


	//   ....[76]....
        /*0464*/ 	.word	0x0500000f


	//   ....[77]....
        /*0468*/ 	.word	0x0500000f


	//   ....[78]....
        /*046c*/ 	.word	0x0500000f


	//   ....[79]....
        /*0470*/ 	.word	0x0500000f


	//   ....[80]....
        /*0474*/ 	.word	0x0500000f


	//   ....[81]....
        /*0478*/ 	.word	0x0500000f


	//   ....[82]....
        /*047c*/ 	.word	0x0500000f


	//   ....[83]....
        /*0480*/ 	.word	0x0500000f


	//   ....[84]....
        /*0484*/ 	.word	0x0500000f


	//----- nvinfo : EIATTR_COOP_GROUP_INSTR_OFFSETS
	.align		4
.L_147:
        /*0488*/ 	.byte	0x04, 0x28
        /*048a*/ 	.short	(.L_149 - .L_148)


	//   ....[0]....
.L_148:
        /*048c*/ 	.word	0x00000060


	//   ....[1]....
        /*0490*/ 	.word	0x000001c0


	//   ....[2]....
        /*0494*/ 	.word	0x00000270


	//   ....[3]....
        /*0498*/ 	.word	0x00000430


	//   ....[4]....
        /*049c*/ 	.word	0x00000590


	//   ....[5]....
        /*04a0*/ 	.word	0x000006b0


	//   ....[6]....
        /*04a4*/ 	.word	0x00000810


	//   ....[7]....
        /*04a8*/ 	.word	0x000059d0


	//   ....[8]....
        /*04ac*/ 	.word	0x00009120


	//   ....[9]....
        /*04b0*/ 	.word	0x00009140


	//   ....[10]....
        /*04b4*/ 	.word	0x00009700


	//   ....[11]....
        /*04b8*/ 	.word	0x00009750


	//   ....[12]....
        /*04bc*/ 	.word	0x0000aeb0


	//   ....[13]....
        /*04c0*/ 	.word	0x0000bb90


	//   ....[14]....
        /*04c4*/ 	.word	0x0000bbc0


	//   ....[15]....
        /*04c8*/ 	.word	0x0000bcd0


	//   ....[16]....
        /*04cc*/ 	.word	0x0000bd10


	//   ....[17]....
        /*04d0*/ 	.word	0x0000dde0


	//   ....[18]....
        /*04d4*/ 	.word	0x0000e010


	//   ....[19]....
        /*04d8*/ 	.word	0x0000e040


	//   ....[20]....
        /*04dc*/ 	.word	0x0000e820


	//   ....[21]....
        /*04e0*/ 	.word	0x0000e850


	//   ....[22]....
        /*04e4*/ 	.word	0x000106c0


	//   ....[23]....
        /*04e8*/ 	.word	0x00010850


	//   ....[24]....
        /*04ec*/ 	.word	0x00010880


	//   ....[25]....
        /*04f0*/ 	.word	0x000108b0


	//   ....[26]....
        /*04f4*/ 	.word	0x000108f0


	//   ....[27]....
        /*04f8*/ 	.word	0x00010940


	//   ....[28]....
        /*04fc*/ 	.word	0x000109a0


	//   ....[29]....
        /*0500*/ 	.word	0x00010b60


	//   ....[30]....
        /*0504*/ 	.word	0x00010bc0


	//   ....[31]....
        /*0508*/ 	.word	0x00010c00


	//   ....[32]....
        /*050c*/ 	.word	0x00010c40


	//   ....[33]....
        /*0510*/ 	.word	0x00010c70


	//   ....[34]....
        /*0514*/ 	.word	0x00010ca0


	//   ....[35]....
        /*0518*/ 	.word	0x00010d20


	//   ....[36]....
        /*051c*/ 	.word	0x00010d50


	//   ....[37]....
        /*0520*/ 	.word	0x00010dd0


	//   ....[38]....
        /*0524*/ 	.word	0x00014370


	//   ....[39]....
        /*0528*/ 	.word	0x00014380


	//   ....[40]....
        /*052c*/ 	.word	0x00014470


	//   ....[41]....
        /*0530*/ 	.word	0x000144d0


	//   ....[42]....
        /*0534*/ 	.word	0x00014510


	//   ....[43]....
        /*0538*/ 	.word	0x00014550


	//   ....[44]....
        /*053c*/ 	.word	0x00014580


	//   ....[45]....
        /*0540*/ 	.word	0x000145b0


	//   ....[46]....
        /*0544*/ 	.word	0x00014720


	//   ....[47]....
        /*0548*/ 	.word	0x00014780


	//   ....[48]....
        /*054c*/ 	.word	0x000147c0


	//   ....[49]....
        /*0550*/ 	.word	0x00014800


	//   ....[50]....
        /*0554*/ 	.word	0x00014830


	//   ....[51]....
        /*0558*/ 	.word	0x00014860


	//   ....[52]....
        /*055c*/ 	.word	0x00014920


	//   ....[53]....
        /*0560*/ 	.word	0x00014940


	//   ....[54]....
        /*0564*/ 	.word	0x000149b0


	//   ....[55]....
        /*0568*/ 	.word	0x00014de0


	//   ....[56]....
        /*056c*/ 	.word	0x00015240


	//   ....[57]....
        /*0570*/ 	.word	0x000152f0


	//   ....[58]....
        /*0574*/ 	.word	0x00015390


	//   ....[59]....
        /*0578*/ 	.word	0x00015430


	//   ....[60]....
        /*057c*/ 	.word	0x000154d0


	//   ....[61]....
        /*0580*/ 	.word	0x000155c0


	//   ....[62]....
        /*0584*/ 	.word	0x00015660


	//   ....[63]....
        /*0588*/ 	.word	0x00015700


	//   ....[64]....
        /*058c*/ 	.word	0x000157a0


	//   ....[65]....
        /*0590*/ 	.word	0x00015a00


	//   ....[66]....
        /*0594*/ 	.word	0x00015ce0


	//   ....[67]....
        /*0598*/ 	.word	0x000160d0


	//   ....[68]....
        /*059c*/ 	.word	0x00016160


	//   ....[69]....
        /*05a0*/ 	.word	0x00016200


	//   ....[70]....
        /*05a4*/ 	.word	0x000162b0


	//   ....[71]....
        /*05a8*/ 	.word	0x00016330


	//   ....[72]....
        /*05ac*/ 	.word	0x000163b0


	//   ....[73]....
        /*05b0*/ 	.word	0x00016430


	//   ....[74]....
        /*05b4*/ 	.word	0x000164b0


	//   ....[75]....
        /*05b8*/ 	.word	0x00016540


	//   ....[76]....
        /*05bc*/ 	.word	0x000165f0


	//   ....[77]....
        /*05c0*/ 	.word	0x00016670


	//   ....[78]....
        /*05c4*/ 	.word	0x000166f0


	//   ....[79]....
        /*05c8*/ 	.word	0x00016770


	//   ....[80]....
        /*05cc*/ 	.word	0x000167f0


	//   ....[81]....
        /*05d0*/ 	.word	0x00016860


	//   ....[82]....
        /*05d4*/ 	.word	0x00016900


	//   ....[83]....
        /*05d8*/ 	.word	0x00016990


	//   ....[84]....
        /*05dc*/ 	.word	0x00016ab0


	//----- nvinfo : EIATTR_REG_RECONFIG
	.align		4
.L_149:
        /*05e0*/ 	.byte	0x01, 0x54
	.zero		2


	//----- nvinfo : EIATTR_SYSCALL_OFFSETS
	.align		4
        /*05e4*/ 	.byte	0x04, 0x46
        /*05e6*/ 	.short	(.L_151 - .L_150)


	//   ....[0]....
.L_150:
        /*05e8*/ 	.word	0x000017a0


	//   ....[1]....
        /*05ec*/ 	.word	0x000018f0


	//   ....[2]....
        /*05f0*/ 	.word	0x00005b60


	//   ....[3]....
        /*05f4*/ 	.word	0x00006080


	//   ....[4]....
        /*05f8*/ 	.word	0x00012290


	//   ....[5]....
        /*05fc*/ 	.word	0x000123c0


	//   ....[6]....
        /*0600*/ 	.word	0x000124c0


	//----- nvinfo : EIATTR_MBARRIER_INSTR_OFFSETS
	.align		4
.L_151:
        /*0604*/ 	.byte	0x04, 0x39
        /*0606*/ 	.short	(.L_153 - .L_152)


	//   ....[0]....
.L_152:
        /*0608*/ 	.word	0x000002e0
        /*060c*/ 	.word	0x000000ff
        /*0610*/ 	.word	0x00030800
        /*0614*/ 	.short	0x0100
        /*0616*/ 	.byte	0x08
	.zero		1


	//   ....[1]....
        /*0618*/ 	.word	0x000002f0
        /*061c*/ 	.word	0x000000ff
        /*0620*/ 	.word	0x00030820
        /*0624*/ 	.short	0x0100
        /*0626*/ 	.byte	0x08
	.zero		1


	//   ....[2]....
        /*0628*/ 	.word	0x000003e0
        /*062c*/ 	.word	0x000000ff
        /*0630*/ 	.word	0x00030830
        /*0634*/ 	.short	0x0100
        /*0636*/ 	.byte	0x08
	.zero		1


	//   ....[3]....
        /*0638*/ 	.word	0x000003f0
        /*063c*/ 	.word	0x000000ff
        /*0640*/ 	.word	0x00030840
        /*0644*/ 	.short	0x0100
        /*0646*/ 	.byte	0x08
	.zero		1


	//   ....[4]....
        /*0648*/ 	.word	0x00000400
        /*064c*/ 	.word	0x000000ff
        /*0650*/ 	.word	0x00030838
        /*0654*/ 	.short	0x0100
        /*0656*/ 	.byte	0x08
	.zero		1


	//   ....[5]....
        /*0658*/ 	.word	0x00000410
        /*065c*/ 	.word	0x000000ff
        /*0660*/ 	.word	0x00030848
        /*0664*/ 	.short	0x0100
        /*0666*/ 	.byte	0x08
	.zero		1


	//   ....[6]....
        /*0668*/ 	.word	0x00000540
        /*066c*/ 	.word	0x000000ff
        /*0670*/ 	.word	0x00030850
        /*0674*/ 	.short	0x0100
        /*0676*/ 	.byte	0x08
	.zero		1


	//   ....[7]....
        /*0678*/ 	.word	0x00000550
        /*067c*/ 	.word	0x000000ff
        /*0680*/ 	.word	0x00030860
        /*0684*/ 	.short	0x0100
        /*0686*/ 	.byte	0x08
	.zero		1


	//   ....[8]....
        /*0688*/ 	.word	0x00000560
        /*068c*/ 	.word	0x000000ff
        /*0690*/ 	.word	0x00030858
        /*0694*/ 	.short	0x0100
        /*0696*/ 	.byte	0x08
	.zero		1


	//   ....[9]....
        /*0698*/ 	.word	0x00000570
        /*069c*/ 	.word	0x000000ff
        /*06a0*/ 	.word	0x00030868
        /*06a4*/ 	.short	0x0100
        /*06a6*/ 	.byte	0x08
	.zero		1


	//   ....[10]....
        /*06a8*/ 	.word	0x00000660
        /*06ac*/ 	.word	0x000000ff
        /*06b0*/ 	.word	0x00030870
        /*06b4*/ 	.short	0x0100
        /*06b6*/ 	.byte	0x06
	.zero		1


	//   ....[11]....
        /*06b8*/ 	.word	0x00000670
        /*06bc*/ 	.word	0x000000ff
        /*06c0*/ 	.word	0x00030880
        /*06c4*/ 	.short	0x0100
        /*06c6*/ 	.byte	0x06
	.zero		1


	//   ....[12]....
        /*06c8*/ 	.word	0x00000680
        /*06cc*/ 	.word	0x000000ff
        /*06d0*/ 	.word	0x00030878
        /*06d4*/ 	.short	0x0100
        /*06d6*/ 	.byte	0x06
	.zero		1


	//   ....[13]....
        /*06d8*/ 	.word	0x00000690
        /*06dc*/ 	.word	0x000000ff
        /*06e0*/ 	.word	0x00030888
        /*06e4*/ 	.short	0x0100
        /*06e6*/ 	.byte	0x06
	.zero		1


	//   ....[14]....
        /*06e8*/ 	.word	0x000007c0
        /*06ec*/ 	.word	0x000000ff
        /*06f0*/ 	.word	0x00030890
        /*06f4*/ 	.short	0x0100
        /*06f6*/ 	.byte	0x08
	.zero		1


	//   ....[15]....
        /*06f8*/ 	.word	0x000007d0
        /*06fc*/ 	.word	0x000000ff
        /*0700*/ 	.word	0x000308a0
        /*0704*/ 	.short	0x0100
        /*0706*/ 	.byte	0x08
	.zero		1


	//   ....[16]....
        /*0708*/ 	.word	0x000007e0
        /*070c*/ 	.word	0x000000ff
        /*0710*/ 	.word	0x00030898
        /*0714*/ 	.short	0x0100
        /*0716*/ 	.byte	0x08
	.zero		1


	//   ....[17]....
        /*0718*/ 	.word	0x000007f0
        /*071c*/ 	.word	0x000000ff
        /*0720*/ 	.word	0x000308a8
        /*0724*/ 	.short	0x0100
        /*0726*/ 	.byte	0x08
	.zero		1


	//   ....[18]....
        /*0728*/ 	.word	0x00000920
        /*072c*/ 	.word	0x000000ff
        /*0730*/ 	.word	0x000308b0
        /*0734*/ 	.short	0x0100
        /*0736*/ 	.byte	0x08
	.zero		1


	//   ....[19]....
        /*0738*/ 	.word	0x00000930
        /*073c*/ 	.word	0x000000ff
        /*0740*/ 	.word	0x000308c0
        /*0744*/ 	.short	0x0100
        /*0746*/ 	.byte	0x08
	.zero		1


	//   ....[20]....
        /*0748*/ 	.word	0x00000940
        /*074c*/ 	.word	0x000000ff
        /*0750*/ 	.word	0x000308b8
        /*0754*/ 	.short	0x0100
        /*0756*/ 	.byte	0x08
	.zero		1


	//   ....[21]....
        /*0758*/ 	.word	0x00000950
        /*075c*/ 	.word	0x000000ff
        /*0760*/ 	.word	0x000308c8
        /*0764*/ 	.short	0x0100
        /*0766*/ 	.byte	0x08
	.zero		1


	//   ....[22]....
        /*0768*/ 	.word	0x00002bd0
        /*076c*/ 	.word	0x00000053
        /*0770*/ 	.word	0x00030890
        /*0774*/ 	.short	0x010a
        /*0776*/ 	.byte	0x3f
	.zero		1


	//   ....[23]....
        /*0778*/ 	.word	0x00003f50
        /*077c*/ 	.word	0x00000053
        /*0780*/ 	.word	0x00030890
        /*0784*/ 	.short	0x010a
        /*0786*/ 	.byte	0x3f
	.zero		1


	//   ....[24]....
        /*0788*/ 	.word	0x000050e0
        /*078c*/ 	.word	0x00000053
        /*0790*/ 	.word	0x00030890
        /*0794*/ 	.short	0x010a
        /*0796*/ 	.byte	0x3f
	.zero		1


	//   ....[25]....
        /*0798*/ 	.word	0x00005300
        /*079c*/ 	.word	0x00000024
        /*07a0*/ 	.word	0x00000000
        /*07a4*/ 	.short	0x0101
        /*07a6*/ 	.byte	0x3f
	.zero		1


	//   ....[26]....
        /*07a8*/ 	.word	0x00005340
        /*07ac*/ 	.word	0x00000053
        /*07b0*/ 	.word	0x000308b0
        /*07b4*/ 	.short	0x010a
        /*07b6*/ 	.byte	0x3f
	.zero		1


	//   ....[27]....
        /*07b8*/ 	.word	0x00005700
        /*07bc*/ 	.word	0x00000053
        /*07c0*/ 	.word	0x00000000
        /*07c4*/ 	.short	0x0101
        /*07c6*/ 	.byte	0x3f
	.zero		1


	//   ....[28]....
        /*07c8*/ 	.word	0x00005c00
        /*07cc*/ 	.word	0x00000002
        /*07d0*/ 	.word	0x00030800
        /*07d4*/ 	.short	0x010a
        /*07d6*/ 	.byte	0x3f
	.zero		1


	//   ....[29]....
        /*07d8*/ 	.word	0x00005c50
        /*07dc*/ 	.word	0x00000002
        /*07e0*/ 	.word	0x00030800
        /*07e4*/ 	.short	0x010a
        /*07e6*/ 	.byte	0x3f
	.zero		1


	//   ....[30]....
        /*07e8*/ 	.word	0x000063c0
        /*07ec*/ 	.word	0x00000002
        /*07f0*/ 	.word	0x00030800
        /*07f4*/ 	.short	0x010a
        /*07f6*/ 	.byte	0x3f
	.zero		1


	//   ....[31]....
        /*07f8*/ 	.word	0x00007260
        /*07fc*/ 	.word	0x00000002
        /*0800*/ 	.word	0x00030800
        /*0804*/ 	.short	0x010a
        /*0806*/ 	.byte	0x3f
	.zero		1


	//   ....[32]....
        /*0808*/ 	.word	0x000080c0
        /*080c*/ 	.word	0x00000004
        /*0810*/ 	.word	0x00030830
        /*0814*/ 	.short	0x010a
        /*0816*/ 	.byte	0x3f
	.zero		1


	//   ....[33]....
        /*0818*/ 	.word	0x000081a0
        /*081c*/ 	.word	0x00000004
        /*0820*/ 	.word	0x00030830
        /*0824*/ 	.short	0x010a
        /*0826*/ 	.byte	0x3f
	.zero		1


	//   ....[34]....
        /*0828*/ 	.word	0x00009e20
        /*082c*/ 	.word	0x00000004
        /*0830*/ 	.word	0x00000000
        /*0834*/ 	.short	0x0101
        /*0836*/ 	.byte	0x3f
	.zero		1


	//   ....[35]....
        /*0838*/ 	.word	0x0000b100
        /*083c*/ 	.word	0x00000000
        /*0840*/ 	.word	0x00030830
        /*0844*/ 	.short	0x010a
        /*0846*/ 	.byte	0x3f
	.zero		1


	//   ....[36]....
        /*0848*/ 	.word	0x0000b150
        /*084c*/ 	.word	0x00000000
        /*0850*/ 	.word	0x00030830
        /*0854*/ 	.short	0x010a
        /*0856*/ 	.byte	0x3f
	.zero		1


	//   ....[37]....
        /*0858*/ 	.word	0x0000b4a0
        /*085c*/ 	.word	0x00000003
        /*0860*/ 	.word	0x00030850
        /*0864*/ 	.short	0x010a
        /*0866*/ 	.byte	0x3f
	.zero		1


	//   ....[38]....
        /*0868*/ 	.word	0x0000b4f0
        /*086c*/ 	.word	0x00000003
        /*0870*/ 	.word	0x00030850
        /*0874*/ 	.short	0x010a
        /*0876*/ 	.byte	0x3f
	.zero		1


	//   ....[39]....
        /*0878*/ 	.word	0x0000cc00
        /*087c*/ 	.word	0x0000000d
        /*0880*/ 	.word	0x00000000
        /*0884*/ 	.short	0x0101
        /*0886*/ 	.byte	0x3f
	.zero		1


	//   ....[40]....
        /*0888*/ 	.word	0x0000cc80
        /*088c*/ 	.word	0x0000000b
        /*0890*/ 	.word	0x00000000
        /*0894*/ 	.short	0x0101
        /*0896*/ 	.byte	0x3f
	.zero		1


	//   ....[41]....
        /*0898*/ 	.word	0x0000de60
        /*089c*/ 	.word	0x0000000c
        /*08a0*/ 	.word	0x00030850
        /*08a4*/ 	.short	0x010a
        /*08a6*/ 	.byte	0x3f
	.zero		1


	//   ....[42]....
        /*08a8*/ 	.word	0x0000df10
        /*08ac*/ 	.word	0x0000000c
        /*08b0*/ 	.word	0x00030850
        /*08b4*/ 	.short	0x010a
        /*08b6*/ 	.byte	0x3f
	.zero		1


	//   ....[43]....
        /*08b8*/ 	.word	0x0000e9a0
        /*08bc*/ 	.word	0x00000006
        /*08c0*/ 	.word	0x00000000
        /*08c4*/ 	.short	0x0101
        /*08c6*/ 	.byte	0x3f
	.zero		1


	//   ....[44]....
        /*08c8*/ 	.word	0x0000f960
        /*08cc*/ 	.word	0x00000000
        /*08d0*/ 	.word	0x00000000
        /*08d4*/ 	.short	0x0101
        /*08d6*/ 	.byte	0x3f
	.zero		1


	//   ....[45]....
        /*08d8*/ 	.word	0x000117e0
        /*08dc*/ 	.word	0x00000006
        /*08e0*/ 	.word	0x00030820
        /*08e4*/ 	.short	0x010a
        /*08e6*/ 	.byte	0x3f
	.zero		1


	//   ....[46]....
        /*08e8*/ 	.word	0x00011850
        /*08ec*/ 	.word	0x00000007
        /*08f0*/ 	.word	0x000308a0
        /*08f4*/ 	.short	0x010a
        /*08f6*/ 	.byte	0x3f
	.zero		1


	//   ....[47]....
        /*08f8*/ 	.word	0x00011a00
        /*08fc*/ 	.word	0x00000007
        /*0900*/ 	.word	0x000308c0
        /*0904*/ 	.short	0x010a
        /*0906*/ 	.byte	0x3f
	.zero		1


	//   ....[48]....
        /*0908*/ 	.word	0x00011c50
        /*090c*/ 	.word	0x00000007
        /*0910*/ 	.word	0x000308a0
        /*0914*/ 	.short	0x010a
        /*0916*/ 	.byte	0x3f
	.zero		1


	//   ....[49]....
        /*0918*/ 	.word	0x00011df0
        /*091c*/ 	.word	0x00000007
        /*0920*/ 	.word	0x000308c0
        /*0924*/ 	.short	0x010a
        /*0926*/ 	.byte	0x3f
	.zero		1


	//   ....[50]....
        /*0928*/ 	.word	0x00012990
        /*092c*/ 	.word	0x00000005
        /*0930*/ 	.word	0x00030840
        /*0934*/ 	.short	0x010a
        /*0936*/ 	.byte	0x3f
	.zero		1


	//   ....[51]....
        /*0938*/ 	.word	0x00012ce0
        /*093c*/ 	.word	0x0000001c
        /*0940*/ 	.word	0x00030820
        /*0944*/ 	.short	0x010a
        /*0946*/ 	.byte	0x3f
	.zero		1


	//   ....[52]....
        /*0948*/ 	.word	0x00012fe0
        /*094c*/ 	.word	0x00000003
        /*0950*/ 	.word	0x00030840
        /*0954*/ 	.short	0x010a
        /*0956*/ 	.byte	0x3f
	.zero		1


	//   ....[53]....
        /*0958*/ 	.word	0x000131c0
        /*095c*/ 	.word	0x00000002
        /*0960*/ 	.word	0x00000060
        /*0964*/ 	.short	0x010a
        /*0966*/ 	.byte	0x3f
	.zero		1


	//   ....[54]....
        /*0968*/ 	.word	0x00013640
        /*096c*/ 	.word	0x00000003
        /*0970*/ 	.word	0x00030840
        /*0974*/ 	.short	0x010a
        /*0976*/ 	.byte	0x3f
	.zero		1


	//   ....[55]....
        /*0978*/ 	.word	0x00013820
        /*097c*/ 	.word	0x00000003
        /*0980*/ 	.word	0x00000060
        /*0984*/ 	.short	0x010a
        /*0986*/ 	.byte	0x3f
	.zero		1


	//   ....[56]....
        /*0988*/ 	.word	0x00013be0
        /*098c*/ 	.word	0x00000002
        /*0990*/ 	.word	0x00030840
        /*0994*/ 	.short	0x010a
        /*0996*/ 	.byte	0x3f
	.zero		1


	//   ....[57]....
        /*0998*/ 	.word	0x00013dd0
        /*099c*/ 	.word	0x00000002
        /*09a0*/ 	.word	0x00000060
        /*09a4*/ 	.short	0x010a
        /*09a6*/ 	.byte	0x3f
	.zero		1


	//   ....[58]....
        /*09a8*/ 	.word	0x00014120
        /*09ac*/ 	.word	0x00000003
        /*09b0*/ 	.word	0x00030860
        /*09b4*/ 	.short	0x010a
        /*09b6*/ 	.byte	0x3f
	.zero		1


	//   ....[59]....
        /*09b8*/ 	.word	0x00014d60
        /*09bc*/ 	.word	0x00000009
        /*09c0*/ 	.word	0x00030820
        /*09c4*/ 	.short	0x010a
        /*09c6*/ 	.byte	0x3f
	.zero		1


	//   ....[60]....
        /*09c8*/ 	.word	0x00014ef0
        /*09cc*/ 	.word	0x00000007
        /*09d0*/ 	.word	0x00000000
        /*09d4*/ 	.short	0x010a
        /*09d6*/ 	.byte	0x3f
	.zero		1


	//   ....[61]....
        /*09d8*/ 	.word	0x00014f60
        /*09dc*/ 	.word	0x00000003
        /*09e0*/ 	.word	0x00000000
        /*09e4*/ 	.short	0x010a
        /*09e6*/ 	.byte	0x3f
	.zero		1


	//   ....[62]....
        /*09e8*/ 	.word	0x00014fc0
        /*09ec*/ 	.word	0x00000005
        /*09f0*/ 	.word	0x00000000
        /*09f4*/ 	.short	0x010a
        /*09f6*/ 	.byte	0x3f
	.zero		1


	//   ....[63]....
        /*09f8*/ 	.word	0x00014ff0
        /*09fc*/ 	.word	0x00000003
        /*0a00*/ 	.word	0x00000000
        /*0a04*/ 	.short	0x010a
        /*0a06*/ 	.byte	0x3f
	.zero		1


	//   ....[64]....
        /*0a08*/ 	.word	0x00015050
        /*0a0c*/ 	.word	0x00000053
        /*0a10*/ 	.word	0x00030890
        /*0a14*/ 	.short	0x010a
        /*0a16*/ 	.byte	0x3f
	.zero		1


	//   ....[65]....
        /*0a18*/ 	.word	0x000150a0
        /*0a1c*/ 	.word	0x00000053
        /*0a20*/ 	.word	0x00030890
        /*0a24*/ 	.short	0x010a
        /*0a26*/ 	.byte	0x3f
	.zero		1


	//   ....[66]....
        /*0a28*/ 	.word	0x000150f0
        /*0a2c*/ 	.word	0x00000053
        /*0a30*/ 	.word	0x00030890
        /*0a34*/ 	.short	0x010a
        /*0a36*/ 	.byte	0x3f
	.zero		1


	//   ....[67]....
        /*0a38*/ 	.word	0x00015140
        /*0a3c*/ 	.word	0x00000053
        /*0a40*/ 	.word	0x000308b0
        /*0a44*/ 	.short	0x010a
        /*0a46*/ 	.byte	0x3f
	.zero		1


	//   ....[68]....
        /*0a48*/ 	.word	0x00015510
        /*0a4c*/ 	.word	0x00000002
        /*0a50*/ 	.word	0x00030800
        /*0a54*/ 	.short	0x010a
        /*0a56*/ 	.byte	0x3f
	.zero		1


	//   ....[69]....
        /*0a58*/ 	.word	0x000157e0
        /*0a5c*/ 	.word	0x00000002
        /*0a60*/ 	.word	0x00030800
        /*0a64*/ 	.short	0x010a
        /*0a66*/ 	.byte	0x3f
	.zero		1


	//   ....[70]....
        /*0a68*/ 	.word	0x00015830
        /*0a6c*/ 	.word	0x00000004
        /*0a70*/ 	.word	0x00030830
        /*0a74*/ 	.short	0x010a
        /*0a76*/ 	.byte	0x3f
	.zero		1


	//   ....[71]....
        /*0a78*/ 	.word	0x00015880
        /*0a7c*/ 	.word	0x00000000
        /*0a80*/ 	.word	0x00030830
        /*0a84*/ 	.short	0x010a
        /*0a86*/ 	.byte	0x3f
	.zero		1


	//   ....[72]....
        /*0a88*/ 	.word	0x000158d0
        /*0a8c*/ 	.word	0x00000003
        /*0a90*/ 	.word	0x00030850
        /*0a94*/ 	.short	0x010a
        /*0a96*/ 	.byte	0x3f
	.zero		1


	//   ....[73]....
        /*0a98*/ 	.word	0x00015920
        /*0a9c*/ 	.word	0x0000000c
        /*0aa0*/ 	.word	0x00030850
        /*0aa4*/ 	.short	0x010a
        /*0aa6*/ 	.byte	0x3f
	.zero		1


	//   ....[74]....
        /*0aa8*/ 	.word	0x00015ac0
        /*0aac*/ 	.word	0x00000006
        /*0ab0*/ 	.word	0x00030820
        /*0ab4*/ 	.short	0x010a
        /*0ab6*/ 	.byte	0x3f
	.zero		1


	//   ....[75]....
        /*0ab8*/ 	.word	0x00015b10
        /*0abc*/ 	.word	0x00000007
        /*0ac0*/ 	.word	0x000308a0
        /*0ac4*/ 	.short	0x010a
        /*0ac6*/ 	.byte	0x3f
	.zero		1


	//   ....[76]....
        /*0ac8*/ 	.word	0x00015b60
        /*0acc*/ 	.word	0x00000007
        /*0ad0*/ 	.word	0x000308c0
        /*0ad4*/ 	.short	0x010a
        /*0ad6*/ 	.byte	0x3f
	.zero		1


	//   ....[77]....
        /*0ad8*/ 	.word	0x00015bb0
        /*0adc*/ 	.word	0x00000007
        /*0ae0*/ 	.word	0x000308a0
        /*0ae4*/ 	.short	0x010a
        /*0ae6*/ 	.byte	0x3f
	.zero		1


	//   ....[78]....
        /*0ae8*/ 	.word	0x00015c00
        /*0aec*/ 	.word	0x00000007
        /*0af0*/ 	.word	0x000308c0
        /*0af4*/ 	.short	0x010a
        /*0af6*/ 	.byte	0x3f
	.zero		1


	//   ....[79]....
        /*0af8*/ 	.word	0x00015da0
        /*0afc*/ 	.word	0x00000005
        /*0b00*/ 	.word	0x00030840
        /*0b04*/ 	.short	0x010a
        /*0b06*/ 	.byte	0x3f
	.zero		1


	//   ....[80]....
        /*0b08*/ 	.word	0x00015df0
        /*0b0c*/ 	.word	0x0000001c
        /*0b10*/ 	.word	0x00030820
        /*0b14*/ 	.short	0x010a
        /*0b16*/ 	.byte	0x3f
	.zero		1


	//   ....[81]....
        /*0b18*/ 	.word	0x00015e40
        /*0b1c*/ 	.word	0x00000003
        /*0b20*/ 	.word	0x00030840
        /*0b24*/ 	.short	0x010a
        /*0b26*/ 	.byte	0x3f
	.zero		1


	//   ....[82]....
        /*0b28*/ 	.word	0x00015e90
        /*0b2c*/ 	.word	0x00000002
        /*0b30*/ 	.word	0x00000060
        /*0b34*/ 	.short	0x010a
        /*0b36*/ 	.byte	0x3f
	.zero		1


	//   ....[83]....
        /*0b38*/ 	.word	0x00015ee0
        /*0b3c*/ 	.word	0x00000003
        /*0b40*/ 	.word	0x00030840
        /*0b44*/ 	.short	0x010a
        /*0b46*/ 	.byte	0x3f
	.zero		1


	//   ....[84]....
        /*0b48*/ 	.word	0x00015f30
        /*0b4c*/ 	.word	0x00000003
        /*0b50*/ 	.word	0x00000060
        /*0b54*/ 	.short	0x010a
        /*0b56*/ 	.byte	0x3f
	.zero		1


	//   ....[85]....
        /*0b58*/ 	.word	0x00015f80
        /*0b5c*/ 	.word	0x00000002
        /*0b60*/ 	.word	0x00030840
        /*0b64*/ 	.short	0x010a
        /*0b66*/ 	.byte	0x3f
	.zero		1


	//   ....[86]....
        /*0b68*/ 	.word	0x00015fd0
        /*0b6c*/ 	.word	0x00000002
        /*0b70*/ 	.word	0x00000060
        /*0b74*/ 	.short	0x010a
        /*0b76*/ 	.byte	0x3f
	.zero		1


	//   ....[87]....
        /*0b78*/ 	.word	0x00016020
        /*0b7c*/ 	.word	0x00000003
        /*0b80*/ 	.word	0x00030860
        /*0b84*/ 	.short	0x010a
        /*0b86*/ 	.byte	0x3f
	.zero		1


	//   ....[88]....
        /*0b88*/ 	.word	0x000169d0
        /*0b8c*/ 	.word	0x00000009
        /*0b90*/ 	.word	0x00030820
        /*0b94*/ 	.short	0x010a
        /*0b96*/ 	.byte	0x3f
	.zero		1


	//   ....[89]....
        /*0b98*/ 	.word	0x00016b70
        /*0b9c*/ 	.word	0x00000007
        /*0ba0*/ 	.word	0x00000000
        /*0ba4*/ 	.short	0x010a
        /*0ba6*/ 	.byte	0x3f
	.zero		1


	//   ....[90]....
        /*0ba8*/ 	.word	0x00016bc0
        /*0bac*/ 	.word	0x00000003
        /*0bb0*/ 	.word	0x00000000
        /*0bb4*/ 	.short	0x010a
        /*0bb6*/ 	.byte	0x3f
	.zero		1


	//   ....[91]....
        /*0bb8*/ 	.word	0x00016c10
        /*0bbc*/ 	.word	0x00000005
        /*0bc0*/ 	.word	0x00000000
        /*0bc4*/ 	.short	0x010a
        /*0bc6*/ 	.byte	0x3f
	.zero		1


	//----- nvinfo : EIATTR_NUM_MBARRIERS
	.align		4
.L_153:
        /*0bc8*/ 	.byte	0x03, 0x38
        /*0bca*/ 	.short	0x0016


	//----- nvinfo : EIATTR_EXIT_INSTR_OFFSETS
	.align		4
        /*0bcc*/ 	.byte	0x04, 0x1c
        /*0bce*/ 	.short	(.L_155 - .L_154)


	//   ....[0]....
.L_154:
        /*0bd0*/ 	.word	0x00015040


	//----- nvinfo : EIATTR_MAX_THREADS
	.align		4
.L_155:
        /*0bd4*/ 	.byte	0x04, 0x05
        /*0bd6*/ 	.short	(.L_157 - .L_156)
.L_156:
        /*0bd8*/ 	.word	0x00000200
        /*0bdc*/ 	.word	0x00000001
        /*0be0*/ 	.word	0x00000001


	//----- nvinfo : EIATTR_CRS_STACK_SIZE
	.align		4
.L_157:
        /*0be4*/ 	.byte	0x04, 0x1e
        /*0be6*/ 	.short	(.L_159 - .L_158)
.L_158:
        /*0be8*/ 	.word	0x00000000


	//----- nvinfo : EIATTR_CBANK_PARAM_SIZE
	.align		4
.L_159:
        /*0bec*/ 	.byte	0x03, 0x19
        /*0bee*/ 	.short	0x0a70


	//----- nvinfo : EIATTR_PARAM_CBANK
	.align		4
        /*0bf0*/ 	.byte	0x04, 0x0a
        /*0bf2*/ 	.short	(.L_161 - .L_160)
	.align		4
.L_160:
        /*0bf4*/ 	.word	index@(.nv.constant0._ZN7cutlass13device_kernelIN5flash11enable_sm90INS1_16FlashAttnFwdSm90INS1_25CollectiveMainloopFwdSm90ILi2EN4cute5tupleIJNS5_1CILi1EEES8_S8_EEENS6_IJNS7_ILi192EEESA_NS7_ILi64EEEEEELi64ENS_10bfloat16_tEfNS_4arch4Sm90ELb0ELb0ELb0ELb1ELb0ELb1ELb0ELb0ELb1ELb0ELb0ELb0EEENS1_21CollectiveEpilogueFwdINS6_IJSA_SB_SA_EEES9_SD_SF_Li384ELb1ELb0ELb0ELb0EEENS1_36VarlenDynamicPersistentTileSchedulerILi192ELi192ELi384ELi32ELb0ELb0ELb1ELb0ELb1ELb1EEEEEEEEEvNT_6ParamsE)
        /*0bf8*/ 	.short	0x0210
        /*0bfa*/ 	.short	0x0a70


	//----- nvinfo : EIATTR_SW_WAR
	.align		4
.L_161:
        /*0bfc*/ 	.byte	0x04, 0x36
        /*0bfe*/ 	.short	(.L_163 - .L_162)
.L_162:
        /*0c00*/ 	.word	0x00000008
.L_163:


//--------------------- .nv.info._ZN7cutlass13device_kernelIN5flash11enable_sm90INS1_16FlashAttnFwdSm90INS1_25CollectiveMainloopFwdSm90ILi2EN4cute5tupleIJNS5_1CILi1EEES8_S8_EEENS6_IJNS7_ILi192EEENS7_ILi128EEENS7_ILi64EEEEEELi64ENS_10bfloat16_tEfNS_4arch4Sm90ELb0ELb1ELb0ELb0ELb0ELb0ELb0ELb1ELb1ELb0ELb0ELb0EEENS1_21CollectiveEpilogueFwdINS6_IJSA_SC_SB_EEES9_SE_SG_Li384ELb0ELb0ELb0ELb0EEENS1_30DynamicPersistentTileSchedulerILi384ELi32ELb0ELb0ELb1EEEEEEEEEvNT_6ParamsE --------------------------
	.section	.nv.info._ZN7cutlass13device_kernelIN5flash11enable_sm90INS1_16FlashAttnFwdSm90INS1_25CollectiveMainloopFwdSm90ILi2EN4cute5tupleIJNS5_1CILi1EEES8_S8_EEENS6_IJNS7_ILi192EEENS7_ILi128EEENS7_ILi64EEEEEELi64ENS_10bfloat16_tEfNS_4arch4Sm90ELb0ELb1ELb0ELb0ELb0ELb0ELb0ELb1ELb1ELb0ELb0ELb0EEENS1_21CollectiveEpilogueFwdINS6_IJSA_SC_SB_EEES9_SE_SG_Li384ELb0ELb0ELb0ELb0EEENS1_30DynamicPersistentTileSchedulerILi384ELi32ELb0ELb0ELb1EEEEEEEEEvNT_6ParamsE,"",@"SHT_CUDA_INFO"
	.sectionflags	@""
	.align	4


	//----- nvinfo : EIATTR_CUDA_API_VERSION
	.align		4
        /*0000*/ 	.byte	0x04, 0x37
        /*0002*/ 	.short	(.L_165 - .L_164)
.L_164:
        /*0004*/ 	.word	0x00000082


	//----- nvinfo : EIATTR_KPARAM_INFO
	.align		4
.L_165:
        /*0008*/ 	.byte	0x04, 0x17
        /*000a*/ 	.short	(.L_167 - .L_166)
.L_166:
        /*000c*/ 	.word	0x00000000
        /*0010*/ 	.short	0x0000
        /*0012*/ 	.short	0x0070
        /*0014*/ 	.byte	0x00, 0xf0, 0x01, 0x2e


	//----- nvinfo : EIATTR_SPARSE_MMA_MASK
	.align		4
.L_167:
        /*0018*/ 	.byte	0x03, 0x50
        /*001a*/ 	.short	0x0000


	//----- nvinfo : EIATTR_MAXREG_COUNT
	.align		4
        /*001c*/ 	.byte	0x03, 0x1b
        /*001e*/ 	.short	0x0080


	//----- nvinfo : EIATTR_NUM_BARRIERS
	.align		4
        /*0020*/ 	.byte	0x02, 0x4c
        /*0022*/ 	.byte	0x10
	.zero		1


	//----- nvinfo : EIATTR_EXTERNS
	.align		4
        /*0024*/ 	.byte	0x04, 0x0f
        /*0026*/ 	.short	(.L_169 - .L_168)


	//   ....[0]....
	.align		4
.L_168:
        /*0028*/ 	.word	index@(__assertfail)


	//----- nvinfo : EIATTR_MERCURY_ISA_VERSION
	.align		4
.L_169:
        /*002c*/ 	.byte	0x03, 0x5f
        /*002e*/ 	.short	0x0101


	//----- nvinfo : EIATTR_INT_WARP_WIDE_INSTR_OFFSETS
	.align		4
        /*0030*/ 	.byte	0x04, 0x31
        /*0032*/ 	.short	(.L_171 - .L_170)


	//   ....[0]....
.L_170:
        /*0034*/ 	.word	0x00000180


	//   ....[1]....
        /*0038*/ 	.word	0x000001b0


	//   ....[2]....
        /*003c*/ 	.word	0x000001c0


	//   ....[3]....
        /*0040*/ 	.word	0x0000e1a0


	//   ....[4]....
        /*0044*/ 	.word	0x0000e230


	//   ....[5]....
        /*0048*/ 	.word	0x0000e6e0


	//   ....[6]....
        /*004c*/ 	.word	0x0000fe30


	//   ....[7]....
        /*0050*/ 	.word	0x0000fec0


	//----- nvinfo : EIATTR_COOP_GROUP_MASK_REGIDS
	.align		4
.L_171:
        /*0054*/ 	.byte	0x04, 0x29
        /*0056*/ 	.short	(.L_173 - .L_172)


	//   ....[0]....
.L_172:
        /*0058*/ 	.word	0xffffffff


	//   ....[1]....
        /*005c*/ 	.word	0xffffffff


	//   ....[2]....
        /*0060*/ 	.word	0xffffffff


	//   ....[3]....
        /*0064*/ 	.word	0xffffffff


	//   ....[4]....
        /*0068*/ 	.word	0xffffffff


	//   ....[5]....
        /*006c*/ 	.word	0xffffffff


	//   ....[6]....
        /*0070*/ 	.word	0xffffffff


	//   ....[7]....
        /*0074*/ 	.word	0xffffffff


	//   ....[8]....
        /*0078*/ 	.word	0xffffffff


	//   ....[9]....
        /*007c*/ 	.word	0xffffffff


	//   ....[10]....
        /*0080*/ 	.word	0xffffffff


	//   ....[11]....
        /*0084*/ 	.word	0xffffffff


	//   ....[12]....
        /*0088*/ 	.word	0xffffffff


	//   ....[13]....
        /*008c*/ 	.word	0xffffffff


	//   ....[14]....
        /*0090*/ 	.word	0xffffffff


	//   ....[15]....
        /*0094*/ 	.word	0xffffffff


	//   ....[16]....
        /*0098*/ 	.word	0xffffffff


	//   ....[17]....
        /*009c*/ 	.word	0xffffffff


	//   ....[18]....
        /*00a0*/ 	.word	0xffffffff


	//   ....[19]....
        /*00a4*/ 	.word	0xffffffff


	//   ....[20]....
        /*00a8*/ 	.word	0xffffffff


	//   ....[21]....
        /*00ac*/ 	.word	0xffffffff


	//   ....[22]....
        /*00b0*/ 	.word	0xffffffff


	//   ....[23]....
        /*00b4*/ 	.word	0xffffffff


	//   ....[24]....
        /*00b8*/ 	.word	0xffffffff


	//   ....[25]....
        /*00bc*/ 	.word	0xffffffff


	//   ....[26]....
        /*00c0*/ 	.word	0xffffffff


	//   ....[27]....
        /*00c4*/ 	.word	0xffffffff


	//   ....[28]....
        /*00c8*/ 	.word	0xffffffff


	//   ....[29]....
        /*00cc*/ 	.word	0xffffffff


	//   ....[30]....
        /*00d0*/ 	.word	0xffffffff


	//   ....[31]....
        /*00d4*/ 	.word	0xffffffff


	//   ....[32]....
        /*00d8*/ 	.word	0x0500000f


	//   ....[33]....
        /*00dc*/ 	.word	0x0500000f


	//----- nvinfo : EIATTR_COOP_GROUP_INSTR_OFFSETS
	.align		4
.L_173:
        /*00e0*/ 	.byte	0x04, 0x28
        /*00e2*/ 	.short	(.L_175 - .L_174)


	//   ....[0]....
.L_174:
        /*00e4*/ 	.word	0x00000060


	//   ....[1]....
        /*00e8*/ 	.word	0x00000190


	//   ....[2]....
        /*00ec*/ 	.word	0x000001e0


	//   ....[3]....
        /*00f0*/ 	.word	0x000003d0


	//   ....[4]....
        /*00f4*/ 	.word	0x00000530


	//   ....[5]....
        /*00f8*/ 	.word	0x00000650


	//   ....[6]....
        /*00fc*/ 	.word	0x000007b0


	//   ....[7]....
        /*0100*/ 	.word	0x00001600


	//   ....[8]....
        /*0104*/ 	.word	0x00003080


	//   ....[9]....
        /*0108*/ 	.word	0x00003190


	//   ....[10]....
        /*010c*/ 	.word	0x00003ad0


	//   ....[11]....
        /*0110*/ 	.word	0x00003b30


	//   ....[12]....
        /*0114*/ 	.word	0x00005df0


	//   ....[13]....
        /*0118*/ 	.word	0x00005ef0


	//   ....[14]....
        /*011c*/ 	.word	0x00006700


	//   ....[15]....
        /*0120*/ 	.word	0x00006770


	//   ....[16]....
        /*0124*/ 	.word	0x00007ed0


	//   ....[17]....
        /*0128*/ 	.word	0x00007f00


	//   ....[18]....
        /*012c*/ 	.word	0x00008430


	//   ....[19]....
        /*0130*/ 	.word	0x000084a0


	//   ....[20]....
        /*0134*/ 	.word	0x0000aa10


	//   ....[21]....
        /*0138*/ 	.word	0x0000aac0


	//   ....[22]....
        /*013c*/ 	.word	0x0000b4d0


	//   ....[23]....
        /*0140*/ 	.word	0x0000b520


	//   ....[24]....
        /*0144*/ 	.word	0x0000c300


	//   ....[25]....
        /*0148*/ 	.word	0x0000c340


	//   ....[26]....
        /*014c*/ 	.word	0x0000c440


	//   ....[27]....
        /*0150*/ 	.word	0x0000c450


	//   ....[28]....
        /*0154*/ 	.word	0x0000cf90


	//   ....[29]....
        /*0158*/ 	.word	0x0000d910


	//   ....[30]....
        /*015c*/ 	.word	0x00010160


	//   ....[31]....
        /*0160*/ 	.word	0x000102e0


	//   ....[32]....
        /*0164*/ 	.word	0x000108e0


	//   ....[33]....
        /*0168*/ 	.word	0x00010cc0


	//----- nvinfo : EIATTR_REG_RECONFIG
	.align		4
.L_175:
        /*016c*/ 	.byte	0x01, 0x54
	.zero		2


	//----- nvinfo : EIATTR_SYSCALL_OFFSETS
	.align		4
        /*0170*/ 	.byte	0x04, 0x46
        /*0172*/ 	.short	(.L_177 - .L_176)


	//   ....[0]....
.L_176:
        /*0174*/ 	.word	0x000017b0


	//   ....[1]....
        /*0178*/ 	.word	0x0000e3c0


	//   ....[2]....
        /*017c*/ 	.word	0x0000e500


	//   ....[3]....
        /*0180*/ 	.word	0x0000e5f0


	//----- nvinfo : EIATTR_MBARRIER_INSTR_OFFSETS
	.align		4
.L_177:
        /*0184*/ 	.byte	0x04, 0x39
        /*0186*/ 	.short	(.L_179 - .L_178)


	//   ....[0]....
.L_178:
        /*0188*/ 	.word	0x00000280
        /*018c*/ 	.word	0x000000ff
        /*0190*/ 	.word	0x00016800
        /*0194*/ 	.short	0x0100
        /*0196*/ 	.byte	0x06
	.zero		1


	//   ....[1]....
        /*0198*/ 	.word	0x00000290
        /*019c*/ 	.word	0x000000ff
        /*01a0*/ 	.word	0x00016820
        /*01a4*/ 	.short	0x0100
        /*01a6*/ 	.byte	0x06
	.zero		1


	//   ....[2]....
        /*01a8*/ 	.word	0x00000380
        /*01ac*/ 	.word	0x000000ff
        /*01b0*/ 	.word	0x00016830
        /*01b4*/ 	.short	0x0100
        /*01b6*/ 	.byte	0x08
	.zero		1


	//   ....[3]....
        /*01b8*/ 	.word	0x00000390
        /*01bc*/ 	.word	0x000000ff
        /*01c0*/ 	.word	0x00016840
        /*01c4*/ 	.short	0x0100
        /*01c6*/ 	.byte	0x08
	.zero		1


	//   ....[4]....
        /*01c8*/ 	.word	0x000003a0
        /*01cc*/ 	.word	0x000000ff
        /*01d0*/ 	.word	0x00016838
        /*01d4*/ 	.short	0x0100
        /*01d6*/ 	.byte	0x08
	.zero		1


	//   ....[5]....
        /*01d8*/ 	.word	0x000003b0
        /*01dc*/ 	.word	0x000000ff
        /*01e0*/ 	.word	0x00016848
        /*01e4*/ 	.short	0x0100
        /*01e6*/ 	.byte	0x08
	.zero		1


	//   ....[6]....
        /*01e8*/ 	.word	0x000004e0
        /*01ec*/ 	.word	0x000000ff
        /*01f0*/ 	.word	0x00016850
        /*01f4*/ 	.short	0x0100
        /*01f6*/ 	.byte	0x08
	.zero		1


	//   ....[7]....
        /*01f8*/ 	.word	0x000004f0
        /*01fc*/ 	.word	0x000000ff
        /*0200*/ 	.word	0x00016860
        /*0204*/ 	.short	0x0100
        /*0206*/ 	.byte	0x08
	.zero		1


	//   ....[8]....
        /*0208*/ 	.word	0x00000500
        /*020c*/ 	.word	0x000000ff
        /*0210*/ 	.word	0x00016858
        /*0214*/ 	.short	0x0100
        /*0216*/ 	.byte	0x08
	.zero		1


	//   ....[9]....
        /*0218*/ 	.word	0x00000510
        /*021c*/ 	.word	0x000000ff
        /*0220*/ 	.word	0x00016868
        /*0224*/ 	.short	0x0100
        /*0226*/ 	.byte	0x08
	.zero		1


	//   ....[10]....
        /*0228*/ 	.word	0x00000600
        /*022c*/ 	.word	0x000000ff
        /*0230*/ 	.word	0x00016870
        /*0234*/ 	.short	0x0100
        /*0236*/ 	.byte	0x06
	.zero		1


	//   ....[11]....
        /*0238*/ 	.word	0x00000610
        /*023c*/ 	.word	0x000000ff
        /*0240*/ 	.word	0x00016880
        /*0244*/ 	.short	0x0100
        /*0246*/ 	.byte	0x06
	.zero		1


	//   ....[12]....
        /*0248*/ 	.word	0x00000620
        /*024c*/ 	.word	0x000000ff
        /*0250*/ 	.word	0x00016878
        /*0254*/ 	.short	0x0100
        /*0256*/ 	.byte	0x06
	.zero		1


	//   ....[13]....
        /*0258*/ 	.word	0x00000630
        /*025c*/ 	.word	0x000000ff
        /*0260*/ 	.word	0x00016888
        /*0264*/ 	.short	0x0100
        /*0266*/ 	.byte	0x06
	.zero		1


	//   ....[14]....
        /*0268*/ 	.word	0x00000760
        /*026c*/ 	.word	0x000000ff
        /*0270*/ 	.word	0x00016890
        /*0274*/ 	.short	0x0100
        /*0276*/ 	.byte	0x08
	.zero		1


	//   ....[15]....
        /*0278*/ 	.word	0x00000770
        /*027c*/ 	.word	0x000000ff
        /*0280*/ 	.word	0x000168a0
        /*0284*/ 	.short	0x0100
        /*0286*/ 	.byte	0x08
	.zero		1


	//   ....[16]....
        /*0288*/ 	.word	0x00000780
        /*028c*/ 	.word	0x000000ff
        /*0290*/ 	.word	0x00016898
        /*0294*/ 	.short	0x0100
        /*0296*/ 	.byte	0x08
	.zero		1


	//   ....[17]....
        /*0298*/ 	.word	0x00000790
        /*029c*/ 	.word	0x000000ff
        /*02a0*/ 	.word	0x000168a8
        /*02a4*/ 	.short	0x0100
        /*02a6*/ 	.byte	0x08
	.zero		1


	//   ....[18]....
        /*02a8*/ 	.word	0x000008c0
        /*02ac*/ 	.word	0x000000ff
        /*02b0*/ 	.word	0x000168b0
        /*02b4*/ 	.short	0x0100
        /*02b6*/ 	.byte	0x08
	.zero		1


	//   ....[19]....
        /*02b8*/ 	.word	0x000008d0
        /*02bc*/ 	.word	0x000000ff
        /*02c0*/ 	.word	0x000168c0
        /*02c4*/ 	.short	0x0100
        /*02c6*/ 	.byte	0x08
	.zero		1


	//   ....[20]....
        /*02c8*/ 	.word	0x000008e0
        /*02cc*/ 	.word	0x000000ff
        /*02d0*/ 	.word	0x000168b8
        /*02d4*/ 	.short	0x0100
        /*02d6*/ 	.byte	0x08
	.zero		1


	//   ....[21]....
        /*02d8*/ 	.word	0x000008f0
        /*02dc*/ 	.word	0x000000ff
        /*02e0*/ 	.word	0x000168c8
        /*02e4*/ 	.short	0x0100
        /*02e6*/ 	.byte	0x08
	.zero		1


	//   ....[22]....
        /*02e8*/ 	.word	0x00001830
        /*02ec*/ 	.word	0x000000ff
        /*02f0*/ 	.word	0x00016800
        /*02f4*/ 	.short	0x010a
        /*02f6*/ 	.byte	0x28
	.zero		1


	//   ....[23]....
        /*02f8*/ 	.word	0x000018b0
        /*02fc*/ 	.word	0x00000005
        /*0300*/ 	.word	0x00016830
        /*0304*/ 	.short	0x010a
        /*0306*/ 	.byte	0x3f
	.zero		1


	//   ....[24]....
        /*0308*/ 	.word	0x00001900
        /*030c*/ 	.word	0x00000005
        /*0310*/ 	.word	0x00016830
        /*0314*/ 	.short	0x010a
        /*0316*/ 	.byte	0x3f
	.zero		1


	//   ....[25]....
        /*0318*/ 	.word	0x00001c10
        /*031c*/ 	.word	0x00000000
        /*0320*/ 	.word	0x00000000
        /*0324*/ 	.short	0x0101
        /*0326*/ 	.byte	0x3f
	.zero		1


	//   ....[26]....
        /*0328*/ 	.word	0x00004a00
        /*032c*/ 	.word	0x000000ff
        /*0330*/ 	.word	0x00016830
        /*0334*/ 	.short	0x010a
        /*0336*/ 	.byte	0x06
	.zero		1


	//   ....[27]....
        /*0338*/ 	.word	0x00004a40
        /*033c*/ 	.word	0x000000ff
        /*0340*/ 	.word	0x00016830
        /*0344*/ 	.short	0x010a
        /*0346*/ 	.byte	0x06
	.zero		1


	//   ....[28]....
        /*0348*/ 	.word	0x00004c20
        /*034c*/ 	.word	0x000000ff
        /*0350*/ 	.word	0x00016850
        /*0354*/ 	.short	0x010a
        /*0356*/ 	.byte	0x06
	.zero		1


	//   ....[29]....
        /*0358*/ 	.word	0x00004c60
        /*035c*/ 	.word	0x000000ff
        /*0360*/ 	.word	0x00016850
        /*0364*/ 	.short	0x010a
        /*0366*/ 	.byte	0x06
	.zero		1


	//   ....[30]....
        /*0368*/ 	.word	0x00005070
        /*036c*/ 	.word	0x0000000d
        /*0370*/ 	.word	0x00000000
        /*0374*/ 	.short	0x0101
        /*0376*/ 	.byte	0x3f
	.zero		1


	//   ....[31]....
        /*0378*/ 	.word	0x00006c80
        /*037c*/ 	.word	0x0000001f
        /*0380*/ 	.word	0x00000000
        /*0384*/ 	.short	0x0101
        /*0386*/ 	.byte	0x3f
	.zero		1


	//   ....[32]....
        /*0388*/ 	.word	0x00007920
        /*038c*/ 	.word	0x000000ff
        /*0390*/ 	.word	0x00016830
        /*0394*/ 	.short	0x010a
        /*0396*/ 	.byte	0x06
	.zero		1


	//   ....[33]....
        /*0398*/ 	.word	0x00007960
        /*039c*/ 	.word	0x000000ff
        /*03a0*/ 	.word	0x00016830
        /*03a4*/ 	.short	0x010a
        /*03a6*/ 	.byte	0x06
	.zero		1


	//   ....[34]....
        /*03a8*/ 	.word	0x00007b40
        /*03ac*/ 	.word	0x000000ff
        /*03b0*/ 	.word	0x00016850
        /*03b4*/ 	.short	0x010a
        /*03b6*/ 	.byte	0x06
	.zero		1


	//   ....[35]....
        /*03b8*/ 	.word	0x00007b80
        /*03bc*/ 	.word	0x000000ff
        /*03c0*/ 	.word	0x00016850
        /*03c4*/ 	.short	0x010a
        /*03c6*/ 	.byte	0x06
	.zero		1


	//   ....[36]....
        /*03c8*/ 	.word	0x00008e50
        /*03cc*/ 	.word	0x0000001b
        /*03d0*/ 	.word	0x00000000
        /*03d4*/ 	.short	0x0101
        /*03d6*/ 	.byte	0x3f
	.zero		1


	//   ....[37]....
        /*03d8*/ 	.word	0x00009000
        /*03dc*/ 	.word	0x0000001f
        /*03e0*/ 	.word	0x00000000
        /*03e4*/ 	.short	0x0101
        /*03e6*/ 	.byte	0x3f
	.zero		1


	//   ....[38]....
        /*03e8*/ 	.word	0x00009640
        /*03ec*/ 	.word	0x000000ff
        /*03f0*/ 	.word	0x00016830
        /*03f4*/ 	.short	0x010a
        /*03f6*/ 	.byte	0x06
	.zero		1


	//   ....[39]....
        /*03f8*/ 	.word	0x00009680
        /*03fc*/ 	.word	0x000000ff
        /*0400*/ 	.word	0x00016830
        /*0404*/ 	.short	0x010a
        /*0406*/ 	.byte	0x06
	.zero		1


	//   ....[40]....
        /*0408*/ 	.word	0x00009860
        /*040c*/ 	.word	0x000000ff
        /*0410*/ 	.word	0x00016850
        /*0414*/ 	.short	0x010a
        /*0416*/ 	.byte	0x06
	.zero		1


	//   ....[41]....
        /*0418*/ 	.word	0x000098a0
        /*041c*/ 	.word	0x000000ff
        /*0420*/ 	.word	0x00016850
        /*0424*/ 	.short	0x010a
        /*0426*/ 	.byte	0x06
	.zero		1


	//   ....[42]....
        /*0428*/ 	.word	0x00009c50
        /*042c*/ 	.word	0x0000000e
        /*0430*/ 	.word	0x00000000
        /*0434*/ 	.short	0x0101
        /*0436*/ 	.byte	0x3f
	.zero		1


	//   ....[43]....
        /*0438*/ 	.word	0x0000bb30
        /*043c*/ 	.word	0x0000001f
        /*0440*/ 	.word	0x00000000
        /*0444*/ 	.short	0x0101
        /*0446*/ 	.byte	0x3f
	.zero		1


	//   ....[44]....
        /*0448*/ 	.word	0x0000c270
        /*044c*/ 	.word	0x000000ff
        /*0450*/ 	.word	0x00016850
        /*0454*/ 	.short	0x010a
        /*0456*/ 	.byte	0x05
	.zero		1


	//   ....[45]....
        /*0458*/ 	.word	0x0000c2b0
        /*045c*/ 	.word	0x000000ff
        /*0460*/ 	.word	0x00016850
        /*0464*/ 	.short	0x010a
        /*0466*/ 	.byte	0x05
	.zero		1


	//   ....[46]....
        /*0468*/ 	.word	0x0000c7e0
        /*046c*/ 	.word	0x00000007
        /*0470*/ 	.word	0x00000000
        /*0474*/ 	.short	0x0101
        /*0476*/ 	.byte	0x3f
	.zero		1


	//   ....[47]....
        /*0478*/ 	.word	0x0000d0e0
        /*047c*/ 	.word	0x000000ff
        /*0480*/ 	.word	0x00000000
        /*0484*/ 	.short	0x0101
        /*0486*/ 	.byte	0x05
	.zero		1


	//   ....[48]....
        /*0488*/ 	.word	0x0000e980
        /*048c*/ 	.word	0x0000000d
        /*0490*/ 	.word	0x00016840
        /*0494*/ 	.short	0x010a
        /*0496*/ 	.byte	0x3f
	.zero		1


	//   ....[49]....
        /*0498*/ 	.word	0x0000ec70
        /*049c*/ 	.word	0x000000ff
        /*04a0*/ 	.word	0x00016820
        /*04a4*/ 	.short	0x010a
        /*04a6*/ 	.byte	0x27
	.zero		1


	//   ....[50]....
        /*04a8*/ 	.word	0x0000ef40
        /*04ac*/ 	.word	0x00000003
        /*04b0*/ 	.word	0x00016840
        /*04b4*/ 	.short	0x010a
        /*04b6*/ 	.byte	0x3f
	.zero		1


	//   ....[51]....
        /*04b8*/ 	.word	0x0000f0e0
        /*04bc*/ 	.word	0x00000002
        /*04c0*/ 	.word	0x00000060
        /*04c4*/ 	.short	0x010a
        /*04c6*/ 	.byte	0x3f
	.zero		1


	//   ....[52]....
        /*04c8*/ 	.word	0x0000f530
        /*04cc*/ 	.word	0x00000004
        /*04d0*/ 	.word	0x00016840
        /*04d4*/ 	.short	0x010a
        /*04d6*/ 	.byte	0x3f
	.zero		1


	//   ....[53]....
        /*04d8*/ 	.word	0x0000f6d0
        /*04dc*/ 	.word	0x00000003
        /*04e0*/ 	.word	0x00000060
        /*04e4*/ 	.short	0x010a
        /*04e6*/ 	.byte	0x3f
	.zero		1


	//   ....[54]....
        /*04e8*/ 	.word	0x0000fa70
        /*04ec*/ 	.word	0x00000003
        /*04f0*/ 	.word	0x00016840
        /*04f4*/ 	.short	0x010a
        /*04f6*/ 	.byte	0x3f
	.zero		1


	//   ....[55]....
        /*04f8*/ 	.word	0x0000fc10
        /*04fc*/ 	.word	0x00000003
        /*0500*/ 	.word	0x00000060
        /*0504*/ 	.short	0x010a
        /*0506*/ 	.byte	0x3f
	.zero		1


	//   ....[56]....
        /*0508*/ 	.word	0x0000ff40
        /*050c*/ 	.word	0x00000003
        /*0510*/ 	.word	0x00016860
        /*0514*/ 	.short	0x010a
        /*0516*/ 	.byte	0x3f
	.zero		1


	//   ....[57]....
        /*0518*/ 	.word	0x000102c0
        /*051c*/ 	.word	0x00000009
        /*0520*/ 	.word	0x00016820
        /*0524*/ 	.short	0x010a
        /*0526*/ 	.byte	0x3f
	.zero		1


	//   ....[58]....
        /*0528*/ 	.word	0x000103e0
        /*052c*/ 	.word	0x00000005
        /*0530*/ 	.word	0x00000000
        /*0534*/ 	.short	0x010a
        /*0536*/ 	.byte	0x3f
	.zero		1


	//   ....[59]....
        /*0538*/ 	.word	0x00010450
        /*053c*/ 	.word	0x00000003
        /*0540*/ 	.word	0x00000000
        /*0544*/ 	.short	0x010a
        /*0546*/ 	.byte	0x3f
	.zero		1


	//   ....[60]....
        /*0548*/ 	.word	0x000104b0
        /*054c*/ 	.word	0x00000013
        /*0550*/ 	.word	0x00000000
        /*0554*/ 	.short	0x010a
        /*0556*/ 	.byte	0x3f
	.zero		1


	//   ....[61]....
        /*0558*/ 	.word	0x000104e0
        /*055c*/ 	.word	0x00000007
        /*0560*/ 	.word	0x00000000
        /*0564*/ 	.short	0x010a
        /*0566*/ 	.byte	0x3f
	.zero		1


	//   ....[62]....
        /*0568*/ 	.word	0x00010550
        /*056c*/ 	.word	0x00000003
        /*0570*/ 	.word	0x00016800
        /*0574*/ 	.short	0x010a
        /*0576*/ 	.byte	0x3f
	.zero		1


	//   ....[63]....
        /*0578*/ 	.word	0x000105a0
        /*057c*/ 	.word	0x00000005
        /*0580*/ 	.word	0x00016830
        /*0584*/ 	.short	0x010a
        /*0586*/ 	.byte	0x3f
	.zero		1


	//   ....[64]....
        /*0588*/ 	.word	0x00010600
        /*058c*/ 	.word	0x0000000c
        /*0590*/ 	.word	0x00016830
        /*0594*/ 	.short	0x010a
        /*0596*/ 	.byte	0x3f
	.zero		1


	//   ....[65]....
        /*0598*/ 	.word	0x00010660
        /*059c*/ 	.word	0x0000000c
        /*05a0*/ 	.word	0x00016850
        /*05a4*/ 	.short	0x010a
        /*05a6*/ 	.byte	0x3f
	.zero		1


	//   ....[66]....
        /*05a8*/ 	.word	0x000106c0
        /*05ac*/ 	.word	0x00000009
        /*05b0*/ 	.word	0x00016830
        /*05b4*/ 	.short	0x010a
        /*05b6*/ 	.byte	0x3f
	.zero		1


	//   ....[67]....
        /*05b8*/ 	.word	0x00010720
        /*05bc*/ 	.word	0x00000009
        /*05c0*/ 	.word	0x00016850
        /*05c4*/ 	.short	0x010a
        /*05c6*/ 	.byte	0x3f
	.zero		1


	//   ....[68]....
        /*05c8*/ 	.word	0x00010780
        /*05cc*/ 	.word	0x00000009
        /*05d0*/ 	.word	0x00016830
        /*05d4*/ 	.short	0x010a
        /*05d6*/ 	.byte	0x3f
	.zero		1


	//   ....[69]....
        /*05d8*/ 	.word	0x000107e0
        /*05dc*/ 	.word	0x00000009
        /*05e0*/ 	.word	0x00016850
        /*05e4*/ 	.short	0x010a
        /*05e6*/ 	.byte	0x3f
	.zero		1


	//   ....[70]....
        /*05e8*/ 	.word	0x00010840
        /*05ec*/ 	.word	0x00000003
        /*05f0*/ 	.word	0x00016850
        /*05f4*/ 	.short	0x010a
        /*05f6*/ 	.byte	0x3f
	.zero		1


	//   ....[71]....
        /*05f8*/ 	.word	0x00010990
        /*05fc*/ 	.word	0x0000000d
        /*0600*/ 	.word	0x00016840
        /*0604*/ 	.short	0x010a
        /*0606*/ 	.byte	0x3f
	.zero		1


	//   ....[72]....
        /*0608*/ 	.word	0x000109f0
        /*060c*/ 	.word	0x00000005
        /*0610*/ 	.word	0x00016820
        /*0614*/ 	.short	0x010a
        /*0616*/ 	.byte	0x3f
	.zero		1


	//   ....[73]....
        /*0618*/ 	.word	0x00010a40
        /*061c*/ 	.word	0x00000003
        /*0620*/ 	.word	0x00016840
        /*0624*/ 	.short	0x010a
        /*0626*/ 	.byte	0x3f
	.zero		1


	//   ....[74]....
        /*0628*/ 	.word	0x00010a90
        /*062c*/ 	.word	0x00000002
        /*0630*/ 	.word	0x00000060
        /*0634*/ 	.short	0x010a
        /*0636*/ 	.byte	0x3f
	.zero		1


	//   ....[75]....
        /*0638*/ 	.word	0x00010ae0
        /*063c*/ 	.word	0x00000004
        /*0640*/ 	.word	0x00016840
        /*0644*/ 	.short	0x010a
        /*0646*/ 	.byte	0x3f
	.zero		1


	//   ....[76]....
        /*0648*/ 	.word	0x00010b30
        /*064c*/ 	.word	0x00000003
        /*0650*/ 	.word	0x00000060
        /*0654*/ 	.short	0x010a
        /*0656*/ 	.byte	0x3f
	.zero		1


	//   ....[77]....
        /*0658*/ 	.word	0x00010b80
        /*065c*/ 	.word	0x00000003
        /*0660*/ 	.word	0x00016840
        /*0664*/ 	.short	0x010a
        /*0666*/ 	.byte	0x3f
	.zero		1


	//   ....[78]....
        /*0668*/ 	.word	0x00010bd0
        /*066c*/ 	.word	0x00000003
        /*0670*/ 	.word	0x00000060
        /*0674*/ 	.short	0x010a
        /*0676*/ 	.byte	0x3f
	.zero		1


	//   ....[79]....
        /*0678*/ 	.word	0x00010c20
        /*067c*/ 	.word	0x00000003
        /*0680*/ 	.word	0x00016860
        /*0684*/ 	.short	0x010a
        /*0686*/ 	.byte	0x3f
	.zero		1


	//   ....[80]....
        /*0688*/ 	.word	0x00010d00
        /*068c*/ 	.word	0x00000009
        /*0690*/ 	.word	0x00016820
        /*0694*/ 	.short	0x010a
        /*0696*/ 	.byte	0x3f
	.zero		1


	//   ....[81]....
        /*0698*/ 	.word	0x00010d50
        /*069c*/ 	.word	0x00000005
        /*06a0*/ 	.word	0x00000000
        /*06a4*/ 	.short	0x010a
        /*06a6*/ 	.byte	0x3f
	.zero		1


	//   ....[82]....
        /*06a8*/ 	.word	0x00010da0
        /*06ac*/ 	.word	0x00000003
        /*06b0*/ 	.word	0x00000000
        /*06b4*/ 	.short	0x010a
        /*06b6*/ 	.byte	0x3f
	.zero		1


	//   ....[83]....
        /*06b8*/ 	.word	0x00010df0
        /*06bc*/ 	.word	0x00000013
        /*06c0*/ 	.word	0x00000000
        /*06c4*/ 	.short	0x010a
        /*06c6*/ 	.byte	0x3f
	.zero		1


	//----- nvinfo : EIATTR_NUM_MBARRIERS
	.align		4
.L_179:
        /*06c8*/ 	.byte	0x03, 0x38
        /*06ca*/ 	.short	0x0016


	//----- nvinfo : EIATTR_EXIT_INSTR_OFFSETS
	.align		4
        /*06cc*/ 	.byte	0x04, 0x1c
        /*06ce*/ 	.short	(.L_181 - .L_180)


	//   ....[0]....
.L_180:
        /*06d0*/ 	.word	0x00000a50


	//   ....[1]....
        /*06d4*/ 	.word	0x0000d8d0


	//   ....[2]....
        /*06d8*/ 	.word	0x0000d930


	//   ....[3]....
        /*06dc*/ 	.word	0x00010300


	//   ....[4]....
        /*06e0*/ 	.word	0x00010530


	//----- nvinfo : EIATTR_MAX_THREADS
	.align		4
.L_181:
        /*06e4*/ 	.byte	0x04, 0x05
        /*06e6*/ 	.short	(.L_183 - .L_182)
.L_182:
        /*06e8*/ 	.word	0x00000200
        /*06ec*/ 	.word	0x00000001
        /*06f0*/ 	.word	0x00000001


	//----- nvinfo : EIATTR_CRS_STACK_SIZE
	.align		4
.L_183:
        /*06f4*/ 	.byte	0x04, 0x1e
        /*06f6*/ 	.short	(.L_185 - .L_184)
.L_184:
        /*06f8*/ 	.word	0x00000000


	//----- nvinfo : EIATTR_CBANK_PARAM_SIZE
	.align		4
.L_185:
        /*06fc*/ 	.byte	0x03, 0x19
        /*06fe*/ 	.short	0x0bf0


	//----- nvinfo : EIATTR_PARAM_CBANK
	.align		4
        /*0700*/ 	.byte	0x04, 0x0a
        /*0702*/ 	.short	(.L_187 - .L_186)
	.align		4
.L_186:
        /*0704*/ 	.word	index@(.nv.constant0._ZN7cutlass13device_kernelIN5flash11enable_sm90INS1_16FlashAttnFwdSm90INS1_25CollectiveMainloopFwdSm90ILi2EN4cute5tupleIJNS5_1CILi1EEES8_S8_EEENS6_IJNS7_ILi192EEENS7_ILi128EEENS7_ILi64EEEEEELi64ENS_10bfloat16_tEfNS_4arch4Sm90ELb0ELb1ELb0ELb0ELb0ELb0ELb0ELb1ELb1ELb0ELb0ELb0EEENS1_21CollectiveEpilogueFwdINS6_IJSA_SC_SB_EEES9_SE_SG_Li384ELb0ELb0ELb0ELb0EEENS1_30DynamicPersistentTileSchedulerILi384ELi32ELb0ELb0ELb1EEEEEEEEEvNT_6ParamsE)
        /*0708*/ 	.short	0x0210
        /*070a*/ 	.short	0x0bf0


	//----- nvinfo : EIATTR_SW_WAR
	.align		4
.L_187:
        /*070c*/ 	.byte	0x04, 0x36
        /*070e*/ 	.short	(.L_189 - .L_188)
.L_188:
        /*0710*/ 	.word	0x00000008
.L_189:


//--------------------- .nv.info._ZN7cutlass13device_kernelIN5flash11enable_sm90INS1_16FlashAttnFwdSm90INS1_25CollectiveMainloopFwdSm90ILi2EN4cute5tupleIJNS5_1CILi1EEES8_S8_EEENS6_IJNS7_ILi192EEENS7_ILi128EEENS7_ILi64EEEEEELi64ENS_10bfloat16_tEfNS_4arch4Sm90ELb0ELb1ELb0ELb1ELb0ELb0ELb0ELb1ELb1ELb0ELb0ELb0EEENS1_21CollectiveEpilogueFwdINS6_IJSA_SC_SB_EEES9_SE_SG_Li384ELb1ELb0ELb0ELb0EEENS1_36VarlenDynamicPersistentTileSchedulerILi192ELi128ELi384ELi32ELb0ELb0ELb1ELb1ELb0ELb1EEEEEEEEEvNT_6ParamsE --------------------------
	.section	.nv.info._ZN7cutlass13device_kernelIN5flash11enable_sm90INS1_16FlashAttnFwdSm90INS1_25CollectiveMainloopFwdSm90ILi2EN4cute5tupleIJNS5_1CILi1EEES8_S8_EEENS6_IJNS7_ILi192EEENS7_ILi128EEENS7_ILi64EEEEEELi64ENS_10bfloat16_tEfNS_4arch4Sm90ELb0ELb1ELb0ELb1ELb0ELb0ELb0ELb1ELb1ELb0ELb0ELb0EEENS1_21CollectiveEpilogueFwdINS6_IJSA_SC_SB_EEES9_SE_SG_Li384ELb1ELb0ELb0ELb0EEENS1_36VarlenDynamicPersistentTileSchedulerILi192ELi128ELi384ELi32ELb0ELb0ELb1ELb1ELb0ELb1EEEEEEEEEvNT_6ParamsE,"",@"SHT_CUDA_INFO"
	.sectionflags	@""
	.align	4


	//----- nvinfo : EIATTR_CUDA_API_VERSION
	.align		4
        /*0000*/ 	.byte	0x04, 0x37
        /*0002*/ 	.short	(.L_191 - .L_190)
.L_190:
        /*0004*/ 	.word	0x00000082


	//----- nvinfo : EIATTR_KPARAM_INFO
	.align		4
.L_191:
        /*0008*/ 	.byte	0x04, 0x17
        /*000a*/ 	.short	(.L_193 - .L_192)
.L_192:
        /*000c*/ 	.word	0x00000000
        /*0010*/ 	.short	0x0000
        /*0012*/ 	.short	0x0070
        /*0014*/ 	.byte	0x00, 0xf0, 0x01, 0x28


	//----- nvinfo : EIATTR_SPARSE_MMA_MASK
	.align		4
.L_193:
        /*0018*/ 	.byte	0x03, 0x50
        /*001a*/ 	.short	0x0000


	//----- nvinfo : EIATTR_MAXREG_COUNT
	.align		4
        /*001c*/ 	.byte	0x03, 0x1b
        /*001e*/ 	.short	0x0080


	//----- nvinfo : EIATTR_NUM_BARRIERS
	.align		4
        /*0020*/ 	.byte	0x02, 0x4c
        /*0022*/ 	.byte	0x10
	.zero		1


	//----- nvinfo : EIATTR_EXTERNS
	.align		4
        /*0024*/ 	.byte	0x04, 0x0f
        /*0026*/ 	.short	(.L_195 - .L_194)


	//   ....[0]....
	.align		4
.L_194:
        /*0028*/ 	.word	index@(__assertfail)


	//----- nvinfo : EIATTR_ANNOTATIONS
	.align		4
.L_195:
        /*002c*/ 	.byte	0x04, 0x55
        /*002e*/ 	.short	(.L_197 - .L_196)


	//   ....[0]....
.L_196:
        /*0030*/ 	.word	0x00000001
        /*0034*/ 	.byte	0x70, 0x0d, 0x00, 0x00, 0x01, 0x00, 0x00, 0x00, 0x90, 0x0d, 0x00, 0x00, 0x01, 0x00, 0x00, 0x00
        /*0044*/ 	.byte	0xa0, 0x1a, 0x00, 0x00, 0x01, 0x00, 0x00, 0x00, 0x90, 0xcc, 0x00, 0x00, 0x01, 0x00, 0x00, 0x00
        /*0054*/ 	.byte	0x40, 0xd1, 0x00, 0x00, 0x01, 0x00, 0x00, 0x00, 0x40, 0xf3, 0x00, 0x00, 0x01, 0x00, 0x00, 0x00
        /*0064*/ 	.byte	0xd0, 0xfd, 0x00, 0x00


	//----- nvinfo : EIATTR_MERCURY_ISA_VERSION
	.align		4
.L_197:
        /*0068*/ 	.byte	0x03, 0x5f
        /*006a*/ 	.short	0x0101


	//----- nvinfo : EIATTR_UNUSED_LOAD_BYTE_OFFSET
	.align		4
        /*006c*/ 	.byte	0x04, 0x44
        /*006e*/ 	.short	(.L_199 - .L_198)


	//   ....[0]....
.L_198:
        /*0070*/ 	.word	0x00000a70
        /*0074*/ 	.word	0x0000fff0


	//   ....[1]....
        /*0078*/ 	.word	0x0000cc40
        /*007c*/ 	.word	0x0000fff0


	//----- nvinfo : EIATTR_INT_WARP_WIDE_INSTR_OFFSETS
	.align		4
.L_199:
        /*0080*/ 	.byte	0x04, 0x31
        /*0082*/ 	.short	(.L_201 - .L_200)


	//   ....[0]....
.L_200:
        /*0084*/ 	.word	0x00000160


	//   ....[1]....
        /*0088*/ 	.word	0x000001a0


	//   ....[2]....
        /*008c*/ 	.word	0x00000210


	//   ....[3]....
        /*0090*/ 	.word	0x0000f980


	//   ....[4]....
        /*0094*/ 	.word	0x0000fa10


	//   ....[5]....
        /*0098*/ 	.word	0x0000fec0


	//   ....[6]....
        /*009c*/ 	.word	0x0000ff00


	//   ....[7]....
        /*00a0*/ 	.word	0x000118a0


	//   ....[8]....
        /*00a4*/ 	.word	0x00011930


	//----- nvinfo : EIATTR_COOP_GROUP_MASK_REGIDS
	.align		4
.L_201:
        /*00a8*/ 	.byte	0x04, 0x29
        /*00aa*/ 	.short	(.L_203 - .L_202)


	//   ....[0]....
.L_202:
        /*00ac*/ 	.word	0xffffffff


	//   ....[1]....
        /*00b0*/ 	.word	0xffffffff


	//   ....[2]....
        /*00b4*/ 	.word	0xffffffff


	//   ....[3]....
        /*00b8*/ 	.word	0xffffffff


	//   ....[4]....
        /*00bc*/ 	.word	0xffffffff


	//   ....[5]....
        /*00c0*/ 	.word	0xffffffff


	//   ....[6]....
        /*00c4*/ 	.word	0xffffffff


	//   ....[7]....
        /*00c8*/ 	.word	0xffffffff


	//   ....[8]....
        /*00cc*/ 	.word	0xffffffff


	//   ....[9]....
        /*00d0*/ 	.word	0xffffffff


	//   ....[10]....
        /*00d4*/ 	.word	0xffffffff


	//   ....[11]....
        /*00d8*/ 	.word	0xffffffff


	//   ....[12]....
        /*00dc*/ 	.word	0xffffffff


	//   ....[13]....
        /*00e0*/ 	.word	0xffffffff


	//   ....[14]....
        /*00e4*/ 	.word	0xffffffff


	//   ....[15]....
        /*00e8*/ 	.word	0xffffffff


	//   ....[16]....
        /*00ec*/ 	.word	0xffffffff


	//   ....[17]....
        /*00f0*/ 	.word	0xffffffff


	//   ....[18]....
        /*00f4*/ 	.word	0xffffffff


	//   ....[19]....
        /*00f8*/ 	.word	0xffffffff


	//   ....[20]....
        /*00fc*/ 	.word	0xffffffff


	//   ....[21]....
        /*0100*/ 	.word	0xffffffff


	//   ....[22]....
        /*0104*/ 	.word	0xffffffff


	//   ....[23]....
        /*0108*/ 	.word	0xffffffff


	//   ....[24]....
        /*010c*/ 	.word	0xffffffff


	//   ....[25]....
        /*0110*/ 	.word	0xffffffff


	//   ....[26]....
        /*0114*/ 	.word	0xffffffff


	//   ....[27]....
        /*0118*/ 	.word	0xffffffff


	//   ....[28]....
        /*011c*/ 	.word	0xffffffff


	//   ....[29]....
        /*0120*/ 	.word	0xffffffff


	//   ....[30]....
        /*0124*/ 	.word	0xffffffff


	//   ....[31]....
        /*0128*/ 	.word	0xffffffff


	//   ....[32]....
        /*012c*/ 	.word	0xffffffff


	//   ....[33]....
        /*0130*/ 	.word	0xffffffff


	//   ....[34]....
        /*0134*/ 	.word	0xffffffff


	//   ....[35]....
        /*0138*/ 	.word	0xffffffff


	//   ....[36]....
        /*013c*/ 	.word	0xffffffff


	//   ....[37]....
        /*0140*/ 	.word	0xffffffff


	//   ....[38]....
        /*0144*/ 	.word	0xffffffff


	//   ....[39]....
        /*0148*/ 	.word	0xffffffff


	//   ....[40]....
        /*014c*/ 	.word	0xffffffff


	//   ....[41]....
        /*0150*/ 	.word	0xffffffff


	//   ....[42]....
        /*0154*/ 	.word	0xffffffff


	//   ....[43]....
        /*0158*/ 	.word	0xffffffff


	//   ....[44]....
        /*015c*/ 	.word	0xffffffff


	//   ....[45]....
        /*0160*/ 	.word	0xffffffff


	//   ....[46]....
        /*0164*/ 	.word	0xffffffff


	//   ....[47]....
        /*0168*/ 	.word	0xffffffff


	//   ....[48]....
        /*016c*/ 	.word	0xffffffff


	//   ....[49]....
        /*0170*/ 	.word	0xffffffff


	//   ....[50]....
        /*0174*/ 	.word	0xffffffff


	//   ....[51]....
        /*0178*/ 	.word	0xffffffff


	//   ....[52]....
        /*017c*/ 	.word	0xffffffff


	//   ....[53]....
        /*0180*/ 	.word	0xffffffff


	//   ....[54]....
        /*0184*/ 	.word	0xffffffff


	//   ....[55]....
        /*0188*/ 	.word	0xffffffff


	//   ....[56]....
        /*018c*/ 	.word	0xffffffff


	//   ....[57]....
        /*0190*/ 	.word	0xffffffff


	//   ....[58]....
        /*0194*/ 	.word	0xffffffff


	//   ....[59]....
        /*0198*/ 	.word	0xffffffff


	//   ....[60]....
        /*019c*/ 	.word	0xffffffff


	//   ....[61]....
        /*01a0*/ 	.word	0xffffffff


	//   ....[62]....
        /*01a4*/ 	.word	0x0500000f


	//   ....[63]....
        /*01a8*/ 	.word	0x0500000f


	//   ....[64]....
        /*01ac*/ 	.word	0x0500000f


	//   ....[65]....
        /*01b0*/ 	.word	0x0500000f


	//   ....[66]....
        /*01b4*/ 	.word	0x0500000f


	//   ....[67]....
        /*01b8*/ 	.word	0x0500000f


	//   ....[68]....
        /*01bc*/ 	.word	0x0500000f


	//   ....[69]....
        /*01c0*/ 	.word	0x0500000f


	//   ....[70]....
        /*01c4*/ 	.word	0x0500000f


	//   ....[71]....
        /*01c8*/ 	.word	0x0500000f


	//   ....[72]....
        /*01cc*/ 	.word	0x0500000f


	//   ....[73]....
        /*01d0*/ 	.word	0x0500000f


	//   ....[74]....
        /*01d4*/ 	.word	0x0500000f


	//   ....[75]....
        /*01d8*/ 	.word	0x0500000f


	//   ....[76]....
        /*01dc*/ 	.word	0x0500000f


	//   ....[77]....
        /*01e0*/ 	.word	0x0500000f


	//   ....[78]....
        /*01e4*/ 	.word	0x0500000f


	//   ....[79]....
        /*01e8*/ 	.word	0x0500000f


	//   ....[80]....
        /*01ec*/ 	.word	0x0500000f


	//----- nvinfo : EIATTR_COOP_GROUP_INSTR_OFFSETS
	.align		4
.L_203:
        /*01f0*/ 	.byte	0x04, 0x28
        /*01f2*/ 	.short	(.L_205 - .L_204)


	//   ....[0]....
.L_204:
        /*01f4*/ 	.word	0x00000070


	//   ....[1]....
        /*01f8*/ 	.word	0x00000170


	//   ....[2]....
        /*01fc*/ 	.word	0x000001c0


	//   ....[3]....
        /*0200*/ 	.word	0x000003f0


	//   ....[4]....
        /*0204*/ 	.word	0x00000550


	//   ....[5]....
        /*0208*/ 	.word	0x00000670


	//   ....[6]....
        /*020c*/ 	.word	0x000007d0


	//   ....[7]....
        /*0210*/ 	.word	0x00001750


	//   ....[8]....
        /*0214*/ 	.word	0x000031b0


	//   ....[9]....
        /*0218*/ 	.word	0x000032c0


	//   ....[10]....
        /*021c*/ 	.word	0x00003bb0


	//   ....[11]....
        /*0220*/ 	.word	0x00003c10


	//   ....[12]....
        /*0224*/ 	.word	0x00005f60


	//   ....[13]....
        /*0228*/ 	.word	0x00006000


	//   ....[14]....
        /*022c*/ 	.word	0x000068c0


	//   ....[15]....
        /*0230*/ 	.word	0x00006930


	//   ....[16]....
        /*0234*/ 	.word	0x00008090


	//   ....[17]....
        /*0238*/ 	.word	0x000080c0


	//   ....[18]....
        /*023c*/ 	.word	0x00008600


	//   ....[19]....
        /*0240*/ 	.word	0x00008680


	//   ....[20]....
        /*0244*/ 	.word	0x0000ac10


	//   ....[21]....
        /*0248*/ 	.word	0x0000ad10


	//   ....[22]....
        /*024c*/ 	.word	0x0000b550


	//   ....[23]....
        /*0250*/ 	.word	0x0000b5c0


	//   ....[24]....
        /*0254*/ 	.word	0x0000c500


	//   ....[25]....
        /*0258*/ 	.word	0x0000c540


	//   ....[26]....
        /*025c*/ 	.word	0x0000c630


	//   ....[27]....
        /*0260*/ 	.word	0x0000c640


	//   ....[28]....
        /*0264*/ 	.word	0x0000e580


	//   ....[29]....
        /*0268*/ 	.word	0x0000e700


	//   ....[30]....
        /*026c*/ 	.word	0x0000e730


	//   ....[31]....
        /*0270*/ 	.word	0x0000e770


	//   ....[32]....
        /*0274*/ 	.word	0x0000e7e0


	//   ....[33]....
        /*0278*/ 	.word	0x0000e840


	//   ....[34]....
        /*027c*/ 	.word	0x0000e880


	//   ....[35]....
        /*0280*/ 	.word	0x0000ea00


	//   ....[36]....
        /*0284*/ 	.word	0x0000ea60


	//   ....[37]....
        /*0288*/ 	.word	0x0000eaa0


	//   ....[38]....
        /*028c*/ 	.word	0x0000eae0


	//   ....[39]....
        /*0290*/ 	.word	0x0000eb10


	//   ....[40]....
        /*0294*/ 	.word	0x0000eb40


	//   ....[41]....
        /*0298*/ 	.word	0x0000ebe0


	//   ....[42]....
        /*029c*/ 	.word	0x0000ec40


	//   ....[43]....
        /*02a0*/ 	.word	0x0000ecd0


	//   ....[44]....
        /*02a4*/ 	.word	0x00011bf0


	//   ....[45]....
        /*02a8*/ 	.word	0x00011c00


	//   ....[46]....
        /*02ac*/ 	.word	0x00011cf0


	//   ....[47]....
        /*02b0*/ 	.word	0x00011d50


	//   ....[48]....
        /*02b4*/ 	.word	0x00011d90


	//   ....[49]....
        /*02b8*/ 	.word	0x00011dd0


	//   ....[50]....
        /*02bc*/ 	.word	0x00011e00


	//   ....[51]....
        /*02c0*/ 	.word	0x00011e30


	//   ....[52]....
        /*02c4*/ 	.word	0x00011fa0


	//   ....[53]....
        /*02c8*/ 	.word	0x00012000


	//   ....[54]....
        /*02cc*/ 	.word	0x00012040


	//   ....[55]....
        /*02d0*/ 	.word	0x00012080


	//   ....[56]....
        /*02d4*/ 	.word	0x000120b0


	//   ....[57]....
        /*02d8*/ 	.word	0x000120e0


	//   ....[58]....
        /*02dc*/ 	.word	0x000121a0


	//   ....[59]....
        /*02e0*/ 	.word	0x000121c0


	//   ....[60]....
        /*02e4*/ 	.word	0x00012230


	//   ....[61]....
        /*02e8*/ 	.word	0x00012880


	//   ....[62]....
        /*02ec*/ 	.word	0x00012ee0


	//   ....[63]....
        /*02f0*/ 	.word	0x000132d0


	//   ....[64]....
        /*02f4*/ 	.word	0x00013360


	//   ....[65]....
        /*02f8*/ 	.word	0x00013400


	//   ....[66]....
        /*02fc*/ 	.word	0x000134b0


	//   ....[67]....
        /*0300*/ 	.word	0x00013530


	//   ....[68]....
        /*0304*/ 	.word	0x000135b0


	//   ....[69]....
        /*0308*/ 	.word	0x00013630


	//   ....[70]....
        /*030c*/ 	.word	0x000136b0


	//   ....[71]....
        /*0310*/ 	.word	0x00013740


	//   ....[72]....
        /*0314*/ 	.word	0x000137f0


	//   ....[73]....
        /*0318*/ 	.word	0x00013870


	//   ....[74]....
        /*031c*/ 	.word	0x000138f0


	//   ....[75]....
        /*0320*/ 	.word	0x00013970


	//   ....[76]....
        /*0324*/ 	.word	0x000139f0


	//   ....[77]....
        /*0328*/ 	.word	0x00013a60


	//   ....[78]....
        /*032c*/ 	.word	0x00013b00


	//   ....[79]....
        /*0330*/ 	.word	0x00013b90


	//   ....[80]....
        /*0334*/ 	.word	0x00013cb0


	//----- nvinfo : EIATTR_REG_RECONFIG
	.align		4
.L_205:
        /*0338*/ 	.byte	0x01, 0x54
	.zero		2


	//----- nvinfo : EIATTR_SYSCALL_OFFSETS
	.align		4
        /*033c*/ 	.byte	0x04, 0x46
        /*033e*/ 	.short	(.L_207 - .L_206)


	//   ....[0]....
.L_206:
        /*0340*/ 	.word	0x00001900


	//   ....[1]....
        /*0344*/ 	.word	0x0000fb90


	//   ....[2]....
        /*0348*/ 	.word	0x0000fcc0


	//   ....[3]....
        /*034c*/ 	.word	0x0000fdc0


	//----- nvinfo : EIATTR_MBARRIER_INSTR_OFFSETS
	.align		4
.L_207:
        /*0350*/ 	.byte	0x04, 0x39
        /*0352*/ 	.short	(.L_209 - .L_208)


	//   ....[0]....
.L_208:
        /*0354*/ 	.word	0x000002a0
        /*0358*/ 	.word	0x000000ff
        /*035c*/ 	.word	0x00016800
        /*0360*/ 	.short	0x0100
        /*0362*/ 	.byte	0x08
	.zero		1


	//   ....[1]....
        /*0364*/ 	.word	0x000002b0
        /*0368*/ 	.word	0x000000ff
        /*036c*/ 	.word	0x00016820
        /*0370*/ 	.short	0x0100
        /*0372*/ 	.byte	0x08
	.zero		1


	//   ....[2]....
        /*0374*/ 	.word	0x000003a0
        /*0378*/ 	.word	0x000000ff
        /*037c*/ 	.word	0x00016830
        /*0380*/ 	.short	0x0100
        /*0382*/ 	.byte	0x08
	.zero		1


	//   ....[3]....
        /*0384*/ 	.word	0x000003b0
        /*0388*/ 	.word	0x000000ff
        /*038c*/ 	.word	0x00016840
        /*0390*/ 	.short	0x0100
        /*0392*/ 	.byte	0x08
	.zero		1


	//   ....[4]....
        /*0394*/ 	.word	0x000003c0
        /*0398*/ 	.word	0x000000ff
        /*039c*/ 	.word	0x00016838
        /*03a0*/ 	.short	0x0100
        /*03a2*/ 	.byte	0x08
	.zero		1


	//   ....[5]....
        /*03a4*/ 	.word	0x000003d0
        /*03a8*/ 	.word	0x000000ff
        /*03ac*/ 	.word	0x00016848
        /*03b0*/ 	.short	0x0100
        /*03b2*/ 	.byte	0x08
	.zero		1


	//   ....[6]....
        /*03b4*/ 	.word	0x00000500
        /*03b8*/ 	.word	0x000000ff
        /*03bc*/ 	.word	0x00016850
        /*03c0*/ 	.short	0x0100
        /*03c2*/ 	.byte	0x08
	.zero		1


	//   ....[7]....
        /*03c4*/ 	.word	0x00000510
        /*03c8*/ 	.word	0x000000ff
        /*03cc*/ 	.word	0x00016860
        /*03d0*/ 	.short	0x0100
        /*03d2*/ 	.byte	0x08
	.zero		1


	//   ....[8]....
        /*03d4*/ 	.word	0x00000520
        /*03d8*/ 	.word	0x000000ff
        /*03dc*/ 	.word	0x00016858
        /*03e0*/ 	.short	0x0100
        /*03e2*/ 	.byte	0x08
	.zero		1


	//   ....[9]....
        /*03e4*/ 	.word	0x00000530
        /*03e8*/ 	.word	0x000000ff
        /*03ec*/ 	.word	0x00016868
        /*03f0*/ 	.short	0x0100
        /*03f2*/ 	.byte	0x08
	.zero		1


	//   ....[10]....
        /*03f4*/ 	.word	0x00000620
        /*03f8*/ 	.word	0x000000ff
        /*03fc*/ 	.word	0x00016870
        /*0400*/ 	.short	0x0100
        /*0402*/ 	.byte	0x06
	.zero		1


	//   ....[11]....
        /*0404*/ 	.word	0x00000630
        /*0408*/ 	.word	0x000000ff
        /*040c*/ 	.word	0x00016880
        /*0410*/ 	.short	0x0100
        /*0412*/ 	.byte	0x06
	.zero		1


	//   ....[12]....
        /*0414*/ 	.word	0x00000640
        /*0418*/ 	.word	0x000000ff
        /*041c*/ 	.word	0x00016878
        /*0420*/ 	.short	0x0100
        /*0422*/ 	.byte	0x06
	.zero		1


	//   ....[13]....
        /*0424*/ 	.word	0x00000650
        /*0428*/ 	.word	0x000000ff
        /*042c*/ 	.word	0x00016888
        /*0430*/ 	.short	0x0100
        /*0432*/ 	.byte	0x06
	.zero		1


	//   ....[14]....
        /*0434*/ 	.word	0x00000780
        /*0438*/ 	.word	0x000000ff
        /*043c*/ 	.word	0x00016890
        /*0440*/ 	.short	0x0100
        /*0442*/ 	.byte	0x08
	.zero		1


	//   ....[15]....
        /*0444*/ 	.word	0x00000790
        /*0448*/ 	.word	0x000000ff
        /*044c*/ 	.word	0x000168a0
        /*0450*/ 	.short	0x0100
        /*0452*/ 	.byte	0x08
	.zero		1


	//   ....[16]....
        /*0454*/ 	.word	0x000007a0
        /*0458*/ 	.word	0x000000ff
        /*045c*/ 	.word	0x00016898
        /*0460*/ 	.short	0x0100
        /*0462*/ 	.byte	0x08
	.zero		1


	//   ....[17]....
        /*0464*/ 	.word	0x000007b0
        /*0468*/ 	.word	0x000000ff
        /*046c*/ 	.word	0x000168a8
        /*0470*/ 	.short	0x0100
        /*0472*/ 	.byte	0x08
	.zero		1


	//   ....[18]....
        /*0474*/ 	.word	0x000008e0
        /*0478*/ 	.word	0x000000ff
        /*047c*/ 	.word	0x000168b0
        /*0480*/ 	.short	0x0100
        /*0482*/ 	.byte	0x08
	.zero		1


	//   ....[19]....
        /*0484*/ 	.word	0x000008f0
        /*0488*/ 	.word	0x000000ff
        /*048c*/ 	.word	0x000168c0
        /*0490*/ 	.short	0x0100
        /*0492*/ 	.byte	0x08
	.zero		1


	//   ....[20]....
        /*0494*/ 	.word	0x00000900
        /*0498*/ 	.word	0x000000ff
        /*049c*/ 	.word	0x000168b8
        /*04a0*/ 	.short	0x0100
        /*04a2*/ 	.byte	0x08
	.zero		1


	//   ....[21]....
        /*04a4*/ 	.word	0x00000910
        /*04a8*/ 	.word	0x000000ff
        /*04ac*/ 	.word	0x000168c8
        /*04b0*/ 	.short	0x0100
        /*04b2*/ 	.byte	0x08
	.zero		1


	//   ....[22]....
        /*04b4*/ 	.word	0x00001980
        /*04b8*/ 	.word	0x000000ff
        /*04bc*/ 	.word	0x00016800
        /*04c0*/ 	.short	0x010a
        /*04c2*/ 	.byte	0x2d
	.zero		1


	//   ....[23]....
        /*04c4*/ 	.word	0x00001a00
        /*04c8*/ 	.word	0x00000005
        /*04cc*/ 	.word	0x00016830
        /*04d0*/ 	.short	0x010a
        /*04d2*/ 	.byte	0x3f
	.zero		1


	//   ....[24]....
        /*04d4*/ 	.word	0x00001a60
        /*04d8*/ 	.word	0x00000005
        /*04dc*/ 	.word	0x00016830
        /*04e0*/ 	.short	0x010a
        /*04e2*/ 	.byte	0x3f
	.zero		1


	//   ....[25]....
        /*04e4*/ 	.word	0x00001dc0
        /*04e8*/ 	.word	0x00000000
        /*04ec*/ 	.word	0x00000000
        /*04f0*/ 	.short	0x0101
        /*04f2*/ 	.byte	0x3f
	.zero		1


	//   ....[26]....
        /*04f4*/ 	.word	0x00004b70
        /*04f8*/ 	.word	0x000000ff
        /*04fc*/ 	.word	0x00016830
        /*0500*/ 	.short	0x010a
        /*0502*/ 	.byte	0x06
	.zero		1


	//   ....[27]....
        /*0504*/ 	.word	0x00004bb0
        /*0508*/ 	.word	0x000000ff
        /*050c*/ 	.word	0x00016830
        /*0510*/ 	.short	0x010a
        /*0512*/ 	.byte	0x06
	.zero		1


	//   ....[28]....
        /*0514*/ 	.word	0x00004db0
        /*0518*/ 	.word	0x000000ff
        /*051c*/ 	.word	0x00016850
        /*0520*/ 	.short	0x010a
        /*0522*/ 	.byte	0x06
	.zero		1


	//   ....[29]....
        /*0524*/ 	.word	0x00004df0
        /*0528*/ 	.word	0x000000ff
        /*052c*/ 	.word	0x00016850
        /*0530*/ 	.short	0x010a
        /*0532*/ 	.byte	0x06
	.zero		1


	//   ....[30]....
        /*0534*/ 	.word	0x000051e0
        /*0538*/ 	.word	0x0000000c
        /*053c*/ 	.word	0x00000000
        /*0540*/ 	.short	0x0101
        /*0542*/ 	.byte	0x3f
	.zero		1


	//   ....[31]....
        /*0544*/ 	.word	0x00007040
        /*0548*/ 	.word	0x0000001d
        /*054c*/ 	.word	0x00000000
        /*0550*/ 	.short	0x0101
        /*0552*/ 	.byte	0x3f
	.zero		1


	//   ....[32]....
        /*0554*/ 	.word	0x00007ac0
        /*0558*/ 	.word	0x000000ff
        /*055c*/ 	.word	0x00016830
        /*0560*/ 	.short	0x010a
        /*0562*/ 	.byte	0x06
	.zero		1


	//   ....[33]....
        /*0564*/ 	.word	0x00007b00
        /*0568*/ 	.word	0x000000ff
        /*056c*/ 	.word	0x00016830
        /*0570*/ 	.short	0x010a
        /*0572*/ 	.byte	0x06
	.zero		1


	//   ....[34]....
        /*0574*/ 	.word	0x00007d00
        /*0578*/ 	.word	0x000000ff
        /*057c*/ 	.word	0x00016850
        /*0580*/ 	.short	0x010a
        /*0582*/ 	.byte	0x06
	.zero		1


	//   ....[35]....
        /*0584*/ 	.word	0x00007d40
        /*0588*/ 	.word	0x000000ff
        /*058c*/ 	.word	0x00016850
        /*0590*/ 	.short	0x010a
        /*0592*/ 	.byte	0x06
	.zero		1


	//   ....[36]....
        /*0594*/ 	.word	0x00008fa0
        /*0598*/ 	.word	0x0000001b
        /*059c*/ 	.word	0x00000000
        /*05a0*/ 	.short	0x0101
        /*05a2*/ 	.byte	0x3f
	.zero		1


	//   ....[37]....
        /*05a4*/ 	.word	0x00009050
        /*05a8*/ 	.word	0x0000001f
        /*05ac*/ 	.word	0x00000000
        /*05b0*/ 	.short	0x0101
        /*05b2*/ 	.byte	0x3f
	.zero		1


	//   ....[38]....
        /*05b4*/ 	.word	0x00009840
        /*05b8*/ 	.word	0x000000ff
        /*05bc*/ 	.word	0x00016830
        /*05c0*/ 	.short	0x010a
        /*05c2*/ 	.byte	0x06
	.zero		1


	//   ....[39]....
        /*05c4*/ 	.word	0x00009880
        /*05c8*/ 	.word	0x000000ff
        /*05cc*/ 	.word	0x00016830
        /*05d0*/ 	.short	0x010a
        /*05d2*/ 	.byte	0x06
	.zero		1


	//   ....[40]....
        /*05d4*/ 	.word	0x00009a80
        /*05d8*/ 	.word	0x000000ff
        /*05dc*/ 	.word	0x00016850
        /*05e0*/ 	.short	0x010a
        /*05e2*/ 	.byte	0x06
	.zero		1


	//   ....[41]....
        /*05e4*/ 	.word	0x00009ac0
        /*05e8*/ 	.word	0x000000ff
        /*05ec*/ 	.word	0x00016850
        /*05f0*/ 	.short	0x010a
        /*05f2*/ 	.byte	0x06
	.zero		1


	//   ....[42]....
        /*05f4*/ 	.word	0x00009eb0
        /*05f8*/ 	.word	0x0000000a
        /*05fc*/ 	.word	0x00000000
        /*0600*/ 	.short	0x0101
        /*0602*/ 	.byte	0x3f
	.zero		1


	//   ....[43]....
        /*0604*/ 	.word	0x0000bc50
        /*0608*/ 	.word	0x0000001b
        /*060c*/ 	.word	0x00000000
        /*0610*/ 	.short	0x0101
        /*0612*/ 	.byte	0x3f
	.zero		1


	//   ....[44]....
        /*0614*/ 	.word	0x0000c470
        /*0618*/ 	.word	0x000000ff
        /*061c*/ 	.word	0x00016850
        /*0620*/ 	.short	0x010a
        /*0622*/ 	.byte	0x05
	.zero		1


	//   ....[45]....
        /*0624*/ 	.word	0x0000c4b0
        /*0628*/ 	.word	0x000000ff
        /*062c*/ 	.word	0x00016850
        /*0630*/ 	.short	0x010a
        /*0632*/ 	.byte	0x05
	.zero		1


	//   ....[46]....
        /*0634*/ 	.word	0x0000c9e0
        /*0638*/ 	.word	0x00000008
        /*063c*/ 	.word	0x00000000
        /*0640*/ 	.short	0x0101
        /*0642*/ 	.byte	0x3f
	.zero		1


	//   ....[47]....
        /*0644*/ 	.word	0x0000d790
        /*0648*/ 	.word	0x00000000
        /*064c*/ 	.word	0x00000000
        /*0650*/ 	.short	0x0101
        /*0652*/ 	.byte	0x3f
	.zero		1


	//   ....[48]....
        /*0654*/ 	.word	0x00010250
        /*0658*/ 	.word	0x00000005
        /*065c*/ 	.word	0x00016840
        /*0660*/ 	.short	0x010a
        /*0662*/ 	.byte	0x3f
	.zero		1


	//   ....[49]....
        /*0664*/ 	.word	0x00010580
        /*0668*/ 	.word	0x00000019
        /*066c*/ 	.word	0x00016820
        /*0670*/ 	.short	0x010a
        /*0672*/ 	.byte	0x3f
	.zero		1


	//   ....[50]....
        /*0674*/ 	.word	0x00010860
        /*0678*/ 	.word	0x00000003
        /*067c*/ 	.word	0x00016840
        /*0680*/ 	.short	0x010a
        /*0682*/ 	.byte	0x3f
	.zero		1


	//   ....[51]....
        /*0684*/ 	.word	0x00010a40
        /*0688*/ 	.word	0x00000002
        /*068c*/ 	.word	0x00000060
        /*0690*/ 	.short	0x010a
        /*0692*/ 	.byte	0x3f
	.zero		1


	//   ....[52]....
        /*0694*/ 	.word	0x00010ec0
        /*0698*/ 	.word	0x00000003
        /*069c*/ 	.word	0x00016840
        /*06a0*/ 	.short	0x010a
        /*06a2*/ 	.byte	0x3f
	.zero		1


	//   ....[53]....
        /*06a4*/ 	.word	0x000110a0
        /*06a8*/ 	.word	0x00000003
        /*06ac*/ 	.word	0x00000060
        /*06b0*/ 	.short	0x010a
        /*06b2*/ 	.byte	0x3f
	.zero		1


	//   ....[54]....
        /*06b4*/ 	.word	0x00011470
        /*06b8*/ 	.word	0x00000002
        /*06bc*/ 	.word	0x00016840
        /*06c0*/ 	.short	0x010a
        /*06c2*/ 	.byte	0x3f
	.zero		1


	//   ....[55]....
        /*06c4*/ 	.word	0x00011660
        /*06c8*/ 	.word	0x00000002
        /*06cc*/ 	.word	0x00000060
        /*06d0*/ 	.short	0x010a
        /*06d2*/ 	.byte	0x3f
	.zero		1


	//   ....[56]....
        /*06d4*/ 	.word	0x000119a0
        /*06d8*/ 	.word	0x00000003
        /*06dc*/ 	.word	0x00016860
        /*06e0*/ 	.short	0x010a
        /*06e2*/ 	.byte	0x3f
	.zero		1


	//   ....[57]....
        /*06e4*/ 	.word	0x00012800
        /*06e8*/ 	.word	0x00000009
        /*06ec*/ 	.word	0x00016820
        /*06f0*/ 	.short	0x010a
        /*06f2*/ 	.byte	0x3f
	.zero		1


	//   ....[58]....
        /*06f4*/ 	.word	0x000129a0
        /*06f8*/ 	.word	0x00000007
        /*06fc*/ 	.word	0x00000000
        /*0700*/ 	.short	0x010a
        /*0702*/ 	.byte	0x3f
	.zero		1


	//   ....[59]....
        /*0704*/ 	.word	0x00012a10
        /*0708*/ 	.word	0x00000003
        /*070c*/ 	.word	0x00000000
        /*0710*/ 	.short	0x010a
        /*0712*/ 	.byte	0x3f
	.zero		1


	//   ....[60]....
        /*0714*/ 	.word	0x00012a70
        /*0718*/ 	.word	0x00000005
        /*071c*/ 	.word	0x00000000
        /*0720*/ 	.short	0x010a
        /*0722*/ 	.byte	0x3f
	.zero		1


	//   ....[61]....
        /*0724*/ 	.word	0x00012aa0
        /*0728*/ 	.word	0x00000003
        /*072c*/ 	.word	0x00000000
        /*0730*/ 	.short	0x010a
        /*0732*/ 	.byte	0x3f
	.zero		1


	//   ....[62]....
        /*0734*/ 	.word	0x00012b10
        /*0738*/ 	.word	0x00000003
        /*073c*/ 	.word	0x00016800
        /*0740*/ 	.short	0x010a
        /*0742*/ 	.byte	0x3f
	.zero		1


	//   ....[63]....
        /*0744*/ 	.word	0x00012b60
        /*0748*/ 	.word	0x00000005
        /*074c*/ 	.word	0x00016830
        /*0750*/ 	.short	0x010a
        /*0752*/ 	.byte	0x3f
	.zero		1


	//   ....[64]....
        /*0754*/ 	.word	0x00012bc0
        /*0758*/ 	.word	0x0000000f
        /*075c*/ 	.word	0x00016830
        /*0760*/ 	.short	0x010a
        /*0762*/ 	.byte	0x3f
	.zero		1


	//   ....[65]....
        /*0764*/ 	.word	0x00012c20
        /*0768*/ 	.word	0x0000000f
        /*076c*/ 	.word	0x00016850
        /*0770*/ 	.short	0x010a
        /*0772*/ 	.byte	0x3f
	.zero		1


	//   ....[66]....
        /*0774*/ 	.word	0x00012c80
        /*0778*/ 	.word	0x0000000b
        /*077c*/ 	.word	0x00016830
        /*0780*/ 	.short	0x010a
        /*0782*/ 	.byte	0x3f
	.zero		1


	//   ....[67]....
        /*0784*/ 	.word	0x00012ce0
        /*0788*/ 	.word	0x0000000b
        /*078c*/ 	.word	0x00016850
        /*0790*/ 	.short	0x010a
        /*0792*/ 	.byte	0x3f
	.zero		1


	//   ....[68]....
        /*0794*/ 	.word	0x00012d40
        /*0798*/ 	.word	0x00000015
        /*079c*/ 	.word	0x00016830
        /*07a0*/ 	.short	0x010a
        /*07a2*/ 	.byte	0x3f
	.zero		1


	//   ....[69]....
        /*07a4*/ 	.word	0x00012da0
        /*07a8*/ 	.word	0x00000015
        /*07ac*/ 	.word	0x00016850
        /*07b0*/ 	.short	0x010a
        /*07b2*/ 	.byte	0x3f
	.zero		1


	//   ....[70]....
        /*07b4*/ 	.word	0x00012e00
        /*07b8*/ 	.word	0x00000004
        /*07bc*/ 	.word	0x00016850
        /*07c0*/ 	.short	0x010a
        /*07c2*/ 	.byte	0x3f
	.zero		1


	//   ....[71]....
        /*07c4*/ 	.word	0x00012fa0
        /*07c8*/ 	.word	0x00000005
        /*07cc*/ 	.word	0x00016840
        /*07d0*/ 	.short	0x010a
        /*07d2*/ 	.byte	0x3f
	.zero		1


	//   ....[72]....
        /*07d4*/ 	.word	0x00012ff0
        /*07d8*/ 	.word	0x00000019
        /*07dc*/ 	.word	0x00016820
        /*07e0*/ 	.short	0x010a
        /*07e2*/ 	.byte	0x3f
	.zero		1


	//   ....[73]....
        /*07e4*/ 	.word	0x00013040
        /*07e8*/ 	.word	0x00000003
        /*07ec*/ 	.word	0x00016840
        /*07f0*/ 	.short	0x010a
        /*07f2*/ 	.byte	0x3f
	.zero		1


	//   ....[74]....
        /*07f4*/ 	.word	0x00013090
        /*07f8*/ 	.word	0x00000002
        /*07fc*/ 	.word	0x00000060
        /*0800*/ 	.short	0x010a
        /*0802*/ 	.byte	0x3f
	.zero		1


	//   ....[75]....
        /*0804*/ 	.word	0x000130e0
        /*0808*/ 	.word	0x00000003
        /*080c*/ 	.word	0x00016840
        /*0810*/ 	.short	0x010a
        /*0812*/ 	.byte	0x3f
	.zero		1


	//   ....[76]....
        /*0814*/ 	.word	0x00013130
        /*0818*/ 	.word	0x00000003
        /*081c*/ 	.word	0x00000060
        /*0820*/ 	.short	0x010a
        /*0822*/ 	.byte	0x3f
	.zero		1


	//   ....[77]....
        /*0824*/ 	.word	0x00013180
        /*0828*/ 	.word	0x00000002
        /*082c*/ 	.word	0x00016840
        /*0830*/ 	.short	0x010a
        /*0832*/ 	.byte	0x3f
	.zero		1


	//   ....[78]....
        /*0834*/ 	.word	0x000131d0
        /*0838*/ 	.word	0x00000002
        /*083c*/ 	.word	0x00000060
        /*0840*/ 	.short	0x010a
        /*0842*/ 	.byte	0x3f
	.zero		1


	//   ....[79]....
        /*0844*/ 	.word	0x00013220
        /*0848*/ 	.word	0x00000003
        /*084c*/ 	.word	0x00016860
        /*0850*/ 	.short	0x010a
        /*0852*/ 	.byte	0x3f
	.zero		1


	//   ....[80]....
        /*0854*/ 	.word	0x00013bd0
        /*0858*/ 	.word	0x00000009
        /*085c*/ 	.word	0x00016820
        /*0860*/ 	.short	0x010a
        /*0862*/ 	.byte	0x3f
	.zero		1


	//   ....[81]....
        /*0864*/ 	.word	0x00013d70
        /*0868*/ 	.word	0x00000007
        /*086c*/ 	.word	0x00000000
        /*0870*/ 	.short	0x010a
        /*0872*/ 	.byte	0x3f
	.zero		1


	//   ....[82]....
        /*0874*/ 	.word	0x00013dc0
        /*0878*/ 	.word	0x00000003
        /*087c*/ 	.word	0x00000000
        /*0880*/ 	.short	0x010a
        /*0882*/ 	.byte	0x3f
	.zero		1


	//   ....[83]....
        /*0884*/ 	.word	0x00013e10
        /*0888*/ 	.word	0x00000005
        /*088c*/ 	.word	0x00000000
        /*0890*/ 	.short	0x010a
        /*0892*/ 	.byte	0x3f
	.zero		1


	//----- nvinfo : EIATTR_NUM_MBARRIERS
	.align		4
.L_209:
        /*0894*/ 	.byte	0x03, 0x38
        /*0896*/ 	.short	0x0016


	//----- nvinfo : EIATTR_EXIT_INSTR_OFFSETS
	.align		4
        /*0898*/ 	.byte	0x04, 0x1c
        /*089a*/ 	.short	(.L_211 - .L_210)


	//   ....[0]....
.L_210:
        /*089c*/ 	.word	0x00000ab0


	//   ....[1]....
        /*08a0*/ 	.word	0x0000e540


	//   ....[2]....
        /*08a4*/ 	.word	0x0000e5a0


	//   ....[3]....
        /*08a8*/ 	.word	0x00012af0


	//----- nvinfo : EIATTR_MAX_THREADS
	.align		4
.L_211:
        /*08ac*/ 	.byte	0x04, 0x05
        /*08ae*/ 	.short	(.L_213 - .L_212)
.L_212:
        /*08b0*/ 	.word	0x00000200
        /*08b4*/ 	.word	0x00000001
        /*08b8*/ 	.word	0x00000001


	//----- nvinfo : EIATTR_CRS_STACK_SIZE
	.align		4
.L_213:
        /*08bc*/ 	.byte	0x04, 0x1e
        /*08be*/ 	.short	(.L_215 - .L_214)
.L_214:
        /*08c0*/ 	.word	0x00000000


	//----- nvinfo : EIATTR_CBANK_PARAM_SIZE
	.align		4
.L_215:
        /*08c4*/ 	.byte	0x03, 0x19
        /*08c6*/ 	.short	0x0a70


	//----- nvinfo : EIATTR_PARAM_CBANK
	.align		4
        /*08c8*/ 	.byte	0x04, 0x0a
        /*08ca*/ 	.short	(.L_217 - .L_216)
	.align		4
.L_216:
        /*08cc*/ 	.word	index@(.nv.constant0._ZN7cutlass13device_kernelIN5flash11enable_sm90INS1_16FlashAttnFwdSm90INS1_25CollectiveMainloopFwdSm90ILi2EN4cute5tupleIJNS5_1CILi1EEES8_S8_EEENS6_IJNS7_ILi192EEENS7_ILi128EEENS7_ILi64EEEEEELi64ENS_10bfloat16_tEfNS_4arch4Sm90ELb0ELb1ELb0ELb1ELb0ELb0ELb0ELb1ELb1ELb0ELb0ELb0EEENS1_21CollectiveEpilogueFwdINS6_IJSA_SC_SB_EEES9_SE_SG_Li384ELb1ELb0ELb0ELb0EEENS1_36VarlenDynamicPersistentTileSchedulerILi192ELi128ELi384ELi32ELb0ELb0ELb1ELb1ELb0ELb1EEEEEEEEEvNT_6ParamsE)
        /*08d0*/ 	.short	0x0210
        /*08d2*/ 	.short	0x0a70


	//----- nvinfo : EIATTR_SW_WAR
	.align		4
.L_217:
        /*08d4*/ 	.byte	0x04, 0x36
        /*08d6*/ 	.short	(.L_219 - .L_218)
.L_218:
        /*08d8*/ 	.word	0x00000008
.L_219:


//--------------------- .nv.info._ZN7cutlass13device_kernelIN5flash11enable_sm90INS1_16FlashAttnFwdSm90INS1_25CollectiveMainloopFwdSm90ILi2EN4cute5tupleIJNS5_1CILi1EEES8_S8_EEENS6_IJNS7_ILi192EEENS7_ILi128EEENS7_ILi64EEEEEELi64ENS_10bfloat16_tEfNS_4arch4Sm90ELb0ELb1ELb0ELb1ELb0ELb1ELb0ELb1ELb1ELb0ELb0ELb0EEENS1_21CollectiveEpilogueFwdINS6_IJSA_SC_SB_EEES9_SE_SG_Li384ELb1ELb0ELb0ELb0EEENS1_36VarlenDynamicPersistentTileSchedulerILi192ELi128ELi384ELi32ELb0ELb0ELb1ELb1ELb0ELb1EEEEEEEEEvNT_6ParamsE --------------------------
	.section	.nv.info._ZN7cutlass13device_kernelIN5flash11enable_sm90INS1_16FlashAttnFwdSm90INS1_25CollectiveMainloopFwdSm90ILi2EN4cute5tupleIJNS5_1CILi1EEES8_S8_EEENS6_IJNS7_ILi192EEENS7_ILi128EEENS7_ILi64EEEEEELi64ENS_10bfloat16_tEfNS_4arch4Sm90ELb0ELb1ELb0ELb1ELb0ELb1ELb0ELb1ELb1ELb0ELb0ELb0EEENS1_21CollectiveEpilogueFwdINS6_IJSA_SC_SB_EEES9_SE_SG_Li384ELb1ELb0ELb0ELb0EEENS1_36VarlenDynamicPersistentTileSchedulerILi192ELi128ELi384ELi32ELb0ELb0ELb1ELb1ELb0ELb1EEEEEEEEEvNT_6ParamsE,"",@"SHT_CUDA_INFO"
	.sectionflags	@""
	.align	4


	//----- nvinfo : EIATTR_CUDA_API_VERSION
	.align		4
        /*0000*/ 	.byte	0x04, 0x37
        /*0002*/ 	.short	(.L_221 - .L_220)
.L_220:
        /*0004*/ 	.word	0x00000082


	//----- nvinfo : EIATTR_KPARAM_INFO
	.align		4
.L_221:
        /*0008*/ 	.byte	0x04, 0x17
        /*000a*/ 	.short	(.L_223 - .L_222)
.L_222:
        /*000c*/ 	.word	0x00000000
        /*0010*/ 	.short	0x0000
        /*0012*/ 	.short	0x0070
        /*0014*/ 	.byte	0x00, 0xf0, 0x01, 0x28


	//----- nvinfo : EIATTR_SPARSE_MMA_MASK
	.align		4
.L_223:
        /*0018*/ 	.byte	0x03, 0x50
        /*001a*/ 	.short	0x0000


	//----- nvinfo : EIATTR_MAXREG_COUNT
	.align		4
        /*001c*/ 	.byte	0x03, 0x1b
        /*001e*/ 	.short	0x0080


	//----- nvinfo : EIATTR_NUM_BARRIERS
	.align		4
        /*0020*/ 	.byte	0x02, 0x4c
        /*0022*/ 	.byte	0x10
	.zero		1


	//----- nvinfo : EIATTR_EXTERNS
	.align		4
        /*0024*/ 	.byte	0x04, 0x0f
        /*0026*/ 	.short	(.L_225 - .L_224)


	//   ....[0]....
	.align		4
.L_224:
        /*0028*/ 	.word	index@(__assertfail)


	//----- nvinfo : EIATTR_ANNOTATIONS
	.align		4
.L_225:
        /*002c*/ 	.byte	0x04, 0x55
        /*002e*/ 	.short	(.L_227 - .L_226)


	//   ....[0]....
.L_226:
        /* <DEDUP_REMOVED lines=48> */
        /*0324*/ 	.byte	0xc0, 0xc3, 0x01, 0x00


	//----- nvinfo : EIATTR_MERCURY_ISA_VERSION
	.align		4
.L_227:
        /*0328*/ 	.byte	0x03, 0x5f
        /*032a*/ 	.short	0x0101


	//----- nvinfo : EIATTR_UNUSED_LOAD_BYTE_OFFSET
	.align		4
        /*032c*/ 	.byte	0x04, 0x44
        /*032e*/ 	.short	(.L_229 - .L_228)


	//   ....[0]....
.L_228:
        /*0330*/ 	.word	0x00000b20
        /*0334*/ 	.word	0x0000fff0


	//   ....[1]....
        /*0338*/ 	.word	0x000152b0
        /*033c*/ 	.word	0x0000fff0


	//----- nvinfo : EIATTR_INT_WARP_WIDE_INSTR_OFFSETS
	.align		4
.L_229:
        /*0340*/ 	.byte	0x04, 0x31
        /*0342*/ 	.short	(.L_231 - .L_230)


	//   ....[0]....
.L_230:
        /*0344*/ 	.word	0x000001c0


	//   ....[1]....
        /*0348*/ 	.word	0x00000200


	//   ....[2]....
        /*034c*/ 	.word	0x00000270


	//   ....[3]....
        /*0350*/ 	.word	0x00019010


	//   ....[4]....
        /*0354*/ 	.word	0x000190a0


	//   ....[5]....
        /*0358*/ 	.word	0x00019550


	//   ....[6]....
        /*035c*/ 	.word	0x00019590


	//   ....[7]....
        /*0360*/ 	.word	0x0001af80


	//   ....[8]....
        /*0364*/ 	.word	0x0001b010


	//----- nvinfo : EIATTR_COOP_GROUP_MASK_REGIDS
	.align		4
.L_231:
        /*0368*/ 	.byte	0x04, 0x29
        /*036a*/ 	.short	(.L_233 - .L_232)


	//   ....[0]....
.L_232:
        /*036c*/ 	.word	0xffffffff


	//   ....[1]....
        /*0370*/ 	.word	0xffffffff


	//   ....[2]....
        /*0374*/ 	.word	0xffffffff


	//   ....[3]....
        /*0378*/ 	.word	0xffffffff


	//   ....[4]....
        /*037c*/ 	.word	0xffffffff


	//   ....[5]....
        /*0380*/ 	.word	0xffffffff


	//   ....[6]....
        /*0384*/ 	.word	0xffffffff


	//   ....[7]....
        /*0388*/ 	.word	0xffffffff


	//   ....[8]....
        /*038c*/ 	.word	0xffffffff


	//   ....[9]....
        /*0390*/ 	.word	0xffffffff


	//   ....[10]....
        /*0394*/ 	.word	0xffffffff


	//   ....[11]....
        /*0398*/ 	.word	0xffffffff


	//   ....[12]....
        /*039c*/ 	.word	0xffffffff


	//   ....[13]....
        /*03a0*/ 	.word	0xffffffff


	//   ....[14]....
        /*03a4*/ 	.word	0xffffffff


	//   ....[15]....
        /*03a8*/ 	.word	0xffffffff


	//   ....[16]....
        /*03ac*/ 	.word	0xffffffff


	//   ....[17]....
        /*03b0*/ 	.word	0xffffffff


	//   ....[18]....
        /*03b4*/ 	.word	0xffffffff


	//   ....[19]....
        /*03b8*/ 	.word	0xffffffff


	//   ....[20]....
        /*03bc*/ 	.word	0xffffffff


	//   ....[21]....
        /*03c0*/ 	.word	0xffffffff


	//   ....[22]....
        /*03c4*/ 	.word	0xffffffff


	//   ....[23]....
        /*03c8*/ 	.word	0xffffffff


	//   ....[24]....
        /*03cc*/ 	.word	0xffffffff


	//   ....[25]....
        /*03d0*/ 	.word	0xffffffff


	//   ....[26]....
        /*03d4*/ 	.word	0xffffffff


	//   ....[27]....
        /*03d8*/ 	.word	0xffffffff


	//   ....[28]....
        /*03dc*/ 	.word	0xffffffff


	//   ....[29]....
        /*03e0*/ 	.word	0xffffffff


	//   ....[30]....
        /*03e4*/ 	.word	0xffffffff


	//   ....[31]....
        /*03e8*/ 	.word	0xffffffff


	//   ....[32]....
        /*03ec*/ 	.word	0xffffffff


	//   ....[33]....
        /*03f0*/ 	.word	0xffffffff


	//   ....[34]....
        /*03f4*/ 	.word	0xffffffff


	//   ....[35]....
        /*03f8*/ 	.word	0xffffffff


	//   ....[36]....
        /*03fc*/ 	.word	0xffffffff


	//   ....[37]....
        /*0400*/ 	.word	0xffffffff


	//   ....[38]....
        /*0404*/ 	.word	0xffffffff


	//   ....[39]....
        /*0408*/ 	.word	0xffffffff


	//   ....[40]....
        /*040c*/ 	.word	0xffffffff


	//   ....[41]....
        /*0410*/ 	.word	0xffffffff


	//   ....[42]....
        /*0414*/ 	.word	0xffffffff


	//   ....[43]....
        /*0418*/ 	.word	0xffffffff


	//   ....[44]....
        /*041c*/ 	.word	0xffffffff


	//   ....[45]....
        /*0420*/ 	.word	0xffffffff


	//   ....[46]....
        /*0424*/ 	.word	0xffffffff


	//   ....[47]....
        /*0428*/ 	.word	0xffffffff


	//   ....[48]....
        /*042c*/ 	.word	0xffffffff


	//   ....[49]....
        /*0430*/ 	.word	0xffffffff


	//   ....[50]....
        /*0434*/ 	.word	0xffffffff


	//   ....[51]....
        /*0438*/ 	.word	0xffffffff


	//   ....[52]....
        /*043c*/ 	.word	0xffffffff


	//   ....[53]....
        /*0440*/ 	.word	0xffffffff


	//   ....[54]....
        /*0444*/ 	.word	0xffffffff


	//   ....[55]....
        /*0448*/ 	.word	0xffffffff


	//   ....[56]....
        /*044c*/ 	.word	0xffffffff


	//   ....[57]....
        /*0450*/ 	.word	0xffffffff


	//   ....[58]....
        /*0454*/ 	.word	0xffffffff


	//   ....[59]....
        /*0458*/ 	.word	0xffffffff


	//   ....[60]....
        /*045c*/ 	.word	0xffffffff


	//   ....[61]....
        /*0460*/ 	.word	0xffffffff


	//   ....[62]....
        /*0464*/ 	.word	0x0500000f


	//   ....[63]....
        /*0468*/ 	.word	0x0500000f


	//   ....[64]....
        /*046c*/ 	.word	0x0500000f


	//   ....[65]....
        /*0470*/ 	.word	0x0500000f


	//   ....[66]....
        /*0474*/ 	.word	0x0500000f


	//   ....[67]....
        /*0478*/ 	.word	0x0500000f


	//   ....[68]....
        /*047c*/ 	.word	0x0500000f


	//   ....[69]....
        /*0480*/ 	.word	0x0500000f


	//   ....[70]....
        /*0484*/ 	.word	0x0500000f


	//   ....[71]....
        /*0488*/ 	.word	0x0500000f


	//   ....[72]....
        /*048c*/ 	.word	0x0500000f


	//   ....[73]....
        /*0490*/ 	.word	0x0500000f


	//   ....[74]....
        /*0494*/ 	.word	0x0500000f


	//   ....[75]....
        /*0498*/ 	.word	0x0500000f


	//   ....[76]....
        /*049c*/ 	.word	0x0500000f


	//   ....[77]....
        /*04a0*/ 	.word	0x0500000f


	//   ....[78]....
        /*04a4*/ 	.word	0x0500000f


	//   ....[79]....
        /*04a8*/ 	.word	0x0500000f


	//   ....[80]....
        /*04ac*/ 	.word	0x0500000f


	//   ....[81]....
        /*04b0*/ 	.word	0x0500000f


	//   ....[82]....
        /*04b4*/ 	.word	0x0500000f


	//   ....[83]....
        /*04b8*/ 	.word	0x0500000f


	//   ....[84]....
        /*04bc*/ 	.word	0x0500000f


	//   ....[85]....
        /*04c0*/ 	.word	0x0500000f


	//   ....[86]....
        /*04c4*/ 	.word	0x0500000f


	//   ....[87]....
        /*04c8*/ 	.word	0x0500000f


	//   ....[88]....
        /*04cc*/ 	.word	0x0500000f


	//   ....[89]....
        /*04d0*/ 	.word	0x0500000f


	//   ....[90]....
        /*04d4*/ 	.word	0x0500000f


	//   ....[91]....
        /*04d8*/ 	.word	0x0500000f


	//   ....[92]....
        /*04dc*/ 	.word	0x0500000f


	//   ....[93]....
        /*04e0*/ 	.word	0x0500000f


	//   ....[94]....
        /*04e4*/ 	.word	0x0500000f


	//   ....[95]....
        /*04e8*/ 	.word	0x0500000f


	//   ....[96]....
        /*04ec*/ 	.word	0x0500000f


	//   ....[97]....
        /*04f0*/ 	.word	0x0500000f


	//   ....[98]....
        /*04f4*/ 	.word	0x0500000f


	//----- nvinfo : EIATTR_COOP_GROUP_INSTR_OFFSETS
	.align		4
.L_233:
        /*04f8*/ 	.byte	0x04, 0x28
        /*04fa*/ 	.short	(.L_235 - .L_234)


	//   ....[0]....
.L_234:
        /*04fc*/ 	.word	0x00000070


	//   ....[1]....
        /*0500*/ 	.word	0x000001d0


	//   ....[2]....
        /*0504*/ 	.word	0x00000220


	//   ....[3]....
        /*0508*/ 	.word	0x00000450


	//   ....[4]....
        /*050c*/ 	.word	0x000005b0


	//   ....[5]....
        /*0510*/ 	.word	0x000006d0


	//   ....[6]....
        /*0514*/ 	.word	0x00000830


	//   ....[7]....
        /*0518*/ 	.word	0x00005e80


	//   ....[8]....
        /*051c*/ 	.word	0x0000af60


	//   ....[9]....
        /*0520*/ 	.word	0x0000b070


	//   ....[10]....
        /*0524*/ 	.word	0x0000b950


	//   ....[11]....
        /*0528*/ 	.word	0x0000b9c0


	//   ....[12]....
        /*052c*/ 	.word	0x0000e020


	//   ....[13]....
        /*0530*/ 	.word	0x0000e120


	//   ....[14]....
        /*0534*/ 	.word	0x0000e890


	//   ....[15]....
        /*0538*/ 	.word	0x0000e8d0


	//   ....[16]....
        /*053c*/ 	.word	0x00010320


	//   ....[17]....
        /*0540*/ 	.word	0x00010340


	//   ....[18]....
        /*0544*/ 	.word	0x000108c0


	//   ....[19]....
        /*0548*/ 	.word	0x00010930


	//   ....[20]....
        /*054c*/ 	.word	0x00013230


	//   ....[21]....
        /*0550*/ 	.word	0x00013390


	//   ....[22]....
        /*0554*/ 	.word	0x00013a60


	//   ....[23]....
        /*0558*/ 	.word	0x00013ac0


	//   ....[24]....
        /*055c*/ 	.word	0x00014ad0


	//   ....[25]....
        /*0560*/ 	.word	0x00014e20


	//   ....[26]....
        /*0564*/ 	.word	0x00014ea0


	//   ....[27]....
        /*0568*/ 	.word	0x00014eb0


	//   ....[28]....
        /*056c*/ 	.word	0x00016d00


	//   ....[29]....
        /*0570*/ 	.word	0x00016e90


	//   ....[30]....
        /*0574*/ 	.word	0x00016ec0


	//   ....[31]....
        /*0578*/ 	.word	0x00016f00


	//   ....[32]....
        /*057c*/ 	.word	0x00016f60


	//   ....[33]....
        /*0580*/ 	.word	0x00016fc0


	//   ....[34]....
        /*0584*/ 	.word	0x00017000


	//   ....[35]....
        /*0588*/ 	.word	0x00017190


	//   ....[36]....
        /*058c*/ 	.word	0x000171f0


	//   ....[37]....
        /*0590*/ 	.word	0x00017230


	//   ....[38]....
        /*0594*/ 	.word	0x00017270


	//   ....[39]....
        /*0598*/ 	.word	0x000172a0


	//   ....[40]....
        /*059c*/ 	.word	0x000172d0


	//   ....[41]....
        /*05a0*/ 	.word	0x00017370


	//   ....[42]....
        /*05a4*/ 	.word	0x000173d0


	//   ....[43]....
        /*05a8*/ 	.word	0x00017460


	//   ....[44]....
        /*05ac*/ 	.word	0x0001b2d0


	//   ....[45]....
        /*05b0*/ 	.word	0x0001b2e0


	//   ....[46]....
        /*05b4*/ 	.word	0x0001b3d0


	//   ....[47]....
        /*05b8*/ 	.word	0x0001b430


	//   ....[48]....
        /*05bc*/ 	.word	0x0001b470


	//   ....[49]....
        /*05c0*/ 	.word	0x0001b4b0


	//   ....[50]....
        /*05c4*/ 	.word	0x0001b4e0


	//   ....[51]....
        /*05c8*/ 	.word	0x0001b510


	//   ....[52]....
        /*05cc*/ 	.word	0x0001b680


	//   ....[53]....
        /*05d0*/ 	.word	0x0001b6e0


	//   ....[54]....
        /*05d4*/ 	.word	0x0001b720


	//   ....[55]....
        /*05d8*/ 	.word	0x0001b760


	//   ....[56]....
        /*05dc*/ 	.word	0x0001b790


	//   ....[57]....
        /*05e0*/ 	.word	0x0001b7c0


	//   ....[58]....
        /*05e4*/ 	.word	0x0001b880


	//   ....[59]....
        /*05e8*/ 	.word	0x0001b8a0


	//   ....[60]....
        /*05ec*/ 	.word	0x0001b910


	//   ....[61]....
        /*05f0*/ 	.word	0x0001bf80


	//   ....[62]....
        /*05f4*/ 	.word	0x0001c390


	//   ....[63]....
        /*05f8*/ 	.word	0x0001c440


	//   ....[64]....
        /*05fc*/ 	.word	0x0001c4e0


	//   ....[65]....
        /*0600*/ 	.word	0x0001c580


	//   ....[66]....
        /*0604*/ 	.word	0x0001c620


	//   ....[67]....
        /*0608*/ 	.word	0x0001c6c0


	//   ....[68]....
        /*060c*/ 	.word	0x0001c760


	//   ....[69]....
        /*0610*/ 	.word	0x0001c800


	//   ....[70]....
        /*0614*/ 	.word	0x0001c8a0


	//   ....[71]....
        /*0618*/ 	.word	0x0001c990


	//   ....[72]....
        /*061c*/ 	.word	0x0001ca30


	//   ....[73]....
        /*0620*/ 	.word	0x0001cad0


	//   ....[74]....
        /*0624*/ 	.word	0x0001cb70


	//   ....[75]....
        /*0628*/ 	.word	0x0001cc10


	//   ....[76]....
        /*062c*/ 	.word	0x0001ccb0


	//   ....[77]....
        /*0630*/ 	.word	0x0001cd50


	//   ....[78]....
        /*0634*/ 	.word	0x0001cdf0


	//   ....[79]....
        /*0638*/ 	.word	0x0001d180


	//   ....[80]....
        /*063c*/ 	.word	0x0001d460


	//   ....[81]....
        /*0640*/ 	.word	0x0001d850


	//   ....[82]....
        /*0644*/ 	.word	0x0001d8e0


	//   ....[83]....
        /*0648*/ 	.word	0x0001d980


	//   ....[84]....
        /*064c*/ 	.word	0x0001da30


	//   ....[85]....
        /*0650*/ 	.word	0x0001dab0


	//   ....[86]....
        /*0654*/ 	.word	0x0001db30


	//   ....[87]....
        /*0658*/ 	.word	0x0001dbb0


	//   ....[88]....
        /*065c*/ 	.word	0x0001dc30


	//   ....[89]....
        /*0660*/ 	.word	0x0001dcc0


	//   ....[90]....
        /*0664*/ 	.word	0x0001dd70


	//   ....[91]....
        /*0668*/ 	.word	0x0001ddf0


	//   ....[92]....
        /*066c*/ 	.word	0x0001de70


	//   ....[93]....
        /*0670*/ 	.word	0x0001def0


	//   ....[94]....
        /*0674*/ 	.word	0x0001df70


	//   ....[95]....
        /*0678*/ 	.word	0x0001dfe0


	//   ....[96]....
        /*067c*/ 	.word	0x0001e080


	//   ....[97]....
        /*0680*/ 	.word	0x0001e110


	//   ....[98]....
        /*0684*/ 	.word	0x0001e230


	//----- nvinfo : EIATTR_REG_RECONFIG
	.align		4
.L_235:
        /*0688*/ 	.byte	0x01, 0x54
	.zero		2


	//----- nvinfo : EIATTR_SYSCALL_OFFSETS
	.align		4
        /*068c*/ 	.byte	0x04, 0x46
        /*068e*/ 	.short	(.L_237 - .L_236)


	//   ....[0]....
.L_236:
        /*0690*/ 	.word	0x00001910


	//   ....[1]....
        /*0694*/ 	.word	0x00001a60


	//   ....[2]....
        /*0698*/ 	.word	0x00006060


	//   ....[3]....
        /*069c*/ 	.word	0x00006530


	//   ....[4]....
        /*06a0*/ 	.word	0x00019220


	//   ....[5]....
        /*06a4*/ 	.word	0x00019350


	//   ....[6]....
        /*06a8*/ 	.word	0x00019450


	//----- nvinfo : EIATTR_MBARRIER_INSTR_OFFSETS
	.align		4
.L_237:
        /*06ac*/ 	.byte	0x04, 0x39
        /*06ae*/ 	.short	(.L_239 - .L_238)


	//   ....[0]....
.L_238:
        /*06b0*/ 	.word	0x00000300
        /*06b4*/ 	.word	0x000000ff
        /*06b8*/ 	.word	0x00016800
        /*06bc*/ 	.short	0x0100
        /*06be*/ 	.byte	0x08
	.zero		1


	//   ....[1]....
        /*06c0*/ 	.word	0x00000310
        /*06c4*/ 	.word	0x000000ff
        /*06c8*/ 	.word	0x00016820
        /*06cc*/ 	.short	0x0100
        /*06ce*/ 	.byte	0x08
	.zero		1


	//   ....[2]....
        /*06d0*/ 	.word	0x00000400
        /*06d4*/ 	.word	0x000000ff
        /*06d8*/ 	.word	0x00016830
        /*06dc*/ 	.short	0x0100
        /*06de*/ 	.byte	0x08
	.zero		1


	//   ....[3]....
        /*06e0*/ 	.word	0x00000410
        /*06e4*/ 	.word	0x000000ff
        /*06e8*/ 	.word	0x00016840
        /*06ec*/ 	.short	0x0100
        /*06ee*/ 	.byte	0x08
	.zero		1


	//   ....[4]....
        /*06f0*/ 	.word	0x00000420
        /*06f4*/ 	.word	0x000000ff
        /*06f8*/ 	.word	0x00016838
        /*06fc*/ 	.short	0x0100
        /*06fe*/ 	.byte	0x08
	.zero		1


	//   ....[5]....
        /*0700*/ 	.word	0x00000430
        /*0704*/ 	.word	0x000000ff
        /*0708*/ 	.word	0x00016848
        /*070c*/ 	.short	0x0100
        /*070e*/ 	.byte	0x08
	.zero		1


	//   ....[6]....
        /*0710*/ 	.word	0x00000560
        /*0714*/ 	.word	0x000000ff
        /*0718*/ 	.word	0x00016850
        /*071c*/ 	.short	0x0100
        /*071e*/ 	.byte	0x08
	.zero		1


	//   ....[7]....
        /*0720*/ 	.word	0x00000570
        /*0724*/ 	.word	0x000000ff
        /*0728*/ 	.word	0x00016860
        /*072c*/ 	.short	0x0100
        /*072e*/ 	.byte	0x08
	.zero		1


	//   ....[8]....
        /*0730*/ 	.word	0x00000580
        /*0734*/ 	.word	0x000000ff
        /*0738*/ 	.word	0x00016858
        /*073c*/ 	.short	0x0100
        /*073e*/ 	.byte	0x08
	.zero		1


	//   ....[9]....
        /*0740*/ 	.word	0x00000590
        /*0744*/ 	.word	0x000000ff
        /*0748*/ 	.word	0x00016868
        /*074c*/ 	.short	0x0100
        /*074e*/ 	.byte	0x08
	.zero		1


	//   ....[10]....
        /*0750*/ 	.word	0x00000680
        /*0754*/ 	.word	0x000000ff
        /*0758*/ 	.word	0x00016870
        /*075c*/ 	.short	0x0100
        /*075e*/ 	.byte	0x06
	.zero		1


	//   ....[11]....
        /*0760*/ 	.word	0x00000690
        /*0764*/ 	.word	0x000000ff
        /*0768*/ 	.word	0x00016880
        /*076c*/ 	.short	0x0100
        /*076e*/ 	.byte	0x06
	.zero		1


	//   ....[12]....
        /*0770*/ 	.word	0x000006a0
        /*0774*/ 	.word	0x000000ff
        /*0778*/ 	.word	0x00016878
        /*077c*/ 	.short	0x0100
        /*077e*/ 	.byte	0x06
	.zero		1


	//   ....[13]....
        /*0780*/ 	.word	0x000006b0
        /*0784*/ 	.word	0x000000ff
        /*0788*/ 	.word	0x00016888
        /*078c*/ 	.short	0x0100
        /*078e*/ 	.byte	0x06
	.zero		1


	//   ....[14]....
        /*0790*/ 	.word	0x000007e0
        /*0794*/ 	.word	0x000000ff
        /*0798*/ 	.word	0x00016890
        /*079c*/ 	.short	0x0100
        /*079e*/ 	.byte	0x08
	.zero		1


	//   ....[15]....
        /*07a0*/ 	.word	0x000007f0
        /*07a4*/ 	.word	0x000000ff
        /*07a8*/ 	.word	0x000168a0
        /*07ac*/ 	.short	0x0100
        /*07ae*/ 	.byte	0x08
	.zero		1


	//   ....[16]....
        /*07b0*/ 	.word	0x00000800
        /*07b4*/ 	.word	0x000000ff
        /*07b8*/ 	.word	0x00016898
        /*07bc*/ 	.short	0x0100
        /*07be*/ 	.byte	0x08
	.zero		1


	//   ....[17]....
        /*07c0*/ 	.word	0x00000810
        /*07c4*/ 	.word	0x000000ff
        /*07c8*/ 	.word	0x000168a8
        /*07cc*/ 	.short	0x0100
        /*07ce*/ 	.byte	0x08
	.zero		1


	//   ....[18]....
        /*07d0*/ 	.word	0x00000940
        /*07d4*/ 	.word	0x000000ff
        /*07d8*/ 	.word	0x000168b0
        /*07dc*/ 	.short	0x0100
        /*07de*/ 	.byte	0x08
	.zero		1


	//   ....[19]....
        /*07e0*/ 	.word	0x00000950
        /*07e4*/ 	.word	0x000000ff
        /*07e8*/ 	.word	0x000168c0
        /*07ec*/ 	.short	0x0100
        /*07ee*/ 	.byte	0x08
	.zero		1


	//   ....[20]....
        /*07f0*/ 	.word	0x00000960
        /*07f4*/ 	.word	0x000000ff
        /*07f8*/ 	.word	0x000168b8
        /*07fc*/ 	.short	0x0100
        /*07fe*/ 	.byte	0x08
	.zero		1


	//   ....[21]....
        /*0800*/ 	.word	0x00000970
        /*0804*/ 	.word	0x000000ff
        /*0808*/ 	.word	0x000168c8
        /*080c*/ 	.short	0x0100
        /*080e*/ 	.byte	0x08
	.zero		1


	//   ....[22]....
        /*0810*/ 	.word	0x00002d40
        /*0814*/ 	.word	0x00000055
        /*0818*/ 	.word	0x00016890
        /*081c*/ 	.short	0x010a
        /*081e*/ 	.byte	0x3f
	.zero		1


	//   ....[23]....
        /*0820*/ 	.word	0x00004110
        /*0824*/ 	.word	0x00000055
        /*0828*/ 	.word	0x00016890
        /*082c*/ 	.short	0x010a
        /*082e*/ 	.byte	0x3f
	.zero		1


	//   ....[24]....
        /*0830*/ 	.word	0x00005260
        /*0834*/ 	.word	0x00000055
        /*0838*/ 	.word	0x00016890
        /*083c*/ 	.short	0x010a
        /*083e*/ 	.byte	0x3f
	.zero		1


	//   ....[25]....
        /*0840*/ 	.word	0x00005470
        /*0844*/ 	.word	0x00000020
        /*0848*/ 	.word	0x00000000
        /*084c*/ 	.short	0x0101
        /*084e*/ 	.byte	0x3f
	.zero		1


	//   ....[26]....
        /*0850*/ 	.word	0x000054b0
        /*0854*/ 	.word	0x00000055
        /*0858*/ 	.word	0x000168b0
        /*085c*/ 	.short	0x010a
        /*085e*/ 	.byte	0x3f
	.zero		1


	//   ....[27]....
        /*0860*/ 	.word	0x00005890
        /*0864*/ 	.word	0x00000055
        /*0868*/ 	.word	0x00000000
        /*086c*/ 	.short	0x0101
        /*086e*/ 	.byte	0x3f
	.zero		1


	//   ....[28]....
        /*0870*/ 	.word	0x00006100
        /*0874*/ 	.word	0x00000002
        /*0878*/ 	.word	0x00016800
        /*087c*/ 	.short	0x010a
        /*087e*/ 	.byte	0x3f
	.zero		1


	//   ....[29]....
        /*0880*/ 	.word	0x00006150
        /*0884*/ 	.word	0x00000002
        /*0888*/ 	.word	0x00016800
        /*088c*/ 	.short	0x010a
        /*088e*/ 	.byte	0x3f
	.zero		1


	//   ....[30]....
        /*0890*/ 	.word	0x00006e90
        /*0894*/ 	.word	0x00000002
        /*0898*/ 	.word	0x00016800
        /*089c*/ 	.short	0x010a
        /*089e*/ 	.byte	0x3f
	.zero		1


	//   ....[31]....
        /*08a0*/ 	.word	0x00008450
        /*08a4*/ 	.word	0x00000002
        /*08a8*/ 	.word	0x00016800
        /*08ac*/ 	.short	0x010a
        /*08ae*/ 	.byte	0x3f
	.zero		1


	//   ....[32]....
        /*08b0*/ 	.word	0x00009540
        /*08b4*/ 	.word	0x00000007
        /*08b8*/ 	.word	0x00016830
        /*08bc*/ 	.short	0x010a
        /*08be*/ 	.byte	0x3f
	.zero		1


	//   ....[33]....
        /*08c0*/ 	.word	0x000096c0
        /*08c4*/ 	.word	0x00000007
        /*08c8*/ 	.word	0x00016830
        /*08cc*/ 	.short	0x010a
        /*08ce*/ 	.byte	0x3f
	.zero		1


	//   ....[34]....
        /*08d0*/ 	.word	0x00009b20
        /*08d4*/ 	.word	0x00000000
        /*08d8*/ 	.word	0x00000000
        /*08dc*/ 	.short	0x0101
        /*08de*/ 	.byte	0x3f
	.zero		1


	//   ....[35]....
        /*08e0*/ 	.word	0x0000c9d0
        /*08e4*/ 	.word	0x0000000d
        /*08e8*/ 	.word	0x00016830
        /*08ec*/ 	.short	0x010a
        /*08ee*/ 	.byte	0x3f
	.zero		1


	//   ....[36]....
        /*08f0*/ 	.word	0x0000ca20
        /*08f4*/ 	.word	0x0000000d
        /*08f8*/ 	.word	0x00016830
        /*08fc*/ 	.short	0x010a
        /*08fe*/ 	.byte	0x3f
	.zero		1


	//   ....[37]....
        /*0900*/ 	.word	0x0000cd30
        /*0904*/ 	.word	0x0000000d
        /*0908*/ 	.word	0x00016850
        /*090c*/ 	.short	0x010a
        /*090e*/ 	.byte	0x3f
	.zero		1


	//   ....[38]....
        /*0910*/ 	.word	0x0000cd70
        /*0914*/ 	.word	0x0000000d
        /*0918*/ 	.word	0x00016850
        /*091c*/ 	.short	0x010a
        /*091e*/ 	.byte	0x3f
	.zero		1


	//   ....[39]....
        /*0920*/ 	.word	0x0000d250
        /*0924*/ 	.word	0x00000013
        /*0928*/ 	.word	0x00000000
        /*092c*/ 	.short	0x0101
        /*092e*/ 	.byte	0x3f
	.zero		1


	//   ....[40]....
        /*0930*/ 	.word	0x0000eda0
        /*0934*/ 	.word	0x00000023
        /*0938*/ 	.word	0x00000000
        /*093c*/ 	.short	0x0101
        /*093e*/ 	.byte	0x3f
	.zero		1


	//   ....[41]....
        /*0940*/ 	.word	0x0000fba0
        /*0944*/ 	.word	0x00000000
        /*0948*/ 	.word	0x00016830
        /*094c*/ 	.short	0x010a
        /*094e*/ 	.byte	0x3f
	.zero		1


	//   ....[42]....
        /*0950*/ 	.word	0x0000fbf0
        /*0954*/ 	.word	0x00000000
        /*0958*/ 	.word	0x00016830
        /*095c*/ 	.short	0x010a
        /*095e*/ 	.byte	0x3f
	.zero		1


	//   ....[43]....
        /*0960*/ 	.word	0x0000ff00
        /*0964*/ 	.word	0x00000003
        /*0968*/ 	.word	0x00016850
        /*096c*/ 	.short	0x010a
        /*096e*/ 	.byte	0x3f
	.zero		1


	//   ....[44]....
        /*0970*/ 	.word	0x0000ff40
        /*0974*/ 	.word	0x00000003
        /*0978*/ 	.word	0x00016850
        /*097c*/ 	.short	0x010a
        /*097e*/ 	.byte	0x3f
	.zero		1


	//   ....[45]....
        /*0980*/ 	.word	0x00011120
        /*0984*/ 	.word	0x0000002b
        /*0988*/ 	.word	0x00000000
        /*098c*/ 	.short	0x0101
        /*098e*/ 	.byte	0x3f
	.zero		1


	//   ....[46]....
        /*0990*/ 	.word	0x000111b0
        /*0994*/ 	.word	0x00000017
        /*0998*/ 	.word	0x00000000
        /*099c*/ 	.short	0x0101
        /*099e*/ 	.byte	0x3f
	.zero		1


	//   ....[47]....
        /*09a0*/ 	.word	0x00011b40
        /*09a4*/ 	.word	0x00000000
        /*09a8*/ 	.word	0x00016830
        /*09ac*/ 	.short	0x010a
        /*09ae*/ 	.byte	0x3f
	.zero		1


	//   ....[48]....
        /*09b0*/ 	.word	0x00011b90
        /*09b4*/ 	.word	0x00000000
        /*09b8*/ 	.word	0x00016830
        /*09bc*/ 	.short	0x010a
        /*09be*/ 	.byte	0x3f
	.zero		1


	//   ....[49]....
        /*09c0*/ 	.word	0x00011ea0
        /*09c4*/ 	.word	0x00000003
        /*09c8*/ 	.word	0x00016850
        /*09cc*/ 	.short	0x010a
        /*09ce*/ 	.byte	0x3f
	.zero		1


	//   ....[50]....
        /*09d0*/ 	.word	0x00011ee0
        /*09d4*/ 	.word	0x00000003
        /*09d8*/ 	.word	0x00016850
        /*09dc*/ 	.short	0x010a
        /*09de*/ 	.byte	0x3f
	.zero		1


	//   ....[51]....
        /*09e0*/ 	.word	0x000123d0
        /*09e4*/ 	.word	0x00000078
        /*09e8*/ 	.word	0x00000000
        /*09ec*/ 	.short	0x0101
        /*09ee*/ 	.byte	0x3f
	.zero		1


	//   ....[52]....
        /*09f0*/ 	.word	0x00013eb0
        /*09f4*/ 	.word	0x0000002f
        /*09f8*/ 	.word	0x00000000
        /*09fc*/ 	.short	0x0101
        /*09fe*/ 	.byte	0x3f
	.zero		1


	//   ....[53]....
        /*0a00*/ 	.word	0x000149c0
        /*0a04*/ 	.word	0x0000000b
        /*0a08*/ 	.word	0x00016850
        /*0a0c*/ 	.short	0x010a
        /*0a0e*/ 	.byte	0x3f
	.zero		1


	//   ....[54]....
        /*0a10*/ 	.word	0x00014a30
        /*0a14*/ 	.word	0x0000000b
        /*0a18*/ 	.word	0x00016850
        /*0a1c*/ 	.short	0x010a
        /*0a1e*/ 	.byte	0x3f
	.zero		1


	//   ....[55]....
        /*0a20*/ 	.word	0x00015020
        /*0a24*/ 	.word	0x00000008
        /*0a28*/ 	.word	0x00000000
        /*0a2c*/ 	.short	0x0101
        /*0a2e*/ 	.byte	0x3f
	.zero		1


	//   ....[56]....
        /*0a30*/ 	.word	0x00015f70
        /*0a34*/ 	.word	0x00000000
        /*0a38*/ 	.word	0x00000000
        /*0a3c*/ 	.short	0x0101
        /*0a3e*/ 	.byte	0x3f
	.zero		1


	//   ....[57]....
        /*0a40*/ 	.word	0x00018410
        /*0a44*/ 	.word	0x00000008
        /*0a48*/ 	.word	0x00016820
        /*0a4c*/ 	.short	0x010a
        /*0a4e*/ 	.byte	0x3f
	.zero		1


	//   ....[58]....
        /*0a50*/ 	.word	0x00018480
        /*0a54*/ 	.word	0x00000009
        /*0a58*/ 	.word	0x000168a0
        /*0a5c*/ 	.short	0x010a
        /*0a5e*/ 	.byte	0x3f
	.zero		1


	//   ....[59]....
        /*0a60*/ 	.word	0x00018630
        /*0a64*/ 	.word	0x00000009
        /*0a68*/ 	.word	0x000168c0
        /*0a6c*/ 	.short	0x010a
        /*0a6e*/ 	.byte	0x3f
	.zero		1


	//   ....[60]....
        /*0a70*/ 	.word	0x000188a0
        /*0a74*/ 	.word	0x0000000c
        /*0a78*/ 	.word	0x000168a0
        /*0a7c*/ 	.short	0x010a
        /*0a7e*/ 	.byte	0x3f
	.zero		1


	//   ....[61]....
        /*0a80*/ 	.word	0x00018a40
        /*0a84*/ 	.word	0x0000000c
        /*0a88*/ 	.word	0x000168c0
        /*0a8c*/ 	.short	0x010a
        /*0a8e*/ 	.byte	0x3f
	.zero		1


	//   ....[62]....
        /*0a90*/ 	.word	0x000198e0
        /*0a94*/ 	.word	0x00000005
        /*0a98*/ 	.word	0x00016840
        /*0a9c*/ 	.short	0x010a
        /*0a9e*/ 	.byte	0x3f
	.zero		1


	//   ....[63]....
        /*0aa0*/ 	.word	0x00019c30
        /*0aa4*/ 	.word	0x0000001b
        /*0aa8*/ 	.word	0x00016820
        /*0aac*/ 	.short	0x010a
        /*0aae*/ 	.byte	0x3f
	.zero		1


	//   ....[64]....
        /*0ab0*/ 	.word	0x00019f20
        /*0ab4*/ 	.word	0x00000003
        /*0ab8*/ 	.word	0x00016840
        /*0abc*/ 	.short	0x010a
        /*0abe*/ 	.byte	0x3f
	.zero		1


	//   ....[65]....
        /*0ac0*/ 	.word	0x0001a100
        /*0ac4*/ 	.word	0x00000002
        /*0ac8*/ 	.word	0x00000060
        /*0acc*/ 	.short	0x010a
        /*0ace*/ 	.byte	0x3f
	.zero		1


	//   ....[66]....
        /*0ad0*/ 	.word	0x0001a5a0
        /*0ad4*/ 	.word	0x00000003
        /*0ad8*/ 	.word	0x00016840
        /*0adc*/ 	.short	0x010a
        /*0ade*/ 	.byte	0x3f
	.zero		1


	//   ....[67]....
        /*0ae0*/ 	.word	0x0001a780
        /*0ae4*/ 	.word	0x00000003
        /*0ae8*/ 	.word	0x00000060
        /*0aec*/ 	.short	0x010a
        /*0aee*/ 	.byte	0x3f
	.zero		1


	//   ....[68]....
        /*0af0*/ 	.word	0x0001ab50
        /*0af4*/ 	.word	0x00000002
        /*0af8*/ 	.word	0x00016840
        /*0afc*/ 	.short	0x010a
        /*0afe*/ 	.byte	0x3f
	.zero		1


	//   ....[69]....
        /*0b00*/ 	.word	0x0001ad40
        /*0b04*/ 	.word	0x00000002
        /*0b08*/ 	.word	0x00000060
        /*0b0c*/ 	.short	0x010a
        /*0b0e*/ 	.byte	0x3f
	.zero		1


	//   ....[70]....
        /*0b10*/ 	.word	0x0001b080
        /*0b14*/ 	.word	0x00000003
        /*0b18*/ 	.word	0x00016860
        /*0b1c*/ 	.short	0x010a
        /*0b1e*/ 	.byte	0x3f
	.zero		1


	//   ....[71]....
        /*0b20*/ 	.word	0x0001bf00
        /*0b24*/ 	.word	0x00000009
        /*0b28*/ 	.word	0x00016820
        /*0b2c*/ 	.short	0x010a
        /*0b2e*/ 	.byte	0x3f
	.zero		1


	//   ....[72]....
        /*0b30*/ 	.word	0x0001c090
        /*0b34*/ 	.word	0x00000007
        /*0b38*/ 	.word	0x00000000
        /*0b3c*/ 	.short	0x010a
        /*0b3e*/ 	.byte	0x3f
	.zero		1


	//   ....[73]....
        /*0b40*/ 	.word	0x0001c100
        /*0b44*/ 	.word	0x00000003
        /*0b48*/ 	.word	0x00000000
        /*0b4c*/ 	.short	0x010a
        /*0b4e*/ 	.byte	0x3f
	.zero		1


	//   ....[74]....
        /*0b50*/ 	.word	0x0001c160
        /*0b54*/ 	.word	0x00000005
        /*0b58*/ 	.word	0x00000000
        /*0b5c*/ 	.short	0x010a
        /*0b5e*/ 	.byte	0x3f
	.zero		1


	//   ....[75]....
        /*0b60*/ 	.word	0x0001c190
        /*0b64*/ 	.word	0x00000003
        /*0b68*/ 	.word	0x00000000
        /*0b6c*/ 	.short	0x010a
        /*0b6e*/ 	.byte	0x3f
	.zero		1


	//   ....[76]....
        /*0b70*/ 	.word	0x0001c1f0
        /*0b74*/ 	.word	0x00000055
        /*0b78*/ 	.word	0x00016890
        /*0b7c*/ 	.short	0x010a
        /*0b7e*/ 	.byte	0x3f
	.zero		1


	//   ....[77]....
        /*0b80*/ 	.word	0x0001c240
        /*0b84*/ 	.word	0x00000055
        /*0b88*/ 	.word	0x00016890
        /*0b8c*/ 	.short	0x010a
        /*0b8e*/ 	.byte	0x3f
	.zero		1


	//   ....[78]....
        /*0b90*/ 	.word	0x0001c290
        /*0b94*/ 	.word	0x00000055
        /*0b98*/ 	.word	0x00016890
        /*0b9c*/ 	.short	0x010a
        /*0b9e*/ 	.byte	0x3f
	.zero		1


	//   ....[79]....
        /*0ba0*/ 	.word	0x0001c2e0
        /*0ba4*/ 	.word	0x00000055
        /*0ba8*/ 	.word	0x000168b0
        /*0bac*/ 	.short	0x010a
        /*0bae*/ 	.byte	0x3f
	.zero		1


	//   ....[80]....
        /*0bb0*/ 	.word	0x0001c8e0
        /*0bb4*/ 	.word	0x00000002
        /*0bb8*/ 	.word	0x00016800
        /*0bbc*/ 	.short	0x010a
        /*0bbe*/ 	.byte	0x3f
	.zero		1


	//   ....[81]....
        /*0bc0*/ 	.word	0x0001ce30
        /*0bc4*/ 	.word	0x00000002
        /*0bc8*/ 	.word	0x00016800
        /*0bcc*/ 	.short	0x010a
        /*0bce*/ 	.byte	0x3f
	.zero		1


	//   ....[82]....
        /*0bd0*/ 	.word	0x0001ce80
        /*0bd4*/ 	.word	0x00000007
        /*0bd8*/ 	.word	0x00016830
        /*0bdc*/ 	.short	0x010a
        /*0bde*/ 	.byte	0x3f
	.zero		1


	//   ....[83]....
        /*0be0*/ 	.word	0x0001ced0
        /*0be4*/ 	.word	0x0000000d
        /*0be8*/ 	.word	0x00016830
        /*0bec*/ 	.short	0x010a
        /*0bee*/ 	.byte	0x3f
	.zero		1


	//   ....[84]....
        /*0bf0*/ 	.word	0x0001cf20
        /*0bf4*/ 	.word	0x0000000d
        /*0bf8*/ 	.word	0x00016850
        /*0bfc*/ 	.short	0x010a
        /*0bfe*/ 	.byte	0x3f
	.zero		1


	//   ....[85]....
        /*0c00*/ 	.word	0x0001cf70
        /*0c04*/ 	.word	0x00000000
        /*0c08*/ 	.word	0x00016830
        /*0c0c*/ 	.short	0x010a
        /*0c0e*/ 	.byte	0x3f
	.zero		1


	//   ....[86]....
        /*0c10*/ 	.word	0x0001cfc0
        /*0c14*/ 	.word	0x00000003
        /*0c18*/ 	.word	0x00016850
        /*0c1c*/ 	.short	0x010a
        /*0c1e*/ 	.byte	0x3f
	.zero		1


	//   ....[87]....
        /*0c20*/ 	.word	0x0001d010
        /*0c24*/ 	.word	0x00000000
        /*0c28*/ 	.word	0x00016830
        /*0c2c*/ 	.short	0x010a
        /*0c2e*/ 	.byte	0x3f
	.zero		1


	//   ....[88]....
        /*0c30*/ 	.word	0x0001d060
        /*0c34*/ 	.word	0x00000003
        /*0c38*/ 	.word	0x00016850
        /*0c3c*/ 	.short	0x010a
        /*0c3e*/ 	.byte	0x3f
	.zero		1


	//   ....[89]....
        /*0c40*/ 	.word	0x0001d0b0
        /*0c44*/ 	.word	0x0000000b
        /*0c48*/ 	.word	0x00016850
        /*0c4c*/ 	.short	0x010a
        /*0c4e*/ 	.byte	0x3f
	.zero		1


	//   ....[90]....
        /*0c50*/ 	.word	0x0001d240
        /*0c54*/ 	.word	0x00000008
        /*0c58*/ 	.word	0x00016820
        /*0c5c*/ 	.short	0x010a
        /*0c5e*/ 	.byte	0x3f
	.zero		1


	//   ....[91]....
        /*0c60*/ 	.word	0x0001d290
        /*0c64*/ 	.word	0x00000009
        /*0c68*/ 	.word	0x000168a0
        /*0c6c*/ 	.short	0x010a
        /*0c6e*/ 	.byte	0x3f
	.zero		1


	//   ....[92]....
        /*0c70*/ 	.word	0x0001d2e0
        /*0c74*/ 	.word	0x00000009
        /*0c78*/ 	.word	0x000168c0
        /*0c7c*/ 	.short	0x010a
        /*0c7e*/ 	.byte	0x3f
	.zero		1


	//   ....[93]....
        /*0c80*/ 	.word	0x0001d330
        /*0c84*/ 	.word	0x0000000c
        /*0c88*/ 	.word	0x000168a0
        /*0c8c*/ 	.short	0x010a
        /*0c8e*/ 	.byte	0x3f
	.zero		1


	//   ....[94]....
        /*0c90*/ 	.word	0x0001d380
        /*0c94*/ 	.word	0x0000000c
        /*0c98*/ 	.word	0x000168c0
        /*0c9c*/ 	.short	0x010a
        /*0c9e*/ 	.byte	0x3f
	.zero		1


	//   ....[95]....
        /*0ca0*/ 	.word	0x0001d520
        /*0ca4*/ 	.word	0x00000005
        /*0ca8*/ 	.word	0x00016840
        /*0cac*/ 	.short	0x010a
        /*0cae*/ 	.byte	0x3f
	.zero		1


	//   ....[96]....
        /*0cb0*/ 	.word	0x0001d570
        /*0cb4*/ 	.word	0x0000001b
        /*0cb8*/ 	.word	0x00016820
        /*0cbc*/ 	.short	0x010a
        /*0cbe*/ 	.byte	0x3f
	.zero		1


	//   ....[97]....
        /*0cc0*/ 	.word	0x0001d5c0
        /*0cc4*/ 	.word	0x00000003
        /*0cc8*/ 	.word	0x00016840
        /*0ccc*/ 	.short	0x010a
        /*0cce*/ 	.byte	0x3f
	.zero		1


	//   ....[98]....
        /*0cd0*/ 	.word	0x0001d610
        /*0cd4*/ 	.word	0x00000002
        /*0cd8*/ 	.word	0x00000060
        /*0cdc*/ 	.short	0x010a
        /*0cde*/ 	.byte	0x3f
	.zero		1


	//   ....[99]....
        /*0ce0*/ 	.word	0x0001d660
        /*0ce4*/ 	.word	0x00000003
        /*0ce8*/ 	.word	0x00016840
        /*0cec*/ 	.short	0x010a
        /*0cee*/ 	.byte	0x3f
	.zero		1


	//   ....[100]....
        /*0cf0*/ 	.word	0x0001d6b0
        /*0cf4*/ 	.word	0x00000003
        /*0cf8*/ 	.word	0x00000060
        /*0cfc*/ 	.short	0x010a
        /*0cfe*/ 	.byte	0x3f
	.zero		1


	//   ....[101]....
        /*0d00*/ 	.word	0x0001d700
        /*0d04*/ 	.word	0x00000002
        /*0d08*/ 	.word	0x00016840
        /*0d0c*/ 	.short	0x010a
        /*0d0e*/ 	.byte	0x3f
	.zero		1


	//   ....[102]....
        /*0d10*/ 	.word	0x0001d750
        /*0d14*/ 	.word	0x00000002
        /*0d18*/ 	.word	0x00000060
        /*0d1c*/ 	.short	0x010a
        /*0d1e*/ 	.byte	0x3f
	.zero		1


	//   ....[103]....
        /*0d20*/ 	.word	0x0001d7a0
        /*0d24*/ 	.word	0x00000003
        /*0d28*/ 	.word	0x00016860
        /*0d2c*/ 	.short	0x010a
        /*0d2e*/ 	.byte	0x3f
	.zero		1


	//   ....[104]....
        /*0d30*/ 	.word	0x0001e150
        /*0d34*/ 	.word	0x00000009
        /*0d38*/ 	.word	0x00016820
        /*0d3c*/ 	.short	0x010a
        /*0d3e*/ 	.byte	0x3f
	.zero		1


	//   ....[105]....
        /*0d40*/ 	.word	0x0001e2f0
        /*0d44*/ 	.word	0x00000007
        /*0d48*/ 	.word	0x00000000
        /*0d4c*/ 	.short	0x010a
        /*0d4e*/ 	.byte	0x3f
	.zero		1


	//   ....[106]....
        /*0d50*/ 	.word	0x0001e340
        /*0d54*/ 	.word	0x00000003
        /*0d58*/ 	.word	0x00000000
        /*0d5c*/ 	.short	0x010a
        /*0d5e*/ 	.byte	0x3f
	.zero		1


	//   ....[107]....
        /*0d60*/ 	.word	0x0001e390
        /*0d64*/ 	.word	0x00000005
        /*0d68*/ 	.word	0x00000000
        /*0d6c*/ 	.short	0x010a
        /*0d6e*/ 	.byte	0x3f
	.zero		1


	//----- nvinfo : EIATTR_NUM_MBARRIERS
	.align		4
.L_239:
        /*0d70*/ 	.byte	0x03, 0x38
        /*0d72*/ 	.short	0x0016


	//----- nvinfo : EIATTR_EXIT_INSTR_OFFSETS
	.align		4
        /*0d74*/ 	.byte	0x04, 0x1c
        /*0d76*/ 	.short	(.L_241 - .L_240)


	//   ....[0]....
.L_240:
        /*0d78*/ 	.word	0x0001c1e0


	//----- nvinfo : EIATTR_MAX_THREADS
	.align		4
.L_241:
        /*0d7c*/ 	.byte	0x04, 0x05
        /*0d7e*/ 	.short	(.L_243 - .L_242)
.L_242:
        /*0d80*/ 	.word	0x00000200
        /*0d84*/ 	.word	0x00000001
        /*0d88*/ 	.word	0x00000001


	//----- nvinfo : EIATTR_CRS_STACK_SIZE
	.align		4
.L_243:
        /*0d8c*/ 	.byte	0x04, 0x1e
        /*0d8e*/ 	.short	(.L_245 - .L_244)
.L_244:
        /*0d90*/ 	.word	0x00000000


	//----- nvinfo : EIATTR_CBANK_PARAM_SIZE
	.align		4
.L_245:
        /*0d94*/ 	.byte	0x03, 0x19
        /*0d96*/ 	.short	0x0a70


	//----- nvinfo : EIATTR_PARAM_CBANK
	.align		4
        /*0d98*/ 	.byte	0x04, 0x0a
        /*0d9a*/ 	.short	(.L_247 - .L_246)
	.align		4
.L_246:
        /*0d9c*/ 	.word	index@(.nv.constant0._ZN7cutlass13device_kernelIN5flash11enable_sm90INS1_16FlashAttnFwdSm90INS1_25CollectiveMainloopFwdSm90ILi2EN4cute5tupleIJNS5_1CILi1EEES8_S8_EEENS6_IJNS7_ILi192EEENS7_ILi128EEENS7_ILi64EEEEEELi64ENS_10bfloat16_tEfNS_4arch4Sm90ELb0ELb1ELb0ELb1ELb0ELb1ELb0ELb1ELb1ELb0ELb0ELb0EEENS1_21CollectiveEpilogueFwdINS6_IJSA_SC_SB_EEES9_SE_SG_Li384ELb1ELb0ELb0ELb0EEENS1_36VarlenDynamicPersistentTileSchedulerILi192ELi128ELi384ELi32ELb0ELb0ELb1ELb1ELb0ELb1EEEEEEEEEvNT_6ParamsE)
        /*0da0*/ 	.short	0x0210
        /*0da2*/ 	.short	0x0a70


	//----- nvinfo : EIATTR_SW_WAR
	.align		4
.L_247:
        /*0da4*/ 	.byte	0x04, 0x36
        /*0da6*/ 	.short	(.L_249 - .L_248)
.L_248:
        /*0da8*/ 	.word	0x00000008
.L_249:


//--------------------- .nv.info._ZN7cutlass13device_kernelIN5flash11enable_sm90INS1_16FlashAttnFwdSm90INS1_25CollectiveMainloopFwdSm90ILi2EN4cute5tupleIJNS5_1CILi1EEES8_S8_EEENS6_IJNS7_ILi192EEENS7_ILi128EEENS7_ILi64EEEEEELi64ENS_10bfloat16_tEfNS_4arch4Sm90ELb1ELb0ELb0ELb0ELb0ELb0ELb0ELb1ELb1ELb0ELb0ELb0EEENS1_21CollectiveEpilogueFwdINS6_IJSA_SC_SB_EEES9_SE_SG_Li384ELb0ELb0ELb0ELb0EEENS1_30DynamicPersistentTileSchedulerILi384ELi32ELb0ELb0ELb1EEEEEEEEEvNT_6ParamsE --------------------------
	.section	.nv.info._ZN7cutlass13device_kernelIN5flash11enable_sm90INS1_16FlashAttnFwdSm90INS1_25CollectiveMainloopFwdSm90ILi2EN4cute5tupleIJNS5_1CILi1EEES8_S8_EEENS6_IJNS7_ILi192EEENS7_ILi128EEENS7_ILi64EEEEEELi64ENS_10bfloat16_tEfNS_4arch4Sm90ELb1ELb0ELb0ELb0ELb0ELb0ELb0ELb1ELb1ELb0ELb0ELb0EEENS1_21CollectiveEpilogueFwdINS6_IJSA_SC_SB_EEES9_SE_SG_Li384ELb0ELb0ELb0ELb0EEENS1_30DynamicPersistentTileSchedulerILi384ELi32ELb0ELb0ELb1EEEEEEEEEvNT_6ParamsE,"",@"SHT_CUDA_INFO"
	.sectionflags	@""
	.align	4


	//----- nvinfo : EIATTR_CUDA_API_VERSION
	.align		4
        /*0000*/ 	.byte	0x04, 0x37
        /*0002*/ 	.short	(.L_251 - .L_250)
.L_250:
        /*0004*/ 	.word	0x00000082


	//----- nvinfo : EIATTR_KPARAM_INFO
	.align		4
.L_251:
        /*0008*/ 	.byte	0x04, 0x17
        /*000a*/ 	.short	(.L_253 - .L_252)
.L_252:
        /*000c*/ 	.word	0x00000000
        /*0010*/ 	.short	0x0000
        /*0012*/ 	.short	0x0070
        /*0014*/ 	.byte	0x00, 0xf0, 0x01, 0x2e


	//----- nvinfo : EIATTR_SPARSE_MMA_MASK
	.align		4
.L_253:
        /*0018*/ 	.byte	0x03, 0x50
        /*001a*/ 	.short	0x0000


	//----- nvinfo : EIATTR_MAXREG_COUNT
	.align		4
        /*001c*/ 	.byte	0x03, 0x1b
        /*001e*/ 	.short	0x0080


	//----- nvinfo : EIATTR_NUM_BARRIERS
	.align		4
        /*0020*/ 	.byte	0x02, 0x4c
        /*0022*/ 	.byte	0x10
	.zero		1


	//----- nvinfo : EIATTR_EXTERNS
	.align		4
        /*0024*/ 	.byte	0x04, 0x0f
        /*0026*/ 	.short	(.L_255 - .L_254)


	//   ....[0]....
	.align		4
.L_254:
        /*0028*/ 	.word	index@(__assertfail)


	//----- nvinfo : EIATTR_MERCURY_ISA_VERSION
	.align		4
.L_255:
        /*002c*/ 	.byte	0x03, 0x5f
        /*002e*/ 	.short	0x0101


	//----- nvinfo : EIATTR_INT_WARP_WIDE_INSTR_OFFSETS
	.align		4
        /*0030*/ 	.byte	0x04, 0x31
        /*0032*/ 	.short	(.L_257 - .L_256)


	//   ....[0]....
.L_256:
        /*0034*/ 	.word	0x00000180


	//   ....[1]....
        /*0038*/ 	.word	0x000001b0


	//   ....[2]....
        /*003c*/ 	.word	0x000001c0


	//   ....[3]....
        /*0040*/ 	.word	0x000096c0


	//   ....[4]....
        /*0044*/ 	.word	0x00009750


	//   ....[5]....
        /*0048*/ 	.word	0x00009c00


	//   ....[6]....
        /*004c*/ 	.word	0x0000b320


	//   ....[7]....
        /*0050*/ 	.word	0x0000b3b0


	//----- nvinfo : EIATTR_COOP_GROUP_MASK_REGIDS
	.align		4
.L_257:
        /*0054*/ 	.byte	0x04, 0x29
        /*0056*/ 	.short	(.L_259 - .L_258)


	//   ....[0]....
.L_258:
        /*0058*/ 	.word	0xffffffff


	//   ....[1]....
        /*005c*/ 	.word	0xffffffff


	//   ....[2]....
        /*0060*/ 	.word	0xffffffff


	//   ....[3]....
        /*0064*/ 	.word	0xffffffff


	//   ....[4]....
        /*0068*/ 	.word	0xffffffff


	//   ....[5]....
        /*006c*/ 	.word	0xffffffff


	//   ....[6]....
        /*0070*/ 	.word	0xffffffff


	//   ....[7]....
        /*0074*/ 	.word	0xffffffff


	//   ....[8]....
        /*0078*/ 	.word	0xffffffff


	//   ....[9]....
        /*007c*/ 	.word	0xffffffff


	//   ....[10]....
        /*0080*/ 	.word	0xffffffff


	//   ....[11]....
        /*0084*/ 	.word	0xffffffff


	//   ....[12]....
        /*0088*/ 	.word	0xffffffff


	//   ....[13]....
        /*008c*/ 	.word	0xffffffff


	//   ....[14]....
        /*0090*/ 	.word	0xffffffff


	//   ....[15]....
        /*0094*/ 	.word	0xffffffff


	//   ....[16]....
        /*0098*/ 	.word	0xffffffff


	//   ....[17]....
        /*009c*/ 	.word	0xffffffff


	//   ....[18]....
        /*00a0*/ 	.word	0xffffffff


	//   ....[19]....
        /*00a4*/ 	.word	0xffffffff


	//   ....[20]....
        /*00a8*/ 	.word	0xffffffff


	//   ....[21]....
        /*00ac*/ 	.word	0xffffffff


	//   ....[22]....
        /*00b0*/ 	.word	0xffffffff


	//   ....[23]....
        /*00b4*/ 	.word	0xffffffff


	//   ....[24]....
        /*00b8*/ 	.word	0xffffffff


	//   ....[25]....
        /*00bc*/ 	.word	0xffffffff


	//   ....[26]....
        /*00c0*/ 	.word	0xffffffff


	//   ....[27]....
        /*00c4*/ 	.word	0xffffffff


	//   ....[28]....
        /*00c8*/ 	.word	0x0500000f


	//   ....[29]....
        /*00cc*/ 	.word	0x0500000f


	//----- nvinfo : EIATTR_COOP_GROUP_INSTR_OFFSETS
	.align		4
.L_259:
        /*00d0*/ 	.byte	0x04, 0x28
        /*00d2*/ 	.short	(.L_261 - .L_260)


	//   ....[0]....
.L_260:
        /*00d4*/ 	.word	0x00000060


	//   ....[1]....
        /*00d8*/ 	.word	0x00000190


	//   ....[2]....
        /*00dc*/ 	.word	0x000001e0


	//   ....[3]....
        /*00e0*/ 	.word	0x000003d0


	//   ....[4]....
        /*00e4*/ 	.word	0x00000530


	//   ....[5]....
        /*00e8*/ 	.word	0x00000650


	//   ....[6]....
        /*00ec*/ 	.word	0x000007b0


	//   ....[7]....
        /*00f0*/ 	.word	0x00001300


	//   ....[8]....
        /*00f4*/ 	.word	0x000020b0


	//   ....[9]....
        /*00f8*/ 	.word	0x000020f0


	//   ....[10]....
        /*00fc*/ 	.word	0x00002b80


	//   ....[11]....
        /*0100*/ 	.word	0x00002bf0


	//   ....[12]....
        /*0104*/ 	.word	0x00004430


	//   ....[13]....
        /*0108*/ 	.word	0x00004500


	//   ....[14]....
        /*010c*/ 	.word	0x00004e40


	//   ....[15]....
        /*0110*/ 	.word	0x00004eb0


	//   ....[16]....
        /*0114*/ 	.word	0x00006490


	//   ....[17]....
        /*0118*/ 	.word	0x000064c0


	//   ....[18]....
        /*011c*/ 	.word	0x00006a40


	//   ....[19]....
        /*0120*/ 	.word	0x00006aa0


	//   ....[20]....
        /*0124*/ 	.word	0x00007b80


	//   ....[21]....
        /*0128*/ 	.word	0x00007bc0


	//   ....[22]....
        /*012c*/ 	.word	0x00007cb0


	//   ....[23]....
        /*0130*/ 	.word	0x00007cc0


	//   ....[24]....
        /*0134*/ 	.word	0x000087d0


	//   ....[25]....
        /*0138*/ 	.word	0x00009160


	//   ....[26]....
        /*013c*/ 	.word	0x0000b650


	//   ....[27]....
        /*0140*/ 	.word	0x0000b7d0


	//   ....[28]....
        /*0144*/ 	.word	0x0000bd10


	//   ....[29]....
        /*0148*/ 	.word	0x0000c100


	//----- nvinfo : EIATTR_REG_RECONFIG
	.align		4
.L_261:
        /*014c*/ 	.byte	0x01, 0x54
	.zero		2


	//----- nvinfo : EIATTR_SYSCALL_OFFSETS
	.align		4
        /*0150*/ 	.byte	0x04, 0x46
        /*0152*/ 	.short	(.L_263 - .L_262)


	//   ....[0]....
.L_262:
        /*0154*/ 	.word	0x000014b0


	//   ....[1]....
        /*0158*/ 	.word	0x000098e0


	//   ....[2]....
        /*015c*/ 	.word	0x00009a20


	//   ....[3]....
        /*0160*/ 	.word	0x00009b10


	//----- nvinfo : EIATTR_MBARRIER_INSTR_OFFSETS
	.align		4
.L_263:
        /*0164*/ 	.byte	0x04, 0x39
        /*0166*/ 	.short	(.L_265 - .L_264)


	//   ....[0]....
.L_264:
        /*0168*/ 	.word	0x00000280
        /*016c*/ 	.word	0x000000ff
        /*0170*/ 	.word	0x00016800
        /*0174*/ 	.short	0x0100
        /*0176*/ 	.byte	0x06
	.zero		1


	//   ....[1]....
        /*0178*/ 	.word	0x00000290
        /*017c*/ 	.word	0x000000ff
        /*0180*/ 	.word	0x00016820
        /*0184*/ 	.short	0x0100
        /*0186*/ 	.byte	0x06
	.zero		1


	//   ....[2]....
        /*0188*/ 	.word	0x00000380
        /*018c*/ 	.word	0x000000ff
        /*0190*/ 	.word	0x00016830
        /*0194*/ 	.short	0x0100
        /*0196*/ 	.byte	0x08
	.zero		1


	//   ....[3]....
        /*0198*/ 	.word	0x00000390
        /*019c*/ 	.word	0x000000ff
        /*01a0*/ 	.word	0x00016840
        /*01a4*/ 	.short	0x0100
        /*01a6*/ 	.byte	0x08
	.zero		1


	//   ....[4]....
        /*01a8*/ 	.word	0x000003a0
        /*01ac*/ 	.word	0x000000ff
        /*01b0*/ 	.word	0x00016838
        /*01b4*/ 	.short	0x0100
        /*01b6*/ 	.byte	0x08
	.zero		1


	//   ....[5]....
        /*01b8*/ 	.word	0x000003b0
        /*01bc*/ 	.word	0x000000ff
        /*01c0*/ 	.word	0x00016848
        /*01c4*/ 	.short	0x0100
        /*01c6*/ 	.byte	0x08
	.zero		1


	//   ....[6]....
        /*01c8*/ 	.word	0x000004e0
        /*01cc*/ 	.word	0x000000ff
        /*01d0*/ 	.word	0x00016850
        /*01d4*/ 	.short	0x0100
        /*01d6*/ 	.byte	0x08
	.zero		1


	//   ....[7]....
        /*01d8*/ 	.word	0x000004f0
        /*01dc*/ 	.word	0x000000ff
        /*01e0*/ 	.word	0x00016860
        /*01e4*/ 	.short	0x0100
        /*01e6*/ 	.byte	0x08
	.zero		1


	//   ....[8]....
        /*01e8*/ 	.word	0x00000500
        /*01ec*/ 	.word	0x000000ff
        /*01f0*/ 	.word	0x00016858
        /*01f4*/ 	.short	0x0100
        /*01f6*/ 	.byte	0x08
	.zero		1


	//   ....[9]....
        /*01f8*/ 	.word	0x00000510
        /*01fc*/ 	.word	0x000000ff
        /*0200*/ 	.word	0x00016868
        /*0204*/ 	.short	0x0100
        /*0206*/ 	.byte	0x08
	.zero		1


	//   ....[10]....
        /*0208*/ 	.word	0x00000600
        /*020c*/ 	.word	0x000000ff
        /*0210*/ 	.word	0x00016870
        /*0214*/ 	.short	0x0100
        /*0216*/ 	.byte	0x06
	.zero		1


	//   ....[11]....
        /*0218*/ 	.word	0x00000610
        /*021c*/ 	.word	0x000000ff
        /*0220*/ 	.word	0x00016880
        /*0224*/ 	.short	0x0100
        /*0226*/ 	.byte	0x06
	.zero		1


	//   ....[12]....
        /*0228*/ 	.word	0x00000620
        /*022c*/ 	.word	0x000000ff
        /*0230*/ 	.word	0x00016878
        /*0234*/ 	.short	0x0100
        /*0236*/ 	.byte	0x06
	.zero		1


	//   ....[13]....
        /*0238*/ 	.word	0x00000630
        /*023c*/ 	.word	0x000000ff
        /*0240*/ 	.word	0x00016888
        /*0244*/ 	.short	0x0100
        /*0246*/ 	.byte	0x06
	.zero		1


	//   ....[14]....
        /*0248*/ 	.word	0x00000760
        /*024c*/ 	.word	0x000000ff
        /*0250*/ 	.word	0x00016890
        /*0254*/ 	.short	0x0100
        /*0256*/ 	.byte	0x08
	.zero		1


	//   ....[15]....
        /*0258*/ 	.word	0x00000770
        /*025c*/ 	.word	0x000000ff
        /*0260*/ 	.word	0x000168a0
        /*0264*/ 	.short	0x0100
        /*0266*/ 	.byte	0x08
	.zero		1


	//   ....[16]....
        /*0268*/ 	.word	0x00000780
        /*026c*/ 	.word	0x000000ff
        /*0270*/ 	.word	0x00016898
        /*0274*/ 	.short	0x0100
        /*0276*/ 	.byte	0x08
	.zero		1


	//   ....[17]....
        /*0278*/ 	.word	0x00000790
        /*027c*/ 	.word	0x000000ff
        /*0280*/ 	.word	0x000168a8
        /*0284*/ 	.short	0x0100
        /*0286*/ 	.byte	0x08
	.zero		1


	//   ....[18]....
        /*0288*/ 	.word	0x000008c0
        /*028c*/ 	.word	0x000000ff
        /*0290*/ 	.word	0x000168b0
        /*0294*/ 	.short	0x0100
        /*0296*/ 	.byte	0x08
	.zero		1


	//   ....[19]....
        /*0298*/ 	.word	0x000008d0
        /*029c*/ 	.word	0x000000ff
        /*02a0*/ 	.word	0x000168c0
        /*02a4*/ 	.short	0x0100
        /*02a6*/ 	.byte	0x08
	.zero		1


	//   ....[20]....
        /*02a8*/ 	.word	0x000008e0
        /*02ac*/ 	.word	0x000000ff
        /*02b0*/ 	.word	0x000168b8
        /*02b4*/ 	.short	0x0100
        /*02b6*/ 	.byte	0x08
	.zero		1


	//   ....[21]....
        /*02b8*/ 	.word	0x000008f0
        /*02bc*/ 	.word	0x000000ff
        /*02c0*/ 	.word	0x000168c8
        /*02c4*/ 	.short	0x0100
        /*02c6*/ 	.byte	0x08
	.zero		1


	//   ....[22]....
        /*02c8*/ 	.word	0x00001530
        /*02cc*/ 	.word	0x000000ff
        /*02d0*/ 	.word	0x00016800
        /*02d4*/ 	.short	0x010a
        /*02d6*/ 	.byte	0x28
	.zero		1


	//   ....[23]....
        /*02d8*/ 	.word	0x000015b0
        /*02dc*/ 	.word	0x00000003
        /*02e0*/ 	.word	0x00016830
        /*02e4*/ 	.short	0x010a
        /*02e6*/ 	.byte	0x3f
	.zero		1


	//   ....[24]....
        /*02e8*/ 	.word	0x00001610
        /*02ec*/ 	.word	0x00000003
        /*02f0*/ 	.word	0x00016830
        /*02f4*/ 	.short	0x010a
        /*02f6*/ 	.byte	0x3f
	.zero		1


	//   ....[25]....
        /*02f8*/ 	.word	0x00001af0
        /*02fc*/ 	.word	0x00000003
        /*0300*/ 	.word	0x00000000
        /*0304*/ 	.short	0x0101
        /*0306*/ 	.byte	0x3f
	.zero		1


	//   ....[26]....
        /*0308*/ 	.word	0x000038f0
        /*030c*/ 	.word	0x000000ff
        /*0310*/ 	.word	0x00016830
        /*0314*/ 	.short	0x010a
        /*0316*/ 	.byte	0x06
	.zero		1


	//   ....[27]....
        /*0318*/ 	.word	0x00003930
        /*031c*/ 	.word	0x000000ff
        /*0320*/ 	.word	0x00016830
        /*0324*/ 	.short	0x010a
        /*0326*/ 	.byte	0x06
	.zero		1


	//   ....[28]....
        /*0328*/ 	.word	0x00003b10
        /*032c*/ 	.word	0x000000ff
        /*0330*/ 	.word	0x00016850
        /*0334*/ 	.short	0x010a
        /*0336*/ 	.byte	0x06
	.zero		1


	//   ....[29]....
        /*0338*/ 	.word	0x00003b50
        /*033c*/ 	.word	0x000000ff
        /*0340*/ 	.word	0x00016850
        /*0344*/ 	.short	0x010a
        /*0346*/ 	.byte	0x06
	.zero		1


	//   ....[30]....
        /*0348*/ 	.word	0x00005460
        /*034c*/ 	.word	0x00000025
        /*0350*/ 	.word	0x00000000
        /*0354*/ 	.short	0x0101
        /*0356*/ 	.byte	0x3f
	.zero		1


	//   ....[31]....
        /*0358*/ 	.word	0x000055b0
        /*035c*/ 	.word	0x00000004
        /*0360*/ 	.word	0x00000000
        /*0364*/ 	.short	0x0101
        /*0366*/ 	.byte	0x3f
	.zero		1


	//   ....[32]....
        /*0368*/ 	.word	0x00005ee0
        /*036c*/ 	.word	0x000000ff
        /*0370*/ 	.word	0x00016830
        /*0374*/ 	.short	0x010a
        /*0376*/ 	.byte	0x06
	.zero		1


	//   ....[33]....
        /*0378*/ 	.word	0x00005f20
        /*037c*/ 	.word	0x000000ff
        /*0380*/ 	.word	0x00016830
        /*0384*/ 	.short	0x010a
        /*0386*/ 	.byte	0x06
	.zero		1


	//   ....[34]....
        /*0388*/ 	.word	0x00006100
        /*038c*/ 	.word	0x000000ff
        /*0390*/ 	.word	0x00016850
        /*0394*/ 	.short	0x010a
        /*0396*/ 	.byte	0x06
	.zero		1


	//   ....[35]....
        /*0398*/ 	.word	0x00006140
        /*039c*/ 	.word	0x000000ff
        /*03a0*/ 	.word	0x00016850
        /*03a4*/ 	.short	0x010a
        /*03a6*/ 	.byte	0x06
	.zero		1


	//   ....[36]....
        /*03a8*/ 	.word	0x000076d0
        /*03ac*/ 	.word	0x00000023
        /*03b0*/ 	.word	0x00000000
        /*03b4*/ 	.short	0x0101
        /*03b6*/ 	.byte	0x3f
	.zero		1


	//   ....[37]....
        /*03b8*/ 	.word	0x000078a0
        /*03bc*/ 	.word	0x0000001f
        /*03c0*/ 	.word	0x00000000
        /*03c4*/ 	.short	0x0101
        /*03c6*/ 	.byte	0x3f
	.zero		1


	//   ....[38]....
        /*03c8*/ 	.word	0x00007af0
        /*03cc*/ 	.word	0x000000ff
        /*03d0*/ 	.word	0x00016850
        /*03d4*/ 	.short	0x010a
        /*03d6*/ 	.byte	0x05
	.zero		1


	//   ....[39]....
        /*03d8*/ 	.word	0x00007b30
        /*03dc*/ 	.word	0x000000ff
        /*03e0*/ 	.word	0x00016850
        /*03e4*/ 	.short	0x010a
        /*03e6*/ 	.byte	0x05
	.zero		1


	//   ....[40]....
        /*03e8*/ 	.word	0x00008130
        /*03ec*/ 	.word	0x00000000
        /*03f0*/ 	.word	0x00000000
        /*03f4*/ 	.short	0x0101
        /*03f6*/ 	.byte	0x3f
	.zero		1


	//   ....[41]....
        /*03f8*/ 	.word	0x00008930
        /*03fc*/ 	.word	0x000000ff
        /*0400*/ 	.word	0x00000000
        /*0404*/ 	.short	0x0101
        /*0406*/ 	.byte	0x05
	.zero		1


	//   ....[42]....
        /*0408*/ 	.word	0x00009ea0
        /*040c*/ 	.word	0x0000000d
        /*0410*/ 	.word	0x00016840
        /*0414*/ 	.short	0x010a
        /*0416*/ 	.byte	0x3f
	.zero		1


	//   ....[43]....
        /*0418*/ 	.word	0x0000a190
        /*041c*/ 	.word	0x000000ff
        /*0420*/ 	.word	0x00016820
        /*0424*/ 	.short	0x010a
        /*0426*/ 	.byte	0x27
	.zero		1


	//   ....[44]....
        /*0428*/ 	.word	0x0000a460
        /*042c*/ 	.word	0x00000003
        /*0430*/ 	.word	0x00016840
        /*0434*/ 	.short	0x010a
        /*0436*/ 	.byte	0x3f
	.zero		1


	//   ....[45]....
        /*0438*/ 	.word	0x0000a600
        /*043c*/ 	.word	0x00000002
        /*0440*/ 	.word	0x00000060
        /*0444*/ 	.short	0x010a
        /*0446*/ 	.byte	0x3f
	.zero		1


	//   ....[46]....
        /*0448*/ 	.word	0x0000aa30
        /*044c*/ 	.word	0x00000004
        /*0450*/ 	.word	0x00016840
        /*0454*/ 	.short	0x010a
        /*0456*/ 	.byte	0x3f
	.zero		1


	//   ....[47]....
        /*0458*/ 	.word	0x0000abd0
        /*045c*/ 	.word	0x00000004
        /*0460*/ 	.word	0x00000060
        /*0464*/ 	.short	0x010a
        /*0466*/ 	.byte	0x3f
	.zero		1


	//   ....[48]....
        /*0468*/ 	.word	0x0000af60
        /*046c*/ 	.word	0x00000003
        /*0470*/ 	.word	0x00016840
        /*0474*/ 	.short	0x010a
        /*0476*/ 	.byte	0x3f
	.zero		1


	//   ....[49]....
        /*0478*/ 	.word	0x0000b100
        /*047c*/ 	.word	0x00000003
        /*0480*/ 	.word	0x00000060
        /*0484*/ 	.short	0x010a
        /*0486*/ 	.byte	0x3f
	.zero		1


	//   ....[50]....
        /*0488*/ 	.word	0x0000b430
        /*048c*/ 	.word	0x00000003
        /*0490*/ 	.word	0x00016860
        /*0494*/ 	.short	0x010a
        /*0496*/ 	.byte	0x3f
	.zero		1


	//   ....[51]....
        /*0498*/ 	.word	0x0000b7b0
        /*049c*/ 	.word	0x00000007
        /*04a0*/ 	.word	0x00016820
        /*04a4*/ 	.short	0x010a
        /*04a6*/ 	.byte	0x3f
	.zero		1


	//   ....[52]....
        /*04a8*/ 	.word	0x0000b8d0
        /*04ac*/ 	.word	0x00000005
        /*04b0*/ 	.word	0x00000000
        /*04b4*/ 	.short	0x010a
        /*04b6*/ 	.byte	0x3f
	.zero		1


	//   ....[53]....
        /*04b8*/ 	.word	0x0000b940
        /*04bc*/ 	.word	0x00000003
        /*04c0*/ 	.word	0x00000000
        /*04c4*/ 	.short	0x010a
        /*04c6*/ 	.byte	0x3f
	.zero		1


	//   ....[54]....
        /*04c8*/ 	.word	0x0000b9a0
        /*04cc*/ 	.word	0x00000005
        /*04d0*/ 	.word	0x00000000
        /*04d4*/ 	.short	0x010a
        /*04d6*/ 	.byte	0x3f
	.zero		1


	//   ....[55]....
        /*04d8*/ 	.word	0x0000b9d0
        /*04dc*/ 	.word	0x00000003
        /*04e0*/ 	.word	0x00000000
        /*04e4*/ 	.short	0x010a
        /*04e6*/ 	.byte	0x3f
	.zero		1


	//   ....[56]....
        /*04e8*/ 	.word	0x0000ba40
        /*04ec*/ 	.word	0x00000003
        /*04f0*/ 	.word	0x00016800
        /*04f4*/ 	.short	0x010a
        /*04f6*/ 	.byte	0x3f
	.zero		1


	//   ....[57]....
        /*04f8*/ 	.word	0x0000ba90
        /*04fc*/ 	.word	0x00000003
        /*0500*/ 	.word	0x00016830
        /*0504*/ 	.short	0x010a
        /*0506*/ 	.byte	0x3f
	.zero		1


	//   ....[58]....
        /*0508*/ 	.word	0x0000baf0
        /*050c*/ 	.word	0x00000005
        /*0510*/ 	.word	0x00016830
        /*0514*/ 	.short	0x010a
        /*0516*/ 	.byte	0x3f
	.zero		1


	//   ....[59]....
        /*0518*/ 	.word	0x0000bb50
        /*051c*/ 	.word	0x00000005
        /*0520*/ 	.word	0x00016850
        /*0524*/ 	.short	0x010a
        /*0526*/ 	.byte	0x3f
	.zero		1


	//   ....[60]....
        /*0528*/ 	.word	0x0000bbb0
        /*052c*/ 	.word	0x00000005
        /*0530*/ 	.word	0x00016830
        /*0534*/ 	.short	0x010a
        /*0536*/ 	.byte	0x3f
	.zero		1


	//   ....[61]....
        /*0538*/ 	.word	0x0000bc10
        /*053c*/ 	.word	0x00000005
        /*0540*/ 	.word	0x00016850
        /*0544*/ 	.short	0x010a
        /*0546*/ 	.byte	0x3f
	.zero		1


	//   ....[62]....
        /*0548*/ 	.word	0x0000bc70
        /*054c*/ 	.word	0x00000007
        /*0550*/ 	.word	0x00016850
        /*0554*/ 	.short	0x010a
        /*0556*/ 	.byte	0x3f
	.zero		1


	//   ....[63]....
        /*0558*/ 	.word	0x0000bdd0
        /*055c*/ 	.word	0x0000000d
        /*0560*/ 	.word	0x00016840
        /*0564*/ 	.short	0x010a
        /*0566*/ 	.byte	0x3f
	.zero		1


	//   ....[64]....
        /*0568*/ 	.word	0x0000be30
        /*056c*/ 	.word	0x00000005
        /*0570*/ 	.word	0x00016820
        /*0574*/ 	.short	0x010a
        /*0576*/ 	.byte	0x3f
	.zero		1


	//   ....[65]....
        /*0578*/ 	.word	0x0000be80
        /*057c*/ 	.word	0x00000003
        /*0580*/ 	.word	0x00016840
        /*0584*/ 	.short	0x010a
        /*0586*/ 	.byte	0x3f
	.zero		1


	//   ....[66]....
        /*0588*/ 	.word	0x0000bed0
        /*058c*/ 	.word	0x00000002
        /*0590*/ 	.word	0x00000060
        /*0594*/ 	.short	0x010a
        /*0596*/ 	.byte	0x3f
	.zero		1


	//   ....[67]....
        /*0598*/ 	.word	0x0000bf20
        /*059c*/ 	.word	0x00000004
        /*05a0*/ 	.word	0x00016840
        /*05a4*/ 	.short	0x010a
        /*05a6*/ 	.byte	0x3f
	.zero		1


	//   ....[68]....
        /*05a8*/ 	.word	0x0000bf70
        /*05ac*/ 	.word	0x00000004
        /*05b0*/ 	.word	0x00000060
        /*05b4*/ 	.short	0x010a
        /*05b6*/ 	.byte	0x3f
	.zero		1


	//   ....[69]....
        /*05b8*/ 	.word	0x0000bfc0
        /*05bc*/ 	.word	0x00000003
        /*05c0*/ 	.word	0x00016840
        /*05c4*/ 	.short	0x010a
        /*05c6*/ 	.byte	0x3f
	.zero		1


	//   ....[70]....
        /*05c8*/ 	.word	0x0000c010
        /*05cc*/ 	.word	0x00000003
        /*05d0*/ 	.word	0x00000060
        /*05d4*/ 	.short	0x010a
        /*05d6*/ 	.byte	0x3f
	.zero		1


	//   ....[71]....
        /*05d8*/ 	.word	0x0000c060
        /*05dc*/ 	.word	0x00000003
        /*05e0*/ 	.word	0x00016860
        /*05e4*/ 	.short	0x010a
        /*05e6*/ 	.byte	0x3f
	.zero		1


	//   ....[72]....
        /*05e8*/ 	.word	0x0000c140
        /*05ec*/ 	.word	0x00000007
        /*05f0*/ 	.word	0x00016820
        /*05f4*/ 	.short	0x010a
        /*05f6*/ 	.byte	0x3f
	.zero		1


	//   ....[73]....
        /*05f8*/ 	.word	0x0000c190
        /*05fc*/ 	.word	0x00000005
        /*0600*/ 	.word	0x00000000
        /*0604*/ 	.short	0x010a
        /*0606*/ 	.byte	0x3f
	.zero		1


	//   ....[74]....
        /*0608*/ 	.word	0x0000c1e0
        /*060c*/ 	.word	0x00000003
        /*0610*/ 	.word	0x00000000
        /*0614*/ 	.short	0x010a
        /*0616*/ 	.byte	0x3f
	.zero		1


	//   ....[75]....
        /*0618*/ 	.word	0x0000c230
        /*061c*/ 	.word	0x00000005
        /*0620*/ 	.word	0x00000000
        /*0624*/ 	.short	0x010a
        /*0626*/ 	.byte	0x3f
	.zero		1


	//----- nvinfo : EIATTR_NUM_MBARRIERS
	.align		4
.L_265:
        /*0628*/ 	.byte	0x03, 0x38
        /*062a*/ 	.short	0x0016


	//----- nvinfo : EIATTR_EXIT_INSTR_OFFSETS
	.align		4
        /*062c*/ 	.byte	0x04, 0x1c
        /*062e*/ 	.short	(.L_267 - .L_266)


	//   ....[0]....
.L_266:
        /*0630*/ 	.word	0x00000a50


	//   ....[1]....
        /*0634*/ 	.word	0x00009120


	//   ....[2]....
        /*0638*/ 	.word	0x00009180


	//   ....[3]....
        /*063c*/ 	.word	0x0000b7f0


	//   ....[4]....
        /*0640*/ 	.word	0x0000ba20


	//----- nvinfo : EIATTR_MAX_THREADS
	.align		4
.L_267:
        /*0644*/ 	.byte	0x04, 0x05
        /*0646*/ 	.short	(.L_269 - .L_268)
.L_268:
        /*0648*/ 	.word	0x00000200
        /*064c*/ 	.word	0x00000001
        /*0650*/ 	.word	0x00000001


	//----- nvinfo : EIATTR_CRS_STACK_SIZE
	.align		4
.L_269:
        /*0654*/ 	.byte	0x04, 0x1e
        /*0656*/ 	.short	(.L_271 - .L_270)
.L_270:
        /*0658*/ 	.word	0x00000000


	//----- nvinfo : EIATTR_CBANK_PARAM_SIZE
	.align		4
.L_271:
        /*065c*/ 	.byte	0x03, 0x19
        /*065e*/ 	.short	0x0bf0


	//----- nvinfo : EIATTR_PARAM_CBANK
	.align		4
        /*0660*/ 	.byte	0x04, 0x0a
        /*0662*/ 	.short	(.L_273 - .L_272)
	.align		4
.L_272:
        /*0664*/ 	.word	index@(.nv.constant0._ZN7cutlass13device_kernelIN5flash11enable_sm90INS1_16FlashAttnFwdSm90INS1_25CollectiveMainloopFwdSm90ILi2EN4cute5tupleIJNS5_1CILi1EEES8_S8_EEENS6_IJNS7_ILi192EEENS7_ILi128EEENS7_ILi64EEEEEELi64ENS_10bfloat16_tEfNS_4arch4Sm90ELb1ELb0ELb0ELb0ELb0ELb0ELb0ELb1ELb1ELb0ELb0ELb0EEENS1_21CollectiveEpilogueFwdINS6_IJSA_SC_SB_EEES9_SE_SG_Li384ELb0ELb0ELb0ELb0EEENS1_30DynamicPersistentTileSchedulerILi384ELi32ELb0ELb0ELb1EEEEEEEEEvNT_6ParamsE)
        /*0668*/ 	.short	0x0210
        /*066a*/ 	.short	0x0bf0


	//----- nvinfo : EIATTR_SW_WAR
	.align		4
.L_273:
        /*066c*/ 	.byte	0x04, 0x36
        /*066e*/ 	.short	(.L_275 - .L_274)
.L_274:
        /*0670*/ 	.word	0x00000008
.L_275:


//--------------------- .nv.info._ZN7cutlass13device_kernelIN5flash11enable_sm90INS1_16FlashAttnFwdSm90INS1_25CollectiveMainloopFwdSm90ILi2EN4cute5tupleIJNS5_1CILi1EEES8_S8_EEENS6_IJNS7_ILi192EEENS7_ILi128EEENS7_ILi64EEEEEELi64ENS_10bfloat16_tEfNS_4arch4Sm90ELb1ELb0ELb0ELb1ELb0ELb0ELb0ELb1ELb1ELb0ELb0ELb0EEENS1_21CollectiveEpilogueFwdINS6_IJSA_SC_SB_EEES9_SE_SG_Li384ELb1ELb0ELb0ELb0EEENS1_36VarlenDynamicPersistentTileSchedulerILi192ELi128ELi384ELi32ELb0ELb0ELb1ELb1ELb1ELb1EEEEEEEEEvNT_6ParamsE --------------------------
	.section	.nv.info._ZN7cutlass13device_kernelIN5flash11enable_sm90INS1_16FlashAttnFwdSm90INS1_25CollectiveMainloopFwdSm90ILi2EN4cute5tupleIJNS5_1CILi1EEES8_S8_EEENS6_IJNS7_ILi192EEENS7_ILi128EEENS7_ILi64EEEEEELi64ENS_10bfloat16_tEfNS_4arch4Sm90ELb1ELb0ELb0ELb1ELb0ELb0ELb0ELb1ELb1ELb0ELb0ELb0EEENS1_21CollectiveEpilogueFwdINS6_IJSA_SC_SB_EEES9_SE_SG_Li384ELb1ELb0ELb0ELb0EEENS1_36VarlenDynamicPersistentTileSchedulerILi192ELi128ELi384ELi32ELb0ELb0ELb1ELb1ELb1ELb1EEEEEEEEEvNT_6ParamsE,"",@"SHT_CUDA_INFO"
	.sectionflags	@""
	.align	4


	//----- nvinfo : EIATTR_CUDA_API_VERSION
	.align		4
        /*0000*/ 	.byte	0x04, 0x37
        /*0002*/ 	.short	(.L_277 - .L_276)
.L_276:
        /*0004*/ 	.word	0x00000082


	//----- nvinfo : EIATTR_KPARAM_INFO
	.align		4
.L_277:
        /*0008*/ 	.byte	0x04, 0x17
        /*000a*/ 	.short	(.L_279 - .L_278)
.L_278:
        /*000c*/ 	.word	0x00000000
        /*0010*/ 	.short	0x0000
        /*0012*/ 	.short	0x0070
        /*0014*/ 	.byte	0x00, 0xf0, 0x01, 0x28


	//----- nvinfo : EIATTR_SPARSE_MMA_MASK
	.align		4
.L_279:
        /*0018*/ 	.byte	0x03, 0x50
        /*001a*/ 	.short	0x0000


	//----- nvinfo : EIATTR_MAXREG_COUNT
	.align		4
        /*001c*/ 	.byte	0x03, 0x1b
        /*001e*/ 	.short	0x0080


	//----- nvinfo : EIATTR_NUM_BARRIERS
	.align		4
        /*0020*/ 	.byte	0x02, 0x4c
        /*0022*/ 	.byte	0x10
	.zero		1


	//----- nvinfo : EIATTR_EXTERNS
	.align		4
        /*0024*/ 	.byte	0x04, 0x0f
        /*0026*/ 	.short	(.L_281 - .L_280)


	//   ....[0]....
	.align		4
.L_280:
        /*0028*/ 	.word	index@(__assertfail)


	//----- nvinfo : EIATTR_ANNOTATIONS
	.align		4
.L_281:
        /*002c*/ 	.byte	0x04, 0x55
        /*002e*/ 	.short	(.L_283 - .L_282)


	//   ....[0]....
.L_282:
        /*0030*/ 	.word	0x00000001
        /*0034*/ 	.byte	0x90, 0xa8, 0x00, 0x00, 0x01, 0x00, 0x00, 0x00, 0x30, 0xa9, 0x00, 0x00, 0x01, 0x00, 0x00, 0x00
        /*0044*/ 	.byte	0xb0, 0xaa, 0x00, 0x00, 0x01, 0x00, 0x00, 0x00, 0x80, 0xab, 0x00, 0x00, 0x01, 0x00, 0x00, 0x00
        /*0054*/ 	.byte	0xf0, 0xb2, 0x00, 0x00, 0x01, 0x00, 0x00, 0x00, 0x20, 0xb3, 0x00, 0x00, 0x01, 0x00, 0x00, 0x00
        /*0064*/ 	.byte	0x40, 0xb9, 0x00, 0x00, 0x01, 0x00, 0x00, 0x00, 0x90, 0xba, 0x00, 0x00, 0x01, 0x00, 0x00, 0x00
        /*0074*/ 	.byte	0x80, 0xdc, 0x00, 0x00


	//----- nvinfo : EIATTR_MERCURY_ISA_VERSION
	.align		4
.L_283:
        /*0078*/ 	.byte	0x03, 0x5f
        /*007a*/ 	.short	0x0101


	//----- nvinfo : EIATTR_UNUSED_LOAD_BYTE_OFFSET
	.align		4
        /*007c*/ 	.byte	0x04, 0x44
        /*007e*/ 	.short	(.L_285 - .L_284)


	//   ....[0]....
.L_284:
        /*0080*/ 	.word	0x00000a70
        /*0084*/ 	.word	0x0000fff0


	//   ....[1]....
        /*0088*/ 	.word	0x000083e0
        /*008c*/ 	.word	0x0000fff0


	//----- nvinfo : EIATTR_INT_WARP_WIDE_INSTR_OFFSETS
	.align		4
.L_285:
        /*0090*/ 	.byte	0x04, 0x31
        /*0092*/ 	.short	(.L_287 - .L_286)


	//   ....[0]....
.L_286:
        /*0094*/ 	.word	0x00000160


	//   ....[1]....
        /*0098*/ 	.word	0x000001a0


	//   ....[2]....
        /*009c*/ 	.word	0x00000210


	//   ....[3]....
        /*00a0*/ 	.word	0x0000aea0


	//   ....[4]....
        /*00a4*/ 	.word	0x0000af30


	//   ....[5]....
        /*00a8*/ 	.word	0x0000b380


	//   ....[6]....
        /*00ac*/ 	.word	0x0000b3b0


	//   ....[7]....
        /*00b0*/ 	.word	0x0000cdb0


	//   ....[8]....
        /*00b4*/ 	.word	0x0000ce40


	//----- nvinfo : EIATTR_COOP_GROUP_MASK_REGIDS
	.align		4
.L_287:
        /*00b8*/ 	.byte	0x04, 0x29
        /*00ba*/ 	.short	(.L_289 - .L_288)


	//   ....[0]....
.L_288:
        /*00bc*/ 	.word	0xffffffff


	//   ....[1]....
        /*00c0*/ 	.word	0xffffffff


	//   ....[2]....
        /*00c4*/ 	.word	0xffffffff


	//   ....[3]....
        /*00c8*/ 	.word	0xffffffff


	//   ....[4]....
        /*00cc*/ 	.word	0xffffffff


	//   ....[5]....
        /*00d0*/ 	.word	0xffffffff


	//   ....[6]....
        /*00d4*/ 	.word	0xffffffff


	//   ....[7]....
        /*00d8*/ 	.word	0xffffffff


	//   ....[8]....
        /*00dc*/ 	.word	0xffffffff


	//   ....[9]....
        /*00e0*/ 	.word	0xffffffff


	//   ....[10]....
        /*00e4*/ 	.word	0xffffffff


	//   ....[11]....
        /*00e8*/ 	.word	0xffffffff


	//   ....[12]....
        /*00ec*/ 	.word	0xffffffff


	//   ....[13]....
        /*00f0*/ 	.word	0xffffffff


	//   ....[14]....
        /*00f4*/ 	.word	0xffffffff


	//   ....[15]....
        /*00f8*/ 	.word	0xffffffff


	//   ....[16]....
        /*00fc*/ 	.word	0xffffffff


	//   ....[17]....
        /*0100*/ 	.word	0xffffffff


	//   ....[18]....
        /*0104*/ 	.word	0xffffffff


	//   ....[19]....
        /*0108*/ 	.word	0xffffffff


	//   ....[20]....
        /*010c*/ 	.word	0xffffffff


	//   ....[21]....
        /*0110*/ 	.word	0xffffffff


	//   ....[22]....
        /*0114*/ 	.word	0xffffffff


	//   ....[23]....
        /*0118*/ 	.word	0xffffffff


	//   ....[24]....
        /*011c*/ 	.word	0xffffffff


	//   ....[25]....
        /*0120*/ 	.word	0xffffffff


	//   ....[26]....
        /*0124*/ 	.word	0xffffffff


	//   ....[27]....
        /*0128*/ 	.word	0xffffffff


	//   ....[28]....
        /*012c*/ 	.word	0xffffffff


	//   ....[29]....
        /*0130*/ 	.word	0xffffffff


	//   ....[30]....
        /*0134*/ 	.word	0xffffffff


	//   ....[31]....
        /*0138*/ 	.word	0xffffffff


	//   ....[32]....
        /*013c*/ 	.word	0xffffffff


	//   ....[33]....
        /*0140*/ 	.word	0xffffffff


	//   ....[34]....
        /*0144*/ 	.word	0xffffffff


	//   ....[35]....
        /*0148*/ 	.word	0xffffffff


	//   ....[36]....
        /*014c*/ 	.word	0xffffffff


	//   ....[37]....
        /*0150*/ 	.word	0xffffffff


	//   ....[38]....
        /*0154*/ 	.word	0xffffffff


	//   ....[39]....
        /*0158*/ 	.word	0xffffffff


	//   ....[40]....
        /*015c*/ 	.word	0xffffffff


	//   ....[41]....
        /*0160*/ 	.word	0xffffffff


	//   ....[42]....
        /*0164*/ 	.word	0xffffffff


	//   ....[43]....
        /*0168*/ 	.word	0xffffffff


	//   ....[44]....
        /*016c*/ 	.word	0xffffffff


	//   ....[45]....
        /*0170*/ 	.word	0xffffffff


	//   ....[46]....
        /*0174*/ 	.word	0xffffffff


	//   ....[47]....
        /*0178*/ 	.word	0xffffffff


	//   ....[48]....
        /*017c*/ 	.word	0xffffffff


	//   ....[49]....
        /*0180*/ 	.word	0xffffffff


	//   ....[50]....
        /*0184*/ 	.word	0xffffffff


	//   ....[51]....
        /*0188*/ 	.word	0xffffffff


	//   ....[52]....
        /*018c*/ 	.word	0xffffffff


	//   ....[53]....
        /*0190*/ 	.word	0xffffffff


	//   ....[54]....
        /*0194*/ 	.word	0xffffffff


	//   ....[55]....
        /*0198*/ 	.word	0xffffffff


	//   ....[56]....
        /*019c*/ 	.word	0xffffffff


	//   ....[57]....
        /*01a0*/ 	.word	0xffffffff


	//   ....[58]....
        /*01a4*/ 	.word	0x0500000f


	//   ....[59]....
        /*01a8*/ 	.word	0x0500000f


	//   ....[60]....
        /*01ac*/ 	.word	0x0500000f


	//   ....[61]....
        /*01b0*/ 	.word	0x0500000f


	//   ....[62]....
        /*01b4*/ 	.word	0x0500000f


	//   ....[63]....
        /*01b8*/ 	.word	0x0500000f


	//   ....[64]....
        /*01bc*/ 	.word	0x0500000f


	//   ....[65]....
        /*01c0*/ 	.word	0x0500000f


	//   ....[66]....
        /*01c4*/ 	.word	0x0500000f


	//   ....[67]....
        /*01c8*/ 	.word	0x0500000f


	//   ....[68]....
        /*01cc*/ 	.word	0x0500000f


	//   ....[69]....
        /*01d0*/ 	.word	0x0500000f


	//   ....[70]....
        /*01d4*/ 	.word	0x0500000f


	//   ....[71]....
        /*01d8*/ 	.word	0x0500000f


	//   ....[72]....
        /*01dc*/ 	.word	0x0500000f


	//   ....[73]....
        /*01e0*/ 	.word	0x0500000f


	//   ....[74]....
        /*01e4*/ 	.word	0x0500000f


	//   ....[75]....
        /*01e8*/ 	.word	0x0500000f


	//   ....[76]....
        /*01ec*/ 	.word	0x0500000f


	//----- nvinfo : EIATTR_COOP_GROUP_INSTR_OFFSETS
	.align		4
.L_289:
        /*01f0*/ 	.byte	0x04, 0x28
        /*01f2*/ 	.short	(.L_291 - .L_290)


	//   ....[0]....
.L_290:
        /*01f4*/ 	.word	0x00000070


	//   ....[1]....
        /*01f8*/ 	.word	0x00000170


	//   ....[2]....
        /*01fc*/ 	.word	0x000001c0


	//   ....[3]....
        /*0200*/ 	.word	0x000003f0


	//   ....[4]....
        /*0204*/ 	.word	0x00000550


	//   ....[5]....
        /*0208*/ 	.word	0x00000670


	//   ....[6]....
        /*020c*/ 	.word	0x000007d0


	//   ....[7]....
        /*0210*/ 	.word	0x00001460


	//   ....[8]....
        /*0214*/ 	.word	0x00002300


	//   ....[9]....
        /*0218*/ 	.word	0x00002360


	//   ....[10]....
        /*021c*/ 	.word	0x00002cd0


	//   ....[11]....
        /*0220*/ 	.word	0x00002d40


	//   ....[12]....
        /*0224*/ 	.word	0x000044e0


	//   ....[13]....
        /*0228*/ 	.word	0x000045f0


	//   ....[14]....
        /*022c*/ 	.word	0x00004ee0


	//   ....[15]....
        /*0230*/ 	.word	0x00004f50


	//   ....[16]....
        /*0234*/ 	.word	0x00006580


	//   ....[17]....
        /*0238*/ 	.word	0x000065a0


	//   ....[18]....
        /*023c*/ 	.word	0x00006b70


	//   ....[19]....
        /*0240*/ 	.word	0x00006c00


	//   ....[20]....
        /*0244*/ 	.word	0x00007ca0


	//   ....[21]....
        /*0248*/ 	.word	0x00007ce0


	//   ....[22]....
        /*024c*/ 	.word	0x00007dc0


	//   ....[23]....
        /*0250*/ 	.word	0x00007de0


	//   ....[24]....
        /*0254*/ 	.word	0x00009d40


	//   ....[25]....
        /*0258*/ 	.word	0x00009ed0


	//   ....[26]....
        /*025c*/ 	.word	0x00009f00


	//   ....[27]....
        /*0260*/ 	.word	0x00009f40


	//   ....[28]....
        /*0264*/ 	.word	0x00009fa0


	//   ....[29]....
        /*0268*/ 	.word	0x0000a000


	//   ....[30]....
        /*026c*/ 	.word	0x0000a040


	//   ....[31]....
        /*0270*/ 	.word	0x0000a1d0


	//   ....[32]....
        /*0274*/ 	.word	0x0000a230


	//   ....[33]....
        /*0278*/ 	.word	0x0000a270


	//   ....[34]....
        /*027c*/ 	.word	0x0000a2b0


	//   ....[35]....
        /*0280*/ 	.word	0x0000a2e0


	//   ....[36]....
        /*0284*/ 	.word	0x0000a310


	//   ....[37]....
        /*0288*/ 	.word	0x0000a3a0


	//   ....[38]....
        /*028c*/ 	.word	0x0000a400


	//   ....[39]....
        /*0290*/ 	.word	0x0000a490


	//   ....[40]....
        /*0294*/ 	.word	0x0000d100


	//   ....[41]....
        /*0298*/ 	.word	0x0000d110


	//   ....[42]....
        /*029c*/ 	.word	0x0000d200


	//   ....[43]....
        /*02a0*/ 	.word	0x0000d260


	//   ....[44]....
        /*02a4*/ 	.word	0x0000d2a0


	//   ....[45]....
        /*02a8*/ 	.word	0x0000d2e0


	//   ....[46]....
        /*02ac*/ 	.word	0x0000d310


	//   ....[47]....
        /*02b0*/ 	.word	0x0000d340


	//   ....[48]....
        /*02b4*/ 	.word	0x0000d4b0


	//   ....[49]....
        /*02b8*/ 	.word	0x0000d510


	//   ....[50]....
        /*02bc*/ 	.word	0x0000d550


	//   ....[51]....
        /*02c0*/ 	.word	0x0000d590


	//   ....[52]....
        /*02c4*/ 	.word	0x0000d5c0


	//   ....[53]....
        /*02c8*/ 	.word	0x0000d5f0


	//   ....[54]....
        /*02cc*/ 	.word	0x0000d6b0


	//   ....[55]....
        /*02d0*/ 	.word	0x0000d6d0


	//   ....[56]....
        /*02d4*/ 	.word	0x0000d740


	//   ....[57]....
        /*02d8*/ 	.word	0x0000dda0


	//   ....[58]....
        /*02dc*/ 	.word	0x0000e340


	//   ....[59]....
        /*02e0*/ 	.word	0x0000e730


	//   ....[60]....
        /*02e4*/ 	.word	0x0000e7c0


	//   ....[61]....
        /*02e8*/ 	.word	0x0000e860


	//   ....[62]....
        /*02ec*/ 	.word	0x0000e910


	//   ....[63]....
        /*02f0*/ 	.word	0x0000e990


	//   ....[64]....
        /*02f4*/ 	.word	0x0000ea10


	//   ....[65]....
        /*02f8*/ 	.word	0x0000ea90


	//   ....[66]....
        /*02fc*/ 	.word	0x0000eb10


	//   ....[67]....
        /*0300*/ 	.word	0x0000eba0


	//   ....[68]....
        /*0304*/ 	.word	0x0000ec50


	//   ....[69]....
        /*0308*/ 	.word	0x0000ecd0


	//   ....[70]....
        /*030c*/ 	.word	0x0000ed50


	//   ....[71]....
        /*0310*/ 	.word	0x0000edd0


	//   ....[72]....
        /*0314*/ 	.word	0x0000ee50


	//   ....[73]....
        /*0318*/ 	.word	0x0000eec0


	//   ....[74]....
        /*031c*/ 	.word	0x0000ef60


	//   ....[75]....
        /*0320*/ 	.word	0x0000eff0


	//   ....[76]....
        /*0324*/ 	.word	0x0000f110


	//----- nvinfo : EIATTR_REG_RECONFIG
	.align		4
.L_291:
        /*0328*/ 	.byte	0x01, 0x54
	.zero		2


	//----- nvinfo : EIATTR_SYSCALL_OFFSETS
	.align		4
        /*032c*/ 	.byte	0x04, 0x46
        /*032e*/ 	.short	(.L_293 - .L_292)


	//   ....[0]....
.L_292:
        /*0330*/ 	.word	0x00001640


	//   ....[1]....
        /*0334*/ 	.word	0x0000b0b0


	//   ....[2]....
        /*0338*/ 	.word	0x0000b1e0


	//   ....[3]....
        /*033c*/ 	.word	0x0000b2e0


	//----- nvinfo : EIATTR_MBARRIER_INSTR_OFFSETS
	.align		4
.L_293:
        /*0340*/ 	.byte	0x04, 0x39
        /*0342*/ 	.short	(.L_295 - .L_294)


	//   ....[0]....
.L_294:
        /*0344*/ 	.word	0x000002a0
        /*0348*/ 	.word	0x000000ff
        /*034c*/ 	.word	0x00016800
        /*0350*/ 	.short	0x0100
        /*0352*/ 	.byte	0x08
	.zero		1


	//   ....[1]....
        /*0354*/ 	.word	0x000002b0
        /*0358*/ 	.word	0x000000ff
        /*035c*/ 	.word	0x00016820
        /*0360*/ 	.short	0x0100
        /*0362*/ 	.byte	0x08
	.zero		1


	//   ....[2]....
        /*0364*/ 	.word	0x000003a0
        /*0368*/ 	.word	0x000000ff
        /*036c*/ 	.word	0x00016830
        /*0370*/ 	.short	0x0100
        /*0372*/ 	.byte	0x08
	.zero		1


	//   ....[3]....
        /*0374*/ 	.word	0x000003b0
        /*0378*/ 	.word	0x000000ff
        /*037c*/ 	.word	0x00016840
        /*0380*/ 	.short	0x0100
        /*0382*/ 	.byte	0x08
	.zero		1


	//   ....[4]....
        /*0384*/ 	.word	0x000003c0
        /*0388*/ 	.word	0x000000ff
        /*038c*/ 	.word	0x00016838
        /*0390*/ 	.short	0x0100
        /*0392*/ 	.byte	0x08
	.zero		1


	//   ....[5]....
        /*0394*/ 	.word	0x000003d0
        /*0398*/ 	.word	0x000000ff
        /*039c*/ 	.word	0x00016848
        /*03a0*/ 	.short	0x0100
        /*03a2*/ 	.byte	0x08
	.zero		1


	//   ....[6]....
        /*03a4*/ 	.word	0x00000500
        /*03a8*/ 	.word	0x000000ff
        /*03ac*/ 	.word	0x00016850
        /*03b0*/ 	.short	0x0100
        /*03b2*/ 	.byte	0x08
	.zero		1


	//   ....[7]....
        /*03b4*/ 	.word	0x00000510
        /*03b8*/ 	.word	0x000000ff
        /*03bc*/ 	.word	0x00016860
        /*03c0*/ 	.short	0x0100
        /*03c2*/ 	.byte	0x08
	.zero		1


	//   ....[8]....
        /*03c4*/ 	.word	0x00000520
        /*03c8*/ 	.word	0x000000ff
        /*03cc*/ 	.word	0x00016858
        /*03d0*/ 	.short	0x0100
        /*03d2*/ 	.byte	0x08
	.zero		1


	//   ....[9]....
        /*03d4*/ 	.word	0x00000530
        /*03d8*/ 	.word	0x000000ff
        /*03dc*/ 	.word	0x00016868
        /*03e0*/ 	.short	0x0100
        /*03e2*/ 	.byte	0x08
	.zero		1


	//   ....[10]....
        /*03e4*/ 	.word	0x00000620
        /*03e8*/ 	.word	0x000000ff
        /*03ec*/ 	.word	0x00016870
        /*03f0*/ 	.short	0x0100
        /*03f2*/ 	.byte	0x06
	.zero		1


	//   ....[11]....
        /*03f4*/ 	.word	0x00000630
        /*03f8*/ 	.word	0x000000ff
        /*03fc*/ 	.word	0x00016880
        /*0400*/ 	.short	0x0100
        /*0402*/ 	.byte	0x06
	.zero		1


	//   ....[12]....
        /*0404*/ 	.word	0x00000640
        /*0408*/ 	.word	0x000000ff
        /*040c*/ 	.word	0x00016878
        /*0410*/ 	.short	0x0100
        /*0412*/ 	.byte	0x06
	.zero		1


	//   ....[13]....
        /*0414*/ 	.word	0x00000650
        /*0418*/ 	.word	0x000000ff
        /*041c*/ 	.word	0x00016888
        /*0420*/ 	.short	0x0100
        /*0422*/ 	.byte	0x06
	.zero		1


	//   ....[14]....
        /*0424*/ 	.word	0x00000780
        /*0428*/ 	.word	0x000000ff
        /*042c*/ 	.word	0x00016890
        /*0430*/ 	.short	0x0100
        /*0432*/ 	.byte	0x08
	.zero		1


	//   ....[15]....
        /*0434*/ 	.word	0x00000790
        /*0438*/ 	.word	0x000000ff
        /*043c*/ 	.word	0x000168a0
        /*0440*/ 	.short	0x0100
        /*0442*/ 	.byte	0x08
	.zero		1


	//   ....[16]....
        /*0444*/ 	.word	0x000007a0
        /*0448*/ 	.word	0x000000ff
        /*044c*/ 	.word	0x00016898
        /*0450*/ 	.short	0x0100
        /*0452*/ 	.byte	0x08
	.zero		1


	//   ....[17]....
        /*0454*/ 	.word	0x000007b0
        /*0458*/ 	.word	0x000000ff
        /*045c*/ 	.word	0x000168a8
        /*0460*/ 	.short	0x0100
        /*0462*/ 	.byte	0x08
	.zero		1


	//   ....[18]....
        /*0464*/ 	.word	0x000008e0
        /*0468*/ 	.word	0x000000ff
        /*046c*/ 	.word	0x000168b0
        /*0470*/ 	.short	0x0100
        /*0472*/ 	.byte	0x08
	.zero		1


	//   ....[19]....
        /*0474*/ 	.word	0x000008f0
        /*0478*/ 	.word	0x000000ff
        /*047c*/ 	.word	0x000168c0
        /*0480*/ 	.short	0x0100
        /*0482*/ 	.byte	0x08
	.zero		1


	//   ....[20]....
        /*0484*/ 	.word	0x00000900
        /*0488*/ 	.word	0x000000ff
        /*048c*/ 	.word	0x000168b8
        /*0490*/ 	.short	0x0100
        /*0492*/ 	.byte	0x08
	.zero		1


	//   ....[21]....
        /*0494*/ 	.word	0x00000910
        /*0498*/ 	.word	0x000000ff
        /*049c*/ 	.word	0x000168c8
        /*04a0*/ 	.short	0x0100
        /*04a2*/ 	.byte	0x08
	.zero		1


	//   ....[22]....
        /*04a4*/ 	.word	0x000016c0
        /*04a8*/ 	.word	0x000000ff
        /*04ac*/ 	.word	0x00016800
        /*04b0*/ 	.short	0x010a
        /*04b2*/ 	.byte	0x29
	.zero		1


	//   ....[23]....
        /*04b4*/ 	.word	0x00001740
        /*04b8*/ 	.word	0x00000002
        /*04bc*/ 	.word	0x00016830
        /*04c0*/ 	.short	0x010a
        /*04c2*/ 	.byte	0x3f
	.zero		1


	//   ....[24]....
        /*04c4*/ 	.word	0x000017b0
        /*04c8*/ 	.word	0x00000002
        /*04cc*/ 	.word	0x00016830
        /*04d0*/ 	.short	0x010a
        /*04d2*/ 	.byte	0x3f
	.zero		1


	//   ....[25]....
        /*04d4*/ 	.word	0x00001d10
        /*04d8*/ 	.word	0x00000002
        /*04dc*/ 	.word	0x00000000
        /*04e0*/ 	.short	0x0101
        /*04e2*/ 	.byte	0x3f
	.zero		1


	//   ....[26]....
        /*04e4*/ 	.word	0x00003a40
        /*04e8*/ 	.word	0x000000ff
        /*04ec*/ 	.word	0x00016830
        /*04f0*/ 	.short	0x010a
        /*04f2*/ 	.byte	0x06
	.zero		1


	//   ....[27]....
        /*04f4*/ 	.word	0x00003a80
        /*04f8*/ 	.word	0x000000ff
        /*04fc*/ 	.word	0x00016830
        /*0500*/ 	.short	0x010a
        /*0502*/ 	.byte	0x06
	.zero		1


	//   ....[28]....
        /*0504*/ 	.word	0x00003c60
        /*0508*/ 	.word	0x000000ff
        /*050c*/ 	.word	0x00016850
        /*0510*/ 	.short	0x010a
        /*0512*/ 	.byte	0x06
	.zero		1


	//   ....[29]....
        /*0514*/ 	.word	0x00003ca0
        /*0518*/ 	.word	0x000000ff
        /*051c*/ 	.word	0x00016850
        /*0520*/ 	.short	0x010a
        /*0522*/ 	.byte	0x06
	.zero		1


	//   ....[30]....
        /*0524*/ 	.word	0x00005630
        /*0528*/ 	.word	0x00000005
        /*052c*/ 	.word	0x00000000
        /*0530*/ 	.short	0x0101
        /*0532*/ 	.byte	0x3f
	.zero		1


	//   ....[31]....
        /*0534*/ 	.word	0x000056e0
        /*0538*/ 	.word	0x0000001b
        /*053c*/ 	.word	0x00000000
        /*0540*/ 	.short	0x0101
        /*0542*/ 	.byte	0x3f
	.zero		1


	//   ....[32]....
        /*0544*/ 	.word	0x00006000
        /*0548*/ 	.word	0x000000ff
        /*054c*/ 	.word	0x00016830
        /*0550*/ 	.short	0x010a
        /*0552*/ 	.byte	0x06
	.zero		1


	//   ....[33]....
        /*0554*/ 	.word	0x00006040
        /*0558*/ 	.word	0x000000ff
        /*055c*/ 	.word	0x00016830
        /*0560*/ 	.short	0x010a
        /*0562*/ 	.byte	0x06
	.zero		1


	//   ....[34]....
        /*0564*/ 	.word	0x00006220
        /*0568*/ 	.word	0x000000ff
        /*056c*/ 	.word	0x00016850
        /*0570*/ 	.short	0x010a
        /*0572*/ 	.byte	0x06
	.zero		1


	//   ....[35]....
        /*0574*/ 	.word	0x00006260
        /*0578*/ 	.word	0x000000ff
        /*057c*/ 	.word	0x00016850
        /*0580*/ 	.short	0x010a
        /*0582*/ 	.byte	0x06
	.zero		1


	//   ....[36]....
        /*0584*/ 	.word	0x00007540
        /*0588*/ 	.word	0x0000001f
        /*058c*/ 	.word	0x00000000
        /*0590*/ 	.short	0x0101
        /*0592*/ 	.byte	0x3f
	.zero		1


	//   ....[37]....
        /*0594*/ 	.word	0x000076f0
        /*0598*/ 	.word	0x0000001f
        /*059c*/ 	.word	0x00000000
        /*05a0*/ 	.short	0x0101
        /*05a2*/ 	.byte	0x3f
	.zero		1


	//   ....[38]....
        /*05a4*/ 	.word	0x00007c10
        /*05a8*/ 	.word	0x000000ff
        /*05ac*/ 	.word	0x00016850
        /*05b0*/ 	.short	0x010a
        /*05b2*/ 	.byte	0x05
	.zero		1


	//   ....[39]....
        /*05b4*/ 	.word	0x00007c50
        /*05b8*/ 	.word	0x000000ff
        /*05bc*/ 	.word	0x00016850
        /*05c0*/ 	.short	0x010a
        /*05c2*/ 	.byte	0x05
	.zero		1


	//   ....[40]....
        /*05c4*/ 	.word	0x00008270
        /*05c8*/ 	.word	0x00000007
        /*05cc*/ 	.word	0x00000000
        /*05d0*/ 	.short	0x0101
        /*05d2*/ 	.byte	0x3f
	.zero		1


	//   ....[41]....
        /*05d4*/ 	.word	0x00008ef0
        /*05d8*/ 	.word	0x00000000
        /*05dc*/ 	.word	0x00000000
        /*05e0*/ 	.short	0x0101
        /*05e2*/ 	.byte	0x3f
	.zero		1


	//   ....[42]....
        /*05e4*/ 	.word	0x0000b780
        /*05e8*/ 	.word	0x00000005
        /*05ec*/ 	.word	0x00016840
        /*05f0*/ 	.short	0x010a
        /*05f2*/ 	.byte	0x3f
	.zero		1


	//   ....[43]....
        /*05f4*/ 	.word	0x0000bad0
        /*05f8*/ 	.word	0x00000019
        /*05fc*/ 	.word	0x00016820
        /*0600*/ 	.short	0x010a
        /*0602*/ 	.byte	0x3f
	.zero		1


	//   ....[44]....
        /*0604*/ 	.word	0x0000bd90
        /*0608*/ 	.word	0x00000003
        /*060c*/ 	.word	0x00016840
        /*0610*/ 	.short	0x010a
        /*0612*/ 	.byte	0x3f
	.zero		1


	//   ....[45]....
        /*0614*/ 	.word	0x0000bf70
        /*0618*/ 	.word	0x00000002
        /*061c*/ 	.word	0x00000060
        /*0620*/ 	.short	0x010a
        /*0622*/ 	.byte	0x3f
	.zero		1


	//   ....[46]....
        /*0624*/ 	.word	0x0000c3d0
        /*0628*/ 	.word	0x00000003
        /*062c*/ 	.word	0x00016840
        /*0630*/ 	.short	0x010a
        /*0632*/ 	.byte	0x3f
	.zero		1


	//   ....[47]....
        /*0634*/ 	.word	0x0000c5b0
        /*0638*/ 	.word	0x00000003
        /*063c*/ 	.word	0x00000060
        /*0640*/ 	.short	0x010a
        /*0642*/ 	.byte	0x3f
	.zero		1


	//   ....[48]....
        /*0644*/ 	.word	0x0000c970
        /*0648*/ 	.word	0x00000002
        /*064c*/ 	.word	0x00016840
        /*0650*/ 	.short	0x010a
        /*0652*/ 	.byte	0x3f
	.zero		1


	//   ....[49]....
        /*0654*/ 	.word	0x0000cb60
        /*0658*/ 	.word	0x00000002
        /*065c*/ 	.word	0x00000060
        /*0660*/ 	.short	0x010a
        /*0662*/ 	.byte	0x3f
	.zero		1


	//   ....[50]....
        /*0664*/ 	.word	0x0000ceb0
        /*0668*/ 	.word	0x00000003
        /*066c*/ 	.word	0x00016860
        /*0670*/ 	.short	0x010a
        /*0672*/ 	.byte	0x3f
	.zero		1


	//   ....[51]....
        /*0674*/ 	.word	0x0000dd20
        /*0678*/ 	.word	0x00000009
        /*067c*/ 	.word	0x00016820
        /*0680*/ 	.short	0x010a
        /*0682*/ 	.byte	0x3f
	.zero		1


	//   ....[52]....
        /*0684*/ 	.word	0x0000dec0
        /*0688*/ 	.word	0x00000007
        /*068c*/ 	.word	0x00000000
        /*0690*/ 	.short	0x010a
        /*0692*/ 	.byte	0x3f
	.zero		1


	//   ....[53]....
        /*0694*/ 	.word	0x0000df30
        /*0698*/ 	.word	0x00000003
        /*069c*/ 	.word	0x00000000
        /*06a0*/ 	.short	0x010a
        /*06a2*/ 	.byte	0x3f
	.zero		1


	//   ....[54]....
        /*06a4*/ 	.word	0x0000df90
        /*06a8*/ 	.word	0x00000005
        /*06ac*/ 	.word	0x00000000
        /*06b0*/ 	.short	0x010a
        /*06b2*/ 	.byte	0x3f
	.zero		1


	//   ....[55]....
        /*06b4*/ 	.word	0x0000dfc0
        /*06b8*/ 	.word	0x00000003
        /*06bc*/ 	.word	0x00000000
        /*06c0*/ 	.short	0x010a
        /*06c2*/ 	.byte	0x3f
	.zero		1


	//   ....[56]....
        /*06c4*/ 	.word	0x0000e030
        /*06c8*/ 	.word	0x00000003
        /*06cc*/ 	.word	0x00016800
        /*06d0*/ 	.short	0x010a
        /*06d2*/ 	.byte	0x3f
	.zero		1


	//   ....[57]....
        /*06d4*/ 	.word	0x0000e080
        /*06d8*/ 	.word	0x00000002
        /*06dc*/ 	.word	0x00016830
        /*06e0*/ 	.short	0x010a
        /*06e2*/ 	.byte	0x3f
	.zero		1


	//   ....[58]....
        /*06e4*/ 	.word	0x0000e0e0
        /*06e8*/ 	.word	0x00000007
        /*06ec*/ 	.word	0x00016830
        /*06f0*/ 	.short	0x010a
        /*06f2*/ 	.byte	0x3f
	.zero		1


	//   ....[59]....
        /*06f4*/ 	.word	0x0000e140
        /*06f8*/ 	.word	0x00000007
        /*06fc*/ 	.word	0x00016850
        /*0700*/ 	.short	0x010a
        /*0702*/ 	.byte	0x3f
	.zero		1


	//   ....[60]....
        /*0704*/ 	.word	0x0000e1a0
        /*0708*/ 	.word	0x00000009
        /*070c*/ 	.word	0x00016830
        /*0710*/ 	.short	0x010a
        /*0712*/ 	.byte	0x3f
	.zero		1


	//   ....[61]....
        /*0714*/ 	.word	0x0000e200
        /*0718*/ 	.word	0x00000009
        /*071c*/ 	.word	0x00016850
        /*0720*/ 	.short	0x010a
        /*0722*/ 	.byte	0x3f
	.zero		1


	//   ....[62]....
        /*0724*/ 	.word	0x0000e260
        /*0728*/ 	.word	0x00000005
        /*072c*/ 	.word	0x00016850
        /*0730*/ 	.short	0x010a
        /*0732*/ 	.byte	0x3f
	.zero		1


	//   ....[63]....
        /*0734*/ 	.word	0x0000e400
        /*0738*/ 	.word	0x00000005
        /*073c*/ 	.word	0x00016840
        /*0740*/ 	.short	0x010a
        /*0742*/ 	.byte	0x3f
	.zero		1


	//   ....[64]....
        /*0744*/ 	.word	0x0000e450
        /*0748*/ 	.word	0x00000019
        /*074c*/ 	.word	0x00016820
        /*0750*/ 	.short	0x010a
        /*0752*/ 	.byte	0x3f
	.zero		1


	//   ....[65]....
        /*0754*/ 	.word	0x0000e4a0
        /*0758*/ 	.word	0x00000003
        /*075c*/ 	.word	0x00016840
        /*0760*/ 	.short	0x010a
        /*0762*/ 	.byte	0x3f
	.zero		1


	//   ....[66]....
        /*0764*/ 	.word	0x0000e4f0
        /*0768*/ 	.word	0x00000002
        /*076c*/ 	.word	0x00000060
        /*0770*/ 	.short	0x010a
        /*0772*/ 	.byte	0x3f
	.zero		1


	//   ....[67]....
        /*0774*/ 	.word	0x0000e540
        /*0778*/ 	.word	0x00000003
        /*077c*/ 	.word	0x00016840
        /*0780*/ 	.short	0x010a
        /*0782*/ 	.byte	0x3f
	.zero		1


	//   ....[68]....
        /*0784*/ 	.word	0x0000e590
        /*0788*/ 	.word	0x00000003
        /*078c*/ 	.word	0x00000060
        /*0790*/ 	.short	0x010a
        /*0792*/ 	.byte	0x3f
	.zero		1


	//   ....[69]....
        /*0794*/ 	.word	0x0000e5e0
        /*0798*/ 	.word	0x00000002
        /*079c*/ 	.word	0x00016840
        /*07a0*/ 	.short	0x010a
        /*07a2*/ 	.byte	0x3f
	.zero		1


	//   ....[70]....
        /*07a4*/ 	.word	0x0000e630
        /*07a8*/ 	.word	0x00000002
        /*07ac*/ 	.word	0x00000060
        /*07b0*/ 	.short	0x010a
        /*07b2*/ 	.byte	0x3f
	.zero		1


	//   ....[71]....
        /*07b4*/ 	.word	0x0000e680
        /*07b8*/ 	.word	0x00000003
        /*07bc*/ 	.word	0x00016860
        /*07c0*/ 	.short	0x010a
        /*07c2*/ 	.byte	0x3f
	.zero		1


	//   ....[72]....
        /*07c4*/ 	.word	0x0000f030
        /*07c8*/ 	.word	0x00000009
        /*07cc*/ 	.word	0x00016820
        /*07d0*/ 	.short	0x010a
        /*07d2*/ 	.byte	0x3f
	.zero		1


	//   ....[73]....
        /*07d4*/ 	.word	0x0000f1d0
        /*07d8*/ 	.word	0x00000007
        /*07dc*/ 	.word	0x00000000
        /*07e0*/ 	.short	0x010a
        /*07e2*/ 	.byte	0x3f
	.zero		1


	//   ....[74]....
        /*07e4*/ 	.word	0x0000f220
        /*07e8*/ 	.word	0x00000003
        /*07ec*/ 	.word	0x00000000
        /*07f0*/ 	.short	0x010a
        /*07f2*/ 	.byte	0x3f
	.zero		1


	//   ....[75]....
        /*07f4*/ 	.word	0x0000f270
        /*07f8*/ 	.word	0x00000005
        /*07fc*/ 	.word	0x00000000
        /*0800*/ 	.short	0x010a
        /*0802*/ 	.byte	0x3f
	.zero		1


	//----- nvinfo : EIATTR_NUM_MBARRIERS
	.align		4
.L_295:
        /*0804*/ 	.byte	0x03, 0x38
        /*0806*/ 	.short	0x0016


	//----- nvinfo : EIATTR_EXIT_INSTR_OFFSETS
	.align		4
        /*0808*/ 	.byte	0x04, 0x1c
        /*080a*/ 	.short	(.L_297 - .L_296)


	//   ....[0]....
.L_296:
        /*080c*/ 	.word	0x00000ab0


	//   ....[1]....
        /*0810*/ 	.word	0x00009d00


	//   ....[2]....
        /*0814*/ 	.word	0x00009d60


	//   ....[3]....
        /*0818*/ 	.word	0x0000e010


	//----- nvinfo : EIATTR_MAX_THREADS
	.align		4
.L_297:
        /*081c*/ 	.byte	0x04, 0x05
        /*081e*/ 	.short	(.L_299 - .L_298)
.L_298:
        /*0820*/ 	.word	0x00000200
        /*0824*/ 	.word	0x00000001
        /*0828*/ 	.word	0x00000001


	//----- nvinfo : EIATTR_CRS_STACK_SIZE
	.align		4
.L_299:
        /*082c*/ 	.byte	0x04, 0x1e
        /*082e*/ 	.short	(.L_301 - .L_300)
.L_300:
        /*0830*/ 	.word	0x00000000


	//----- nvinfo : EIATTR_CBANK_PARAM_SIZE
	.align		4
.L_301:
        /*0834*/ 	.byte	0x03, 0x19
        /*0836*/ 	.short	0x0a70


	//----- nvinfo : EIATTR_PARAM_CBANK
	.align		4
        /*0838*/ 	.byte	0x04, 0x0a
        /*083a*/ 	.short	(.L_303 - .L_302)
	.align		4
.L_302:
        /*083c*/ 	.word	index@(.nv.constant0._ZN7cutlass13device_kernelIN5flash11enable_sm90INS1_16FlashAttnFwdSm90INS1_25CollectiveMainloopFwdSm90ILi2EN4cute5tupleIJNS5_1CILi1EEES8_S8_EEENS6_IJNS7_ILi192EEENS7_ILi128EEENS7_ILi64EEEEEELi64ENS_10bfloat16_tEfNS_4arch4Sm90ELb1ELb0ELb0ELb1ELb0ELb0ELb0ELb1ELb1ELb0ELb0ELb0EEENS1_21CollectiveEpilogueFwdINS6_IJSA_SC_SB_EEES9_SE_SG_Li384ELb1ELb0ELb0ELb0EEENS1_36VarlenDynamicPersistentTileSchedulerILi192ELi128ELi384ELi32ELb0ELb0ELb1ELb1ELb1ELb1EEEEEEEEEvNT_6ParamsE)
        /*0840*/ 	.short	0x0210
        /*0842*/ 	.short	0x0a70


	//----- nvinfo : EIATTR_SW_WAR
	.align		4
.L_303:
        /*0844*/ 	.byte	0x04, 0x36
        /*0846*/ 	.short	(.L_305 - .L_304)
.L_304:
        /*0848*/ 	.word	0x00000008
.L_305:


//--------------------- .nv.info._ZN7cutlass13device_kernelIN5flash11enable_sm90INS1_16FlashAttnFwdSm90INS1_25CollectiveMainloopFwdSm90ILi2EN4cute5tupleIJNS5_1CILi1EEES8_S8_EEENS6_IJNS7_ILi192EEENS7_ILi128EEENS7_ILi64EEEEEELi64ENS_10bfloat16_tEfNS_4arch4Sm90ELb1ELb0ELb0ELb1ELb0ELb1ELb0ELb1ELb1ELb0ELb0ELb0EEENS1_21CollectiveEpilogueFwdINS6_IJSA_SC_SB_EEES9_SE_SG_Li384ELb1ELb0ELb0ELb0EEENS1_36VarlenDynamicPersistentTileSchedulerILi192ELi128ELi384ELi32ELb0ELb0ELb1ELb1ELb1ELb1EEEEEEEEEvNT_6ParamsE --------------------------
	.section	.nv.info._ZN7cutlass13device_kernelIN5flash11enable_sm90INS1_16FlashAttnFwdSm90INS1_25CollectiveMainloopFwdSm90ILi2EN4cute5tupleIJNS5_1CILi1EEES8_S8_EEENS6_IJNS7_ILi192EEENS7_ILi128EEENS7_ILi64EEEEEELi64ENS_10bfloat16_tEfNS_4arch4Sm90ELb1ELb0ELb0ELb1ELb0ELb1ELb0ELb1ELb1ELb0ELb0ELb0EEENS1_21CollectiveEpilogueFwdINS6_IJSA_SC_SB_EEES9_SE_SG_Li384ELb1ELb0ELb0ELb0EEENS1_36VarlenDynamicPersistentTileSchedulerILi192ELi128ELi384ELi32ELb0ELb0ELb1ELb1ELb1ELb1EEEEEEEEEvNT_6ParamsE,"",@"SHT_CUDA_INFO"
	.sectionflags	@""
	.align	4


	//----- nvinfo : EIATTR_CUDA_API_VERSION
	.align		4
        /*0000*/ 	.byte	0x04, 0x37
        /*0002*/ 	.short	(.L_307 - .L_306)
.L_306:
        /*0004*/ 	.word	0x00000082


	//----- nvinfo : EIATTR_KPARAM_INFO
	.align		4
.L_307:
        /*0008*/ 	.byte	0x04, 0x17
        /*000a*/ 	.short	(.L_309 - .L_308)
.L_308:
        /*000c*/ 	.word	0x00000000
        /*0010*/ 	.short	0x0000
        /*0012*/ 	.short	0x0070
        /*0014*/ 	.byte	0x00, 0xf0, 0x01, 0x28


	//----- nvinfo : EIATTR_SPARSE_MMA_MASK
	.align		4
.L_309:
        /*0018*/ 	.byte	0x03, 0x50
        /*001a*/ 	.short	0x0000


	//----- nvinfo : EIATTR_MAXREG_COUNT
	.align		4
        /*001c*/ 	.byte	0x03, 0x1b
        /*001e*/ 	.short	0x0080


	//----- nvinfo : EIATTR_NUM_BARRIERS
	.align		4
        /*0020*/ 	.byte	0x02, 0x4c
        /*0022*/ 	.byte	0x10
	.zero		1


	//----- nvinfo : EIATTR_EXTERNS
	.align		4
        /*0024*/ 	.byte	0x04, 0x0f
        /*0026*/ 	.short	(.L_311 - .L_310)


	//   ....[0]....
	.align		4
.L_310:
        /*0028*/ 	.word	index@(__assertfail)


	//----- nvinfo : EIATTR_ANNOTATIONS
	.align		4
.L_311:
        /*002c*/ 	.byte	0x04, 0x55
        /*002e*/ 	.short	(.L_313 - .L_312)


	//   ....[0]....
.L_312:
        /* <DEDUP_REMOVED lines=44> */


	//----- nvinfo : EIATTR_MERCURY_ISA_VERSION
	.align		4
.L_313:
        /*02e0*/ 	.byte	0x03, 0x5f
        /*02e2*/ 	.short	0x0101


	//----- nvinfo : EIATTR_UNUSED_LOAD_BYTE_OFFSET
	.align		4
        /*02e4*/ 	.byte	0x04, 0x44
        /*02e6*/ 	.short	(.L_315 - .L_314)


	//   ....[0]....
.L_314:
        /*02e8*/ 	.word	0x00000b00
        /*02ec*/ 	.word	0x0000fff0


	//   ....[1]....
        /*02f0*/ 	.word	0x00010550
        /*02f4*/ 	.word	0x0000fff0


	//----- nvinfo : EIATTR_INT_WARP_WIDE_INSTR_OFFSETS
	.align		4
.L_315:
        /*02f8*/ 	.byte	0x04, 0x31
        /*02fa*/ 	.short	(.L_317 - .L_316)


	//   ....[0]....
.L_316:
        /*02fc*/ 	.word	0x000001b0


	//   ....[1]....
        /*0300*/ 	.word	0x00000250


	//   ....[2]....
        /*0304*/ 	.word	0x000002c0


	//   ....[3]....
        /*0308*/ 	.word	0x00013ae0


	//   ....[4]....
        /*030c*/ 	.word	0x00013b70


	//   ....[5]....
        /*0310*/ 	.word	0x00013fc0


	//   ....[6]....
        /*0314*/ 	.word	0x00013ff0


	//   ....[7]....
        /*0318*/ 	.word	0x00015a20


	//   ....[8]....
        /*031c*/ 	.word	0x00015ab0


	//----- nvinfo : EIATTR_COOP_GROUP_MASK_REGIDS
	.align		4
.L_317:
        /*0320*/ 	.byte	0x04, 0x29
        /*0322*/ 	.short	(.L_319 - .L_318)


	//   ....[0]....
.L_318:
        /*0324*/ 	.word	0xffffffff


	//   ....[1]....
        /*0328*/ 	.word	0xffffffff


	//   ....[2]....
        /*032c*/ 	.word	0xffffffff


	//   ....[3]....
        /*0330*/ 	.word	0xffffffff


	//   ....[4]....
        /*0334*/ 	.word	0xffffffff


	//   ....[5]....
        /*0338*/ 	.word	0xffffffff


	//   ....[6]....
        /*033c*/ 	.word	0xffffffff


	//   ....[7]....
        /*0340*/ 	.word	0xffffffff


	//   ....[8]....
        /*0344*/ 	.word	0xffffffff


	//   ....[9]....
        /*0348*/ 	.word	0xffffffff


	//   ....[10]....
        /*034c*/ 	.word	0xffffffff


	//   ....[11]....
        /*0350*/ 	.word	0xffffffff


	//   ....[12]....
        /*0354*/ 	.word	0xffffffff


	//   ....[13]....
        /*0358*/ 	.word	0xffffffff


	//   ....[14]....
        /*035c*/ 	.word	0xffffffff


	//   ....[15]....
        /*0360*/ 	.word	0xffffffff


	//   ....[16]....
        /*0364*/ 	.word	0xffffffff


	//   ....[17]....
        /*0368*/ 	.word	0xffffffff


	//   ....[18]....
        /*036c*/ 	.word	0xffffffff


	//   ....[19]....
        /*0370*/ 	.word	0xffffffff


	//   ....[20]....
        /*0374*/ 	.word	0xffffffff


	//   ....[21]....
        /*0378*/ 	.word	0xffffffff


	//   ....[22]....
        /*037c*/ 	.word	0xffffffff


	//   ....[23]....
        /*0380*/ 	.word	0xffffffff


	//   ....[24]....
        /*0384*/ 	.word	0xffffffff


	//   ....[25]....
        /*0388*/ 	.word	0xffffffff


	//   ....[26]....
        /*038c*/ 	.word	0xffffffff


	//   ....[27]....
        /*0390*/ 	.word	0xffffffff


	//   ....[28]....
        /*0394*/ 	.word	0xffffffff


	//   ....[29]....
        /*0398*/ 	.word	0xffffffff


	//   ....[30]....
        /*039c*/ 	.word	0xffffffff


	//   ....[31]....
        /*03a0*/ 	.word	0xffffffff


	//   ....[32]....
        /*03a4*/ 	.word	0xffffffff


	//   ....[33]....
        /*03a8*/ 	.word	0xffffffff


	//   ....[34]....
        /*03ac*/ 	.word	0xffffffff


	//   ....[35]....
        /*03b0*/ 	.word	0xffffffff


	//   ....[36]....
        /*03b4*/ 	.word	0xffffffff


	//   ....[37]....
        /*03b8*/ 	.word	0xffffffff


	//   ....[38]....
        /*03bc*/ 	.word	0xffffffff


	//   ....[39]....
        /*03c0*/ 	.word	0xffffffff


	//   ....[40]....
        /*03c4*/ 	.word	0xffffffff


	//   ....[41]....
        /*03c8*/ 	.word	0xffffffff


	//   ....[42]....
        /*03cc*/ 	.word	0xffffffff


	//   ....[43]....
        /*03d0*/ 	.word	0xffffffff


	//   ....[44]....
        /*03d4*/ 	.word	0xffffffff


	//   ....[45]....
        /*03d8*/ 	.word	0xffffffff


	//   ....[46]....
        /*03dc*/ 	.word	0xffffffff


	//   ....[47]....
        /*03e0*/ 	.word	0xffffffff


	//   ....[48]....
        /*03e4*/ 	.word	0xffffffff


	//   ....[49]....
        /*03e8*/ 	.word	0xffffffff


	//   ....[50]....
        /*03ec*/ 	.word	0xffffffff


	//   ....[51]....
        /*03f0*/ 	.word	0xffffffff


	//   ....[52]....
        /*03f4*/ 	.word	0xffffffff


	//   ....[53]....
        /*03f8*/ 	.word	0xffffffff


	//   ....[54]....
        /*03fc*/ 	.word	0xffffffff


	//   ....[55]....
        /*0400*/ 	.word	0xffffffff


	//   ....[56]....
        /*0404*/ 	.word	0xffffffff


	//   ....[57]....
        /*0408*/ 	.word	0xffffffff


	//   ....[58]....
        /*040c*/ 	.word	0x0500000f


	//   ....[59]....
        /*0410*/ 	.word	0x0500000f


	//   ....[60]....
        /*0414*/ 	.word	0x0500000f


	//   ....[61]....
        /*0418*/ 	.word	0x0500000f


	//   ....[62]....
        /*041c*/ 	.word	0x0500000f


	//   ....[63]....
        /*0420*/ 	.word	0x0500000f


	//   ....[64]....
        /*0424*/ 	.word	0x0500000f


	//   ....[65]....
        /*0428*/ 	.word	0x0500000f


	//   ....[66]....
        /*042c*/ 	.word	0x0500000f


	//   ....[67]....
        /*0430*/ 	.word	0x0500000f


	//   ....[68]....
        /*0434*/ 	.word	0x0500000f


	//   ....[69]....
        /*0438*/ 	.word	0x0500000f


	//   ....[70]....
        /*043c*/ 	.word	0x0500000f


	//   ....[71]....
        /*0440*/ 	.word	0x0500000f


	//   ....[72]....
        /*0444*/ 	.word	0x0500000f


	//   ....[73]....
        /*0448*/ 	.word	0x0500000f


	//   ....[74]....
        /*044c*/ 	.word	0x0500000f


	//   ....[75]....
        /*0450*/ 	.word	0x0500000f


	//   ....[76]....
        /*0454*/ 	.word	0x0500000f


	//   ....[77]....
        /*0458*/ 	.word	0x0500000f


	//   ....[78]....
        /*045c*/ 	.word	0x0500000f


	//   ....[79]....
        /*0460*/ 	.word	0x0500000f


	//   ....[80]....
        /*0464*/ 	.word	0x0500000f


	//   ....[81]....
        /*0468*/ 	.word	0x0500000f


	//   ....[82]....
        /*046c*/ 	.word	0x0500000f


	//   ....[83]....
        /*0470*/ 	.word	0x0500000f


	//   ....[84]....
        /*0474*/ 	.word	0x0500000f


	//   ....[85]....
        /*0478*/ 	.word	0x0500000f


	//   ....[86]....
        /*047c*/ 	.word	0x0500000f


	//   ....[87]....
        /*0480*/ 	.word	0x0500000f


	//   ....[88]....
        /*0484*/ 	.word	0x0500000f


	//   ....[89]....
        /*0488*/ 	.word	0x0500000f


	//   ....[90]....
        /*048c*/ 	.word	0x0500000f


	//   ....[91]....
        /*0490*/ 	.word	0x0500000f


	//   ....[92]....
        /*0494*/ 	.word	0x0500000f


	//   ....[93]....
        /*0498*/ 	.word	0x0500000f


	//   ....[94]....
        /*049c*/ 	.word	0x0500000f


	//----- nvinfo : EIATTR_COOP_GROUP_INSTR_OFFSETS
	.align		4
.L_319:
        /*04a0*/ 	.byte	0x04, 0x28
        /*04a2*/ 	.short	(.L_321 - .L_320)


	//   ....[0]....
.L_320:
        /*04a4*/ 	.word	0x00000060


	//   ....[1]....
        /*04a8*/ 	.word	0x000001c0


	//   ....[2]....
        /*04ac*/ 	.word	0x00000270


	//   ....[3]....
        /*04b0*/ 	.word	0x00000430


	//   ....[4]....
        /*04b4*/ 	.word	0x00000590


	//   ....[5]....
        /*04b8*/ 	.word	0x000006b0


	//   ....[6]....
        /*04bc*/ 	.word	0x00000810


	//   ....[7]....
        /*04c0*/ 	.word	0x00005a90


	//   ....[8]....
        /*04c4*/ 	.word	0x00009bb0


	//   ....[9]....
        /*04c8*/ 	.word	0x00009bd0


	//   ....[10]....
        /*04cc*/ 	.word	0x0000a3a0


	//   ....[11]....
        /*04d0*/ 	.word	0x0000a3e0


	//   ....[12]....
        /*04d4*/ 	.word	0x0000c2c0


	//   ....[13]....
        /*04d8*/ 	.word	0x0000c3c0


	//   ....[14]....
        /*04dc*/ 	.word	0x0000cc20


	//   ....[15]....
        /*04e0*/ 	.word	0x0000ccc0


	//   ....[16]....
        /*04e4*/ 	.word	0x0000e510


	//   ....[17]....
        /*04e8*/ 	.word	0x0000e530


	//   ....[18]....
        /*04ec*/ 	.word	0x0000ea20


	//   ....[19]....
        /*04f0*/ 	.word	0x0000eb60


	//   ....[20]....
        /*04f4*/ 	.word	0x0000fd30


	//   ....[21]....
        /*04f8*/ 	.word	0x00010070


	//   ....[22]....
        /*04fc*/ 	.word	0x00010100


	//   ....[23]....
        /*0500*/ 	.word	0x00010110


	//   ....[24]....
        /*0504*/ 	.word	0x00011d70


	//   ....[25]....
        /*0508*/ 	.word	0x00011f10


	//   ....[26]....
        /*050c*/ 	.word	0x00011f40


	//   ....[27]....
        /*0510*/ 	.word	0x00011f70


	//   ....[28]....
        /*0514*/ 	.word	0x00011fb0


	//   ....[29]....
        /*0518*/ 	.word	0x00012000


	//   ....[30]....
        /*051c*/ 	.word	0x00012060


	//   ....[31]....
        /*0520*/ 	.word	0x00012220


	//   ....[32]....
        /*0524*/ 	.word	0x00012280


	//   ....[33]....
        /*0528*/ 	.word	0x000122c0


	//   ....[34]....
        /*052c*/ 	.word	0x00012300


	//   ....[35]....
        /*0530*/ 	.word	0x00012330


	//   ....[36]....
        /*0534*/ 	.word	0x00012360


	//   ....[37]....
        /*0538*/ 	.word	0x00012400


	//   ....[38]....
        /*053c*/ 	.word	0x00012460


	//   ....[39]....
        /*0540*/ 	.word	0x00012500


	//   ....[40]....
        /*0544*/ 	.word	0x00015d70


	//   ....[41]....
        /*0548*/ 	.word	0x00015d80


	//   ....[42]....
        /*054c*/ 	.word	0x00015e70


	//   ....[43]....
        /*0550*/ 	.word	0x00015ed0


	//   ....[44]....
        /*0554*/ 	.word	0x00015f10


	//   ....[45]....
        /*0558*/ 	.word	0x00015f50


	//   ....[46]....
        /*055c*/ 	.word	0x00015f80


	//   ....[47]....
        /*0560*/ 	.word	0x00015fb0


	//   ....[48]....
        /*0564*/ 	.word	0x00016120


	//   ....[49]....
        /*0568*/ 	.word	0x00016180


	//   ....[50]....
        /*056c*/ 	.word	0x000161c0


	//   ....[51]....
        /*0570*/ 	.word	0x00016200


	//   ....[52]....
        /*0574*/ 	.word	0x00016230


	//   ....[53]....
        /*0578*/ 	.word	0x00016260


	//   ....[54]....
        /*057c*/ 	.word	0x00016320


	//   ....[55]....
        /*0580*/ 	.word	0x00016340


	//   ....[56]....
        /*0584*/ 	.word	0x000163b0


	//   ....[57]....
        /*0588*/ 	.word	0x00016a20


	//   ....[58]....
        /*058c*/ 	.word	0x00016e20


	//   ....[59]....
        /*0590*/ 	.word	0x00016ed0


	//   ....[60]....
        /*0594*/ 	.word	0x00016f70


	//   ....[61]....
        /*0598*/ 	.word	0x00017010


	//   ....[62]....
        /*059c*/ 	.word	0x000170b0


	//   ....[63]....
        /*05a0*/ 	.word	0x00017150


	//   ....[64]....
        /*05a4*/ 	.word	0x000171f0


	//   ....[65]....
        /*05a8*/ 	.word	0x00017290


	//   ....[66]....
        /*05ac*/ 	.word	0x00017330


	//   ....[67]....
        /*05b0*/ 	.word	0x00017420


	//   ....[68]....
        /*05b4*/ 	.word	0x000174c0


	//   ....[69]....
        /*05b8*/ 	.word	0x00017560


	//   ....[70]....
        /*05bc*/ 	.word	0x00017600


	//   ....[71]....
        /*05c0*/ 	.word	0x000176a0


	//   ....[72]....
        /*05c4*/ 	.word	0x00017740


	//   ....[73]....
        /*05c8*/ 	.word	0x000177e0


	//   ....[74]....
        /*05cc*/ 	.word	0x00017880


	//   ....[75]....
        /*05d0*/ 	.word	0x00017b80


	//   ....[76]....
        /*05d4*/ 	.word	0x00017e60


	//   ....[77]....
        /*05d8*/ 	.word	0x00018250


	//   ....[78]....
        /*05dc*/ 	.word	0x000182e0


	//   ....[79]....
        /*05e0*/ 	.word	0x00018380


	//   ....[80]....
        /*05e4*/ 	.word	0x00018430


	//   ....[81]....
        /*05e8*/ 	.word	0x000184b0


	//   ....[82]....
        /*05ec*/ 	.word	0x00018530


	//   ....[83]....
        /*05f0*/ 	.word	0x000185b0


	//   ....[84]....
        /*05f4*/ 	.word	0x00018630


	//   ....[85]....
        /*05f8*/ 	.word	0x000186c0


	//   ....[86]....
        /*05fc*/ 	.word	0x00018770


	//   ....[87]....
        /*0600*/ 	.word	0x000187f0


	//   ....[88]....
        /*0604*/ 	.word	0x00018870


	//   ....[89]....
        /*0608*/ 	.word	0x000188f0


	//   ....[90]....
        /*060c*/ 	.word	0x00018970


	//   ....[91]....
        /*0610*/ 	.word	0x000189e0


	//   ....[92]....
        /*0614*/ 	.word	0x00018a80


	//   ....[93]....
        /*0618*/ 	.word	0x00018b10


	//   ....[94]....
        /*061c*/ 	.word	0x00018c30


	//----- nvinfo : EIATTR_REG_RECONFIG
	.align		4
.L_321:
        /*0620*/ 	.byte	0x01, 0x54
	.zero		2


	//----- nvinfo : EIATTR_SYSCALL_OFFSETS
	.align		4
        /*0624*/ 	.byte	0x04, 0x46
        /*0626*/ 	.short	(.L_323 - .L_322)


	//   ....[0]....
.L_322:
        /*0628*/ 	.word	0x00001820


	//   ....[1]....
        /*062c*/ 	.word	0x00001970


	//   ....[2]....
        /*0630*/ 	.word	0x00005c70


	//   ....[3]....
        /*0634*/ 	.word	0x00006150


	//   ....[4]....
        /*0638*/ 	.word	0x00013cf0


	//   ....[5]....
        /*063c*/ 	.word	0x00013e20


	//   ....[6]....
        /*0640*/ 	.word	0x00013f20


	//----- nvinfo : EIATTR_MBARRIER_INSTR_OFFSETS
	.align		4
.L_323:
        /*0644*/ 	.byte	0x04, 0x39
        /*0646*/ 	.short	(.L_325 - .L_324)


	//   ....[0]....
.L_324:
        /*0648*/ 	.word	0x000002e0
        /*064c*/ 	.word	0x000000ff
        /*0650*/ 	.word	0x00016800
        /*0654*/ 	.short	0x0100
        /*0656*/ 	.byte	0x08
	.zero		1


	//   ....[1]....
        /*0658*/ 	.word	0x000002f0
        /*065c*/ 	.word	0x000000ff
        /*0660*/ 	.word	0x00016820
        /*0664*/ 	.short	0x0100
        /*0666*/ 	.byte	0x08
	.zero		1


	//   ....[2]....
        /*0668*/ 	.word	0x000003e0
        /*066c*/ 	.word	0x000000ff
        /*0670*/ 	.word	0x00016830
        /*0674*/ 	.short	0x0100
        /*0676*/ 	.byte	0x08
	.zero		1


	//   ....[3]....
        /*0678*/ 	.word	0x000003f0
        /*067c*/ 	.word	0x000000ff
        /*0680*/ 	.word	0x00016840
        /*0684*/ 	.short	0x0100
        /*0686*/ 	.byte	0x08
	.zero		1


	//   ....[4]....
        /*0688*/ 	.word	0x00000400
        /*068c*/ 	.word	0x000000ff
        /*0690*/ 	.word	0x00016838
        /*0694*/ 	.short	0x0100
        /*0696*/ 	.byte	0x08
	.zero		1


	//   ....[5]....
        /*0698*/ 	.word	0x00000410
        /*069c*/ 	.word	0x000000ff
        /*06a0*/ 	.word	0x00016848
        /*06a4*/ 	.short	0x0100
        /*06a6*/ 	.byte	0x08
	.zero		1


	//   ....[6]....
        /*06a8*/ 	.word	0x00000540
        /*06ac*/ 	.word	0x000000ff
        /*06b0*/ 	.word	0x00016850
        /*06b4*/ 	.short	0x0100
        /*06b6*/ 	.byte	0x08
	.zero		1


	//   ....[7]....
        /*06b8*/ 	.word	0x00000550
        /*06bc*/ 	.word	0x000000ff
        /*06c0*/ 	.word	0x00016860
        /*06c4*/ 	.short	0x0100
        /*06c6*/ 	.byte	0x08
	.zero		1


	//   ....[8]....
        /*06c8*/ 	.word	0x00000560
        /*06cc*/ 	.word	0x000000ff
        /*06d0*/ 	.word	0x00016858
        /*06d4*/ 	.short	0x0100
        /*06d6*/ 	.byte	0x08
	.zero		1


	//   ....[9]....
        /*06d8*/ 	.word	0x00000570
        /*06dc*/ 	.word	0x000000ff
        /*06e0*/ 	.word	0x00016868
        /*06e4*/ 	.short	0x0100
        /*06e6*/ 	.byte	0x08
	.zero		1


	//   ....[10]....
        /*06e8*/ 	.word	0x00000660
        /*06ec*/ 	.word	0x000000ff
        /*06f0*/ 	.word	0x00016870
        /*06f4*/ 	.short	0x0100
        /*06f6*/ 	.byte	0x06
	.zero		1


	//   ....[11]....
        /*06f8*/ 	.word	0x00000670
        /*06fc*/ 	.word	0x000000ff
        /*0700*/ 	.word	0x00016880
        /*0704*/ 	.short	0x0100
        /*0706*/ 	.byte	0x06
	.zero		1


	//   ....[12]....
        /*0708*/ 	.word	0x00000680
        /*070c*/ 	.word	0x000000ff
        /*0710*/ 	.word	0x00016878
        /*0714*/ 	.short	0x0100
        /*0716*/ 	.byte	0x06
	.zero		1


	//   ....[13]....
        /*0718*/ 	.word	0x00000690
        /*071c*/ 	.word	0x000000ff
        /*0720*/ 	.word	0x00016888
        /*0724*/ 	.short	0x0100
        /*0726*/ 	.byte	0x06
	.zero		1


	//   ....[14]....
        /*0728*/ 	.word	0x000007c0
        /*072c*/ 	.word	0x000000ff
        /*0730*/ 	.word	0x00016890
        /*0734*/ 	.short	0x0100
        /*0736*/ 	.byte	0x08
	.zero		1


	//   ....[15]....
        /*0738*/ 	.word	0x000007d0
        /*073c*/ 	.word	0x000000ff
        /*0740*/ 	.word	0x000168a0
        /*0744*/ 	.short	0x0100
        /*0746*/ 	.byte	0x08
	.zero		1


	//   ....[16]....
        /*0748*/ 	.word	0x000007e0
        /*074c*/ 	.word	0x000000ff
        /*0750*/ 	.word	0x00016898
        /*0754*/ 	.short	0x0100
        /*0756*/ 	.byte	0x08
	.zero		1


	//   ....[17]....
        /*0758*/ 	.word	0x000007f0
        /*075c*/ 	.word	0x000000ff
        /*0760*/ 	.word	0x000168a8
        /*0764*/ 	.short	0x0100
        /*0766*/ 	.byte	0x08
	.zero		1


	//   ....[18]....
        /*0768*/ 	.word	0x00000920
        /*076c*/ 	.word	0x000000ff
        /*0770*/ 	.word	0x000168b0
        /*0774*/ 	.short	0x0100
        /*0776*/ 	.byte	0x08
	.zero		1


	//   ....[19]....
        /*0778*/ 	.word	0x00000930
        /*077c*/ 	.word	0x000000ff
        /*0780*/ 	.word	0x000168c0
        /*0784*/ 	.short	0x0100
        /*0786*/ 	.byte	0x08
	.zero		1


	//   ....[20]....
        /*0788*/ 	.word	0x00000940
        /*078c*/ 	.word	0x000000ff
        /*0790*/ 	.word	0x000168b8
        /*0794*/ 	.short	0x0100
        /*0796*/ 	.byte	0x08
	.zero		1


	//   ....[21]....
        /*0798*/ 	.word	0x00000950
        /*079c*/ 	.word	0x000000ff
        /*07a0*/ 	.word	0x000168c8
        /*07a4*/ 	.short	0x0100
        /*07a6*/ 	.byte	0x08
	.zero		1


	//   ....[22]....
        /*07a8*/ 	.word	0x00002c60
        /*07ac*/ 	.word	0x0000004e
        /*07b0*/ 	.word	0x00016890
        /*07b4*/ 	.short	0x010a
        /*07b6*/ 	.byte	0x3f
	.zero		1


	//   ....[23]....
        /*07b8*/ 	.word	0x00003ff0
        /*07bc*/ 	.word	0x0000004e
        /*07c0*/ 	.word	0x00016890
        /*07c4*/ 	.short	0x010a
        /*07c6*/ 	.byte	0x3f
	.zero		1


	//   ....[24]....
        /*07c8*/ 	.word	0x00005190
        /*07cc*/ 	.word	0x0000004e
        /*07d0*/ 	.word	0x00016890
        /*07d4*/ 	.short	0x010a
        /*07d6*/ 	.byte	0x3f
	.zero		1


	//   ....[25]....
        /*07d8*/ 	.word	0x000053b0
        /*07dc*/ 	.word	0x0000000c
        /*07e0*/ 	.word	0x00000000
        /*07e4*/ 	.short	0x0101
        /*07e6*/ 	.byte	0x3f
	.zero		1


	//   ....[26]....
        /*07e8*/ 	.word	0x000053f0
        /*07ec*/ 	.word	0x0000004e
        /*07f0*/ 	.word	0x000168b0
        /*07f4*/ 	.short	0x010a
        /*07f6*/ 	.byte	0x3f
	.zero		1


	//   ....[27]....
        /*07f8*/ 	.word	0x000057d0
        /*07fc*/ 	.word	0x0000004e
        /*0800*/ 	.word	0x00000000
        /*0804*/ 	.short	0x0101
        /*0806*/ 	.byte	0x3f
	.zero		1


	//   ....[28]....
        /*0808*/ 	.word	0x00005d10
        /*080c*/ 	.word	0x00000002
        /*0810*/ 	.word	0x00016800
        /*0814*/ 	.short	0x010a
        /*0816*/ 	.byte	0x3f
	.zero		1


	//   ....[29]....
        /*0818*/ 	.word	0x00005d60
        /*081c*/ 	.word	0x00000002
        /*0820*/ 	.word	0x00016800
        /*0824*/ 	.short	0x010a
        /*0826*/ 	.byte	0x3f
	.zero		1


	//   ....[30]....
        /*0828*/ 	.word	0x00006a90
        /*082c*/ 	.word	0x00000002
        /*0830*/ 	.word	0x00016800
        /*0834*/ 	.short	0x010a
        /*0836*/ 	.byte	0x3f
	.zero		1


	//   ....[31]....
        /*0838*/ 	.word	0x00008030
        /*083c*/ 	.word	0x00000002
        /*0840*/ 	.word	0x00016800
        /*0844*/ 	.short	0x010a
        /*0846*/ 	.byte	0x3f
	.zero		1


	//   ....[32]....
        /*0848*/ 	.word	0x00009140
        /*084c*/ 	.word	0x00000004
        /*0850*/ 	.word	0x00016830
        /*0854*/ 	.short	0x010a
        /*0856*/ 	.byte	0x3f
	.zero		1


	//   ....[33]....
        /*0858*/ 	.word	0x000091f0
        /*085c*/ 	.word	0x00000004
        /*0860*/ 	.word	0x00016830
        /*0864*/ 	.short	0x010a
        /*0866*/ 	.byte	0x3f
	.zero		1


	//   ....[34]....
        /*0868*/ 	.word	0x0000a990
        /*086c*/ 	.word	0x00000004
        /*0870*/ 	.word	0x00000000
        /*0874*/ 	.short	0x0101
        /*0876*/ 	.byte	0x3f
	.zero		1


	//   ....[35]....
        /*0878*/ 	.word	0x0000b580
        /*087c*/ 	.word	0x00000000
        /*0880*/ 	.word	0x00016830
        /*0884*/ 	.short	0x010a
        /*0886*/ 	.byte	0x3f
	.zero		1


	//   ....[36]....
        /*0888*/ 	.word	0x0000b5d0
        /*088c*/ 	.word	0x00000000
        /*0890*/ 	.word	0x00016830
        /*0894*/ 	.short	0x010a
        /*0896*/ 	.byte	0x3f
	.zero		1


	//   ....[37]....
        /*0898*/ 	.word	0x0000b8f0
        /*089c*/ 	.word	0x00000003
        /*08a0*/ 	.word	0x00016850
        /*08a4*/ 	.short	0x010a
        /*08a6*/ 	.byte	0x3f
	.zero		1


	//   ....[38]....
        /*08a8*/ 	.word	0x0000b930
        /*08ac*/ 	.word	0x00000003
        /*08b0*/ 	.word	0x00016850
        /*08b4*/ 	.short	0x010a
        /*08b6*/ 	.byte	0x3f
	.zero		1


	//   ....[39]....
        /*08b8*/ 	.word	0x0000d340
        /*08bc*/ 	.word	0x0000001b
        /*08c0*/ 	.word	0x00000000
        /*08c4*/ 	.short	0x0101
        /*08c6*/ 	.byte	0x3f
	.zero		1


	//   ....[40]....
        /*08c8*/ 	.word	0x0000d440
        /*08cc*/ 	.word	0x0000002b
        /*08d0*/ 	.word	0x00000000
        /*08d4*/ 	.short	0x0101
        /*08d6*/ 	.byte	0x3f
	.zero		1


	//   ....[41]....
        /*08d8*/ 	.word	0x0000ddc0
        /*08dc*/ 	.word	0x00000000
        /*08e0*/ 	.word	0x00016830
        /*08e4*/ 	.short	0x010a
        /*08e6*/ 	.byte	0x3f
	.zero		1


	//   ....[42]....
        /*08e8*/ 	.word	0x0000de10
        /*08ec*/ 	.word	0x00000000
        /*08f0*/ 	.word	0x00016830
        /*08f4*/ 	.short	0x010a
        /*08f6*/ 	.byte	0x3f
	.zero		1


	//   ....[43]....
        /*08f8*/ 	.word	0x0000e130
        /*08fc*/ 	.word	0x00000003
        /*0900*/ 	.word	0x00016850
        /*0904*/ 	.short	0x010a
        /*0906*/ 	.byte	0x3f
	.zero		1


	//   ....[44]....
        /*0908*/ 	.word	0x0000e170
        /*090c*/ 	.word	0x00000003
        /*0910*/ 	.word	0x00016850
        /*0914*/ 	.short	0x010a
        /*0916*/ 	.byte	0x3f
	.zero		1


	//   ....[45]....
        /*0918*/ 	.word	0x0000f2a0
        /*091c*/ 	.word	0x0000002f
        /*0920*/ 	.word	0x00000000
        /*0924*/ 	.short	0x0101
        /*0926*/ 	.byte	0x3f
	.zero		1


	//   ....[46]....
        /*0928*/ 	.word	0x0000f3f0
        /*092c*/ 	.word	0x0000002f
        /*0930*/ 	.word	0x00000000
        /*0934*/ 	.short	0x0101
        /*0936*/ 	.byte	0x3f
	.zero		1


	//   ....[47]....
        /*0938*/ 	.word	0x0000fc20
        /*093c*/ 	.word	0x0000000d
        /*0940*/ 	.word	0x00016850
        /*0944*/ 	.short	0x010a
        /*0946*/ 	.byte	0x3f
	.zero		1


	//   ....[48]....
        /*0948*/ 	.word	0x0000fc90
        /*094c*/ 	.word	0x0000000d
        /*0950*/ 	.word	0x00016850
        /*0954*/ 	.short	0x010a
        /*0956*/ 	.byte	0x3f
	.zero		1


	//   ....[49]....
        /*0958*/ 	.word	0x00010260
        /*095c*/ 	.word	0x00000008
        /*0960*/ 	.word	0x00000000
        /*0964*/ 	.short	0x0101
        /*0966*/ 	.byte	0x3f
	.zero		1


	//   ....[50]....
        /*0968*/ 	.word	0x00011010
        /*096c*/ 	.word	0x00000000
        /*0970*/ 	.word	0x00000000
        /*0974*/ 	.short	0x0101
        /*0976*/ 	.byte	0x3f
	.zero		1


	//   ....[51]....
        /*0978*/ 	.word	0x00013210
        /*097c*/ 	.word	0x00000006
        /*0980*/ 	.word	0x00016820
        /*0984*/ 	.short	0x010a
        /*0986*/ 	.byte	0x3f
	.zero		1


	//   ....[52]....
        /*0988*/ 	.word	0x00013280
        /*098c*/ 	.word	0x00000005
        /*0990*/ 	.word	0x000168a0
        /*0994*/ 	.short	0x010a
        /*0996*/ 	.byte	0x3f
	.zero		1


	//   ....[53]....
        /*0998*/ 	.word	0x00013430
        /*099c*/ 	.word	0x00000005
        /*09a0*/ 	.word	0x000168c0
        /*09a4*/ 	.short	0x010a
        /*09a6*/ 	.byte	0x3f
	.zero		1


	//   ....[54]....
        /*09a8*/ 	.word	0x000136a0
        /*09ac*/ 	.word	0x0000000a
        /*09b0*/ 	.word	0x000168a0
        /*09b4*/ 	.short	0x010a
        /*09b6*/ 	.byte	0x3f
	.zero		1


	//   ....[55]....
        /*09b8*/ 	.word	0x00013840
        /*09bc*/ 	.word	0x0000000a
        /*09c0*/ 	.word	0x000168c0
        /*09c4*/ 	.short	0x010a
        /*09c6*/ 	.byte	0x3f
	.zero		1


	//   ....[56]....
        /*09c8*/ 	.word	0x000143d0
        /*09cc*/ 	.word	0x00000005
        /*09d0*/ 	.word	0x00016840
        /*09d4*/ 	.short	0x010a
        /*09d6*/ 	.byte	0x3f
	.zero		1


	//   ....[57]....
        /*09d8*/ 	.word	0x00014720
        /*09dc*/ 	.word	0x0000001b
        /*09e0*/ 	.word	0x00016820
        /*09e4*/ 	.short	0x010a
        /*09e6*/ 	.byte	0x3f
	.zero		1


	//   ....[58]....
        /*09e8*/ 	.word	0x000149f0
        /*09ec*/ 	.word	0x00000003
        /*09f0*/ 	.word	0x00016840
        /*09f4*/ 	.short	0x010a
        /*09f6*/ 	.byte	0x3f
	.zero		1


	//   ....[59]....
        /*09f8*/ 	.word	0x00014bd0
        /*09fc*/ 	.word	0x00000002
        /*0a00*/ 	.word	0x00000060
        /*0a04*/ 	.short	0x010a
        /*0a06*/ 	.byte	0x3f
	.zero		1


	//   ....[60]....
        /*0a08*/ 	.word	0x00015040
        /*0a0c*/ 	.word	0x00000003
        /*0a10*/ 	.word	0x00016840
        /*0a14*/ 	.short	0x010a
        /*0a16*/ 	.byte	0x3f
	.zero		1


	//   ....[61]....
        /*0a18*/ 	.word	0x00015220
        /*0a1c*/ 	.word	0x00000003
        /*0a20*/ 	.word	0x00000060
        /*0a24*/ 	.short	0x010a
        /*0a26*/ 	.byte	0x3f
	.zero		1


	//   ....[62]....
        /*0a28*/ 	.word	0x000155e0
        /*0a2c*/ 	.word	0x00000002
        /*0a30*/ 	.word	0x00016840
        /*0a34*/ 	.short	0x010a
        /*0a36*/ 	.byte	0x3f
	.zero		1


	//   ....[63]....
        /*0a38*/ 	.word	0x000157d0
        /*0a3c*/ 	.word	0x00000002
        /*0a40*/ 	.word	0x00000060
        /*0a44*/ 	.short	0x010a
        /*0a46*/ 	.byte	0x3f
	.zero		1


	//   ....[64]....
        /*0a48*/ 	.word	0x00015b20
        /*0a4c*/ 	.word	0x00000003
        /*0a50*/ 	.word	0x00016860
        /*0a54*/ 	.short	0x010a
        /*0a56*/ 	.byte	0x3f
	.zero		1


	//   ....[65]....
        /*0a58*/ 	.word	0x000169a0
        /*0a5c*/ 	.word	0x00000009
        /*0a60*/ 	.word	0x00016820
        /*0a64*/ 	.short	0x010a
        /*0a66*/ 	.byte	0x3f
	.zero		1


	//   ....[66]....
        /*0a68*/ 	.word	0x00016b30
        /*0a6c*/ 	.word	0x00000007
        /*0a70*/ 	.word	0x00000000
        /*0a74*/ 	.short	0x010a
        /*0a76*/ 	.byte	0x3f
	.zero		1


	//   ....[67]....
        /*0a78*/ 	.word	0x00016ba0
        /*0a7c*/ 	.word	0x00000003
        /*0a80*/ 	.word	0x00000000
        /*0a84*/ 	.short	0x010a
        /*0a86*/ 	.byte	0x3f
	.zero		1


	//   ....[68]....
        /*0a88*/ 	.word	0x00016c00
        /*0a8c*/ 	.word	0x00000005
        /*0a90*/ 	.word	0x00000000
        /*0a94*/ 	.short	0x010a
        /*0a96*/ 	.byte	0x3f
	.zero		1


	//   ....[69]....
        /*0a98*/ 	.word	0x00016c30
        /*0a9c*/ 	.word	0x00000003
        /*0aa0*/ 	.word	0x00000000
        /*0aa4*/ 	.short	0x010a
        /*0aa6*/ 	.byte	0x3f
	.zero		1


	//   ....[70]....
        /*0aa8*/ 	.word	0x00016c90
        /*0aac*/ 	.word	0x0000004e
        /*0ab0*/ 	.word	0x00016890
        /*0ab4*/ 	.short	0x010a
        /*0ab6*/ 	.byte	0x3f
	.zero		1


	//   ....[71]....
        /*0ab8*/ 	.word	0x00016ce0
        /*0abc*/ 	.word	0x0000004e
        /*0ac0*/ 	.word	0x00016890
        /*0ac4*/ 	.short	0x010a
        /*0ac6*/ 	.byte	0x3f
	.zero		1


	//   ....[72]....
        /*0ac8*/ 	.word	0x00016d30
        /*0acc*/ 	.word	0x0000004e
        /*0ad0*/ 	.word	0x00016890
        /*0ad4*/ 	.short	0x010a
        /*0ad6*/ 	.byte	0x3f
	.zero		1


	//   ....[73]....
        /*0ad8*/ 	.word	0x00016d80
        /*0adc*/ 	.word	0x0000004e
        /*0ae0*/ 	.word	0x000168b0
        /*0ae4*/ 	.short	0x010a
        /*0ae6*/ 	.byte	0x3f
	.zero		1


	//   ....[74]....
        /*0ae8*/ 	.word	0x00017370
        /*0aec*/ 	.word	0x00000002
        /*0af0*/ 	.word	0x00016800
        /*0af4*/ 	.short	0x010a
        /*0af6*/ 	.byte	0x3f
	.zero		1


	//   ....[75]....
        /*0af8*/ 	.word	0x000178c0
        /*0afc*/ 	.word	0x00000002
        /*0b00*/ 	.word	0x00016800
        /*0b04*/ 	.short	0x010a
        /*0b06*/ 	.byte	0x3f
	.zero		1


	//   ....[76]....
        /*0b08*/ 	.word	0x00017910
        /*0b0c*/ 	.word	0x00000004
        /*0b10*/ 	.word	0x00016830
        /*0b14*/ 	.short	0x010a
        /*0b16*/ 	.byte	0x3f
	.zero		1


	//   ....[77]....
        /*0b18*/ 	.word	0x00017960
        /*0b1c*/ 	.word	0x00000000
        /*0b20*/ 	.word	0x00016830
        /*0b24*/ 	.short	0x010a
        /*0b26*/ 	.byte	0x3f
	.zero		1


	//   ....[78]....
        /*0b28*/ 	.word	0x000179b0
        /*0b2c*/ 	.word	0x00000003
        /*0b30*/ 	.word	0x00016850
        /*0b34*/ 	.short	0x010a
        /*0b36*/ 	.byte	0x3f
	.zero		1


	//   ....[79]....
        /*0b38*/ 	.word	0x00017a00
        /*0b3c*/ 	.word	0x00000000
        /*0b40*/ 	.word	0x00016830
        /*0b44*/ 	.short	0x010a
        /*0b46*/ 	.byte	0x3f
	.zero		1


	//   ....[80]....
        /*0b48*/ 	.word	0x00017a50
        /*0b4c*/ 	.word	0x00000003
        /*0b50*/ 	.word	0x00016850
        /*0b54*/ 	.short	0x010a
        /*0b56*/ 	.byte	0x3f
	.zero		1


	//   ....[81]....
        /*0b58*/ 	.word	0x00017aa0
        /*0b5c*/ 	.word	0x0000000d
        /*0b60*/ 	.word	0x00016850
        /*0b64*/ 	.short	0x010a
        /*0b66*/ 	.byte	0x3f
	.zero		1


	//   ....[82]....
        /*0b68*/ 	.word	0x00017c40
        /*0b6c*/ 	.word	0x00000006
        /*0b70*/ 	.word	0x00016820
        /*0b74*/ 	.short	0x010a
        /*0b76*/ 	.byte	0x3f
	.zero		1


	//   ....[83]....
        /*0b78*/ 	.word	0x00017c90
        /*0b7c*/ 	.word	0x00000005
        /*0b80*/ 	.word	0x000168a0
        /*0b84*/ 	.short	0x010a
        /*0b86*/ 	.byte	0x3f
	.zero		1


	//   ....[84]....
        /*0b88*/ 	.word	0x00017ce0
        /*0b8c*/ 	.word	0x00000005
        /*0b90*/ 	.word	0x000168c0
        /*0b94*/ 	.short	0x010a
        /*0b96*/ 	.byte	0x3f
	.zero		1


	//   ....[85]....
        /*0b98*/ 	.word	0x00017d30
        /*0b9c*/ 	.word	0x0000000a
        /*0ba0*/ 	.word	0x000168a0
        /*0ba4*/ 	.short	0x010a
        /*0ba6*/ 	.byte	0x3f
	.zero		1


	//   ....[86]....
        /*0ba8*/ 	.word	0x00017d80
        /*0bac*/ 	.word	0x0000000a
        /*0bb0*/ 	.word	0x000168c0
        /*0bb4*/ 	.short	0x010a
        /*0bb6*/ 	.byte	0x3f
	.zero		1


	//   ....[87]....
        /*0bb8*/ 	.word	0x00017f20
        /*0bbc*/ 	.word	0x00000005
        /*0bc0*/ 	.word	0x00016840
        /*0bc4*/ 	.short	0x010a
        /*0bc6*/ 	.byte	0x3f
	.zero		1


	//   ....[88]....
        /*0bc8*/ 	.word	0x00017f70
        /*0bcc*/ 	.word	0x0000001b
        /*0bd0*/ 	.word	0x00016820
        /*0bd4*/ 	.short	0x010a
        /*0bd6*/ 	.byte	0x3f
	.zero		1


	//   ....[89]....
        /*0bd8*/ 	.word	0x00017fc0
        /*0bdc*/ 	.word	0x00000003
        /*0be0*/ 	.word	0x00016840
        /*0be4*/ 	.short	0x010a
        /*0be6*/ 	.byte	0x3f
	.zero		1


	//   ....[90]....
        /*0be8*/ 	.word	0x00018010
        /*0bec*/ 	.word	0x00000002
        /*0bf0*/ 	.word	0x00000060
        /*0bf4*/ 	.short	0x010a
        /*0bf6*/ 	.byte	0x3f
	.zero		1


	//   ....[91]....
        /*0bf8*/ 	.word	0x00018060
        /*0bfc*/ 	.word	0x00000003
        /*0c00*/ 	.word	0x00016840
        /*0c04*/ 	.short	0x010a
        /*0c06*/ 	.byte	0x3f
	.zero		1


	//   ....[92]....
        /*0c08*/ 	.word	0x000180b0
        /*0c0c*/ 	.word	0x00000003
        /*0c10*/ 	.word	0x00000060
        /*0c14*/ 	.short	0x010a
        /*0c16*/ 	.byte	0x3f
	.zero		1


	//   ....[93]....
        /*0c18*/ 	.word	0x00018100
        /*0c1c*/ 	.word	0x00000002
        /*0c20*/ 	.word	0x00016840
        /*0c24*/ 	.short	0x010a
        /*0c26*/ 	.byte	0x3f
	.zero		1


	//   ....[94]....
        /*0c28*/ 	.word	0x00018150
        /*0c2c*/ 	.word	0x00000002
        /*0c30*/ 	.word	0x00000060
        /*0c34*/ 	.short	0x010a
        /*0c36*/ 	.byte	0x3f
	.zero		1


	//   ....[95]....
        /*0c38*/ 	.word	0x000181a0
        /*0c3c*/ 	.word	0x00000003
        /*0c40*/ 	.word	0x00016860
        /*0c44*/ 	.short	0x010a
        /*0c46*/ 	.byte	0x3f
	.zero		1


	//   ....[96]....
        /*0c48*/ 	.word	0x00018b50
        /*0c4c*/ 	.word	0x00000009
        /*0c50*/ 	.word	0x00016820
        /*0c54*/ 	.short	0x010a
        /*0c56*/ 	.byte	0x3f
	.zero		1


	//   ....[97]....
        /*0c58*/ 	.word	0x00018cf0
        /*0c5c*/ 	.word	0x00000007
        /*0c60*/ 	.word	0x00000000
        /*0c64*/ 	.short	0x010a
        /*0c66*/ 	.byte	0x3f
	.zero		1


	//   ....[98]....
        /*0c68*/ 	.word	0x00018d40
        /*0c6c*/ 	.word	0x00000003
        /*0c70*/ 	.word	0x00000000
        /*0c74*/ 	.short	0x010a
        /*0c76*/ 	.byte	0x3f
	.zero		1


	//   ....[99]....
        /*0c78*/ 	.word	0x00018d90
        /*0c7c*/ 	.word	0x00000005
        /*0c80*/ 	.word	0x00000000
        /*0c84*/ 	.short	0x010a
        /*0c86*/ 	.byte	0x3f
	.zero		1


	//----- nvinfo : EIATTR_NUM_MBARRIERS
	.align		4
.L_325:
        /*0c88*/ 	.byte	0x03, 0x38
        /*0c8a*/ 	.short	0x0016


	//----- nvinfo : EIATTR_EXIT_INSTR_OFFSETS
	.align		4
        /*0c8c*/ 	.byte	0x04, 0x1c
        /*0c8e*/ 	.short	(.L_327 - .L_326)


	//   ....[0]....
.L_326:
        /*0c90*/ 	.word	0x00016c80


	//----- nvinfo : EIATTR_MAX_THREADS
	.align		4
.L_327:
        /*0c94*/ 	.byte	0x04, 0x05
        /*0c96*/ 	.short	(.L_329 - .L_328)
.L_328:
        /*0c98*/ 	.word	0x00000200
        /*0c9c*/ 	.word	0x00000001
        /*0ca0*/ 	.word	0x00000001


	//----- nvinfo : EIATTR_CRS_STACK_SIZE
	.align		4
.L_329:
        /*0ca4*/ 	.byte	0x04, 0x1e
        /*0ca6*/ 	.short	(.L_331 - .L_330)
.L_330:
        /*0ca8*/ 	.word	0x00000000


	//----- nvinfo : EIATTR_CBANK_PARAM_SIZE
	.align		4
.L_331:
        /*0cac*/ 	.byte	0x03, 0x19
        /*0cae*/ 	.short	0x0a70


	//----- nvinfo : EIATTR_PARAM_CBANK
	.align		4
        /*0cb0*/ 	.byte	0x04, 0x0a
        /*0cb2*/ 	.short	(.L_333 - .L_332)
	.align		4
.L_332:
        /*0cb4*/ 	.word	index@(.nv.constant0._ZN7cutlass13device_kernelIN5flash11enable_sm90INS1_16FlashAttnFwdSm90INS1_25CollectiveMainloopFwdSm90ILi2EN4cute5tupleIJNS5_1CILi1EEES8_S8_EEENS6_IJNS7_ILi192EEENS7_ILi128EEENS7_ILi64EEEEEELi64ENS_10bfloat16_tEfNS_4arch4Sm90ELb1ELb0ELb0ELb1ELb0ELb1ELb0ELb1ELb1ELb0ELb0ELb0EEENS1_21CollectiveEpilogueFwdINS6_IJSA_SC_SB_EEES9_SE_SG_Li384ELb1ELb0ELb0ELb0EEENS1_36VarlenDynamicPersistentTileSchedulerILi192ELi128ELi384ELi32ELb0ELb0ELb1ELb1ELb1ELb1EEEEEEEEEvNT_6ParamsE)
        /*0cb8*/ 	.short	0x0210
        /*0cba*/ 	.short	0x0a70


	//----- nvinfo : EIATTR_SW_WAR
	.align		4
.L_333:
        /*0cbc*/ 	.byte	0x04, 0x36
        /*0cbe*/ 	.short	(.L_335 - .L_334)
.L_334:
        /*0cc0*/ 	.word	0x00000008
.L_335:


//--------------------- .nv.callgraph             --------------------------
	.section	.nv.callgraph,"",@"SHT_CUDA_CALLGRAPH"
	.align	4
	.sectionentsize	8
	.align		4
        /*0000*/ 	.word	0x00000000
	.align		4
        /*0004*/ 	.word	0xffffffff
	.align		4
        /*0008*/ 	.word	index@(_ZN7cutlass13device_kernelIN5flash11enable_sm90INS1_16FlashAttnFwdSm90INS1_25CollectiveMainloopFwdSm90ILi2EN4cute5tupleIJNS5_1CILi1EEES8_S8_EEENS6_IJNS7_ILi192EEESA_NS7_ILi64EEEEEELi64ENS_10bfloat16_tEfNS_4arch4Sm90ELb0ELb0ELb0ELb0ELb0ELb0ELb0ELb0ELb1ELb0ELb0ELb0EEENS1_21CollectiveEpilogueFwdINS6_IJSA_SB_SA_EEES9_SD_SF_Li384ELb0ELb0ELb0ELb0EEENS1_29StaticPersistentTileSchedulerILb0EEEEEEEEEvNT_6ParamsE)
	.align		4
        /*000c*/ 	.word	index@(__assertfail)
	.align		4
        /*0010*/ 	.word	index@(_ZN7cutlass13device_kernelIN5flash11enable_sm90INS1_16FlashAttnFwdSm90INS1_25CollectiveMainloopFwdSm90ILi2EN4cute5tupleIJNS5_1CILi1EEES8_S8_EEENS6_IJNS7_ILi192EEESA_NS7_ILi64EEEEEELi64ENS_10bfloat16_tEfNS_4arch4Sm90ELb0ELb0ELb0ELb1ELb0ELb0ELb0ELb0ELb1ELb0ELb0ELb0EEENS1_21CollectiveEpilogueFwdINS6_IJSA_SB_SA_EEES9_SD_SF_Li384ELb1ELb0ELb0ELb0EEENS1_36VarlenDynamicPersistentTileSchedulerILi192ELi192ELi384ELi32ELb0ELb0ELb1ELb0ELb1ELb1EEEEEEEEEvNT_6ParamsE)
	.align		4
        /*0014*/ 	.word	index@(__assertfail)
	.align		4
        /*0018*/ 	.word	index@(_ZN7cutlass13device_kernelIN5flash11enable_sm90INS1_16FlashAttnFwdSm90INS1_25CollectiveMainloopFwdSm90ILi2EN4cute5tupleIJNS5_1CILi1EEES8_S8_EEENS6_IJNS7_ILi192EEESA_NS7_ILi64EEEEEELi64ENS_10bfloat16_tEfNS_4arch4Sm90ELb0ELb0ELb0ELb1ELb0ELb1ELb0ELb0ELb1ELb0ELb0ELb0EEENS1_21CollectiveEpilogueFwdINS6_IJSA_SB_SA_EEES9_SD_SF_Li384ELb1ELb0ELb0ELb0EEENS1_36VarlenDynamicPersistentTileSchedulerILi192ELi192ELi384ELi32ELb0ELb0ELb1ELb0ELb1ELb1EEEEEEEEEvNT_6ParamsE)
	.align		4
        /*001c*/ 	.word	index@(__assertfail)
	.align		4
        /*0020*/ 	.word	index@(_ZN7cutlass13device_kernelIN5flash11enable_sm90INS1_16FlashAttnFwdSm90INS1_25CollectiveMainloopFwdSm90ILi2EN4cute5tupleIJNS5_1CILi1EEES8_S8_EEENS6_IJNS7_ILi192EEENS7_ILi128EEENS7_ILi64EEEEEELi64ENS_10bfloat16_tEfNS_4arch4Sm90ELb0ELb1ELb0ELb0ELb0ELb0ELb0ELb1ELb1ELb0ELb0ELb0EEENS1_21CollectiveEpilogueFwdINS6_IJSA_SC_SB_EEES9_SE_SG_Li384ELb0ELb0ELb0ELb0EEENS1_30DynamicPersistentTileSchedulerILi384ELi32ELb0ELb0ELb1EEEEEEEEEvNT_6ParamsE)
	.align		4
        /*0024*/ 	.word	index@(__assertfail)
	.align		4
        /*0028*/ 	.word	index@(_ZN7cutlass13device_kernelIN5flash11enable_sm90INS1_16FlashAttnFwdSm90INS1_25CollectiveMainloopFwdSm90ILi2EN4cute5tupleIJNS5_1CILi1EEES8_S8_EEENS6_IJNS7_ILi192EEENS7_ILi128EEENS7_ILi64EEEEEELi64ENS_10bfloat16_tEfNS_4arch4Sm90ELb0ELb1ELb0ELb1ELb0ELb0ELb0ELb1ELb1ELb0ELb0ELb0EEENS1_21CollectiveEpilogueFwdINS6_IJSA_SC_SB_EEES9_SE_SG_Li384ELb1ELb0ELb0ELb0EEENS1_36VarlenDynamicPersistentTileSchedulerILi192ELi128ELi384ELi32ELb0ELb0ELb1ELb1ELb0ELb1EEEEEEEEEvNT_6ParamsE)
	.align		4
        /*002c*/ 	.word	index@(__assertfail)
	.align		4
        /*0030*/ 	.word	index@(_ZN7cutlass13device_kernelIN5flash11enable_sm90INS1_16FlashAttnFwdSm90INS1_25CollectiveMainloopFwdSm90ILi2EN4cute5tupleIJNS5_1CILi1EEES8_S8_EEENS6_IJNS7_ILi192EEENS7_ILi128EEENS7_ILi64EEEEEELi64ENS_10bfloat16_tEfNS_4arch4Sm90ELb0ELb1ELb0ELb1ELb0ELb1ELb0ELb1ELb1ELb0ELb0ELb0EEENS1_21CollectiveEpilogueFwdINS6_IJSA_SC_SB_EEES9_SE_SG_Li384ELb1ELb0ELb0ELb0EEENS1_36VarlenDynamicPersistentTileSchedulerILi192ELi128ELi384ELi32ELb0ELb0ELb1ELb1ELb0ELb1EEEEEEEEEvNT_6ParamsE)
	.align		4
        /*0034*/ 	.word	index@(__assertfail)
	.align		4
        /*0038*/ 	.word	index@(_ZN7cutlass13device_kernelIN5flash11enable_sm90INS1_16FlashAttnFwdSm90INS1_25CollectiveMainloopFwdSm90ILi2EN4cute5tupleIJNS5_1CILi1EEES8_S8_EEENS6_IJNS7_ILi192EEENS7_ILi128EEENS7_ILi64EEEEEELi64ENS_10bfloat16_tEfNS_4arch4Sm90ELb1ELb0ELb0ELb0ELb0ELb0ELb0ELb1ELb1ELb0ELb0ELb0EEENS1_21CollectiveEpilogueFwdINS6_IJSA_SC_SB_EEES9_SE_SG_Li384ELb0ELb0ELb0ELb0EEENS1_30DynamicPersistentTileSchedulerILi384ELi32ELb0ELb0ELb1EEEEEEEEEvNT_6ParamsE)
	.align		4
        /*003c*/ 	.word	index@(__assertfail)
	.align		4
        /*0040*/ 	.word	index@(_ZN7cutlass13device_kernelIN5flash11enable_sm90INS1_16FlashAttnFwdSm90INS1_25CollectiveMainloopFwdSm90ILi2EN4cute5tupleIJNS5_1CILi1EEES8_S8_EEENS6_IJNS7_ILi192EEENS7_ILi128EEENS7_ILi64EEEEEELi64ENS_10bfloat16_tEfNS_4arch4Sm90ELb1ELb0ELb0ELb1ELb0ELb0ELb0ELb1ELb1ELb0ELb0ELb0EEENS1_21CollectiveEpilogueFwdINS6_IJSA_SC_SB_EEES9_SE_SG_Li384ELb1ELb0ELb0ELb0EEENS1_36VarlenDynamicPersistentTileSchedulerILi192ELi128ELi384ELi32ELb0ELb0ELb1ELb1ELb1ELb1EEEEEEEEEvNT_6ParamsE)
	.align		4
        /*0044*/ 	.word	index@(__assertfail)
	.align		4
        /*0048*/ 	.word	index@(_ZN7cutlass13device_kernelIN5flash11enable_sm90INS1_16FlashAttnFwdSm90INS1_25CollectiveMainloopFwdSm90ILi2EN4cute5tupleIJNS5_1CILi1EEES8_S8_EEENS6_IJNS7_ILi192EEENS7_ILi128EEENS7_ILi64EEEEEELi64ENS_10bfloat16_tEfNS_4arch4Sm90ELb1ELb0ELb0ELb1ELb0ELb1ELb0ELb1ELb1ELb0ELb0ELb0EEENS1_21CollectiveEpilogueFwdINS6_IJSA_SC_SB_EEES9_SE_SG_Li384ELb1ELb0ELb0ELb0EEENS1_36VarlenDynamicPersistentTileSchedulerILi192ELi128ELi384ELi32ELb0ELb0ELb1ELb1ELb1ELb1EEEEEEEEEvNT_6ParamsE)
	.align		4
        /*004c*/ 	.word	index@(__assertfail)
	.align		4
        /*0050*/ 	.word	0x00000000
	.align		4
        /*0054*/ 	.word	0xfffffffe
	.align		4
        /*0058*/ 	.word	0x00000000
	.align		4
        /*005c*/ 	.word	0xfffffffd
	.align		4
        /*0060*/ 	.word	0x00000000
	.align		4
        /*0064*/ 	.word	0xfffffffc


//--------------------- .nv.constant4             --------------------------
	.section	.nv.constant4,"a",@progbits
	.align	8
	.align		8
.nv.constant4:
        /*0000*/ 	.dword	__assertfail
	.align		8
        /*0008*/ 	.dword	__unnamed_1
	.align		8
        /*0010*/ 	.dword	__unnamed_2
	.align		8
        /*0018*/ 	.dword	__unnamed_3
	.align		8
        /*0020*/ 	.dword	__unnamed_4
	.align		8
        /*0028*/ 	.dword	__unnamed_5
	.align		8
        /*0030*/ 	.dword	__unnamed_6
	.align		8
        /*0038*/ 	.dword	__unnamed_7
	.align		8
        /*0040*/ 	.dword	__unnamed_8
	.align		8
        /*0048*/ 	.dword	__unnamed_9
	.align		8
        /*0050*/ 	.dword	_ZN65_INTERNAL_d682dc15_29_flash_fwd_hdim64_bf16_sm90_cu_18e39b8a_34444cuda3std3__45__cpo5beginE
	.align		8
        /*0058*/ 	.dword	_ZN65_INTERNAL_d682dc15_29_flash_fwd_hdim64_bf16_sm90_cu_18e39b8a_34444cuda3std3__45__cpo3endE
	.align		8
        /*0060*/ 	.dword	_ZN65_INTERNAL_d682dc15_29_flash_fwd_hdim64_bf16_sm90_cu_18e39b8a_34444cuda3std3__45__cpo6cbeginE
	.align		8
        /*0068*/ 	.dword	_ZN65_INTERNAL_d682dc15_29_flash_fwd_hdim64_bf16_sm90_cu_18e39b8a_34444cuda3std3__45__cpo4cendE
	.align		8
        /*0070*/ 	.dword	_ZN65_INTERNAL_d682dc15_29_flash_fwd_hdim64_bf16_sm90_cu_18e39b8a_34444cuda3std3__467_GLOBAL__N__d682dc15_29_flash_fwd_hdim64_bf16_sm90_cu_18e39b8a_34446ignoreE
	.align		8
        /*0078*/ 	.dword	_ZN65_INTERNAL_d682dc15_29_flash_fwd_hdim64_bf16_sm90_cu_18e39b8a_34444cuda3std3__419piecewise_constructE
	.align		8
        /*0080*/ 	.dword	_ZN65_INTERNAL_d682dc15_29_flash_fwd_hdim64_bf16_sm90_cu_18e39b8a_34444cuda3std3__48in_placeE
	.align		8
        /*0088*/ 	.dword	_ZN65_INTERNAL_d682dc15_29_flash_fwd_hdim64_bf16_sm90_cu_18e39b8a_34444cuda3std6ranges3__45__cpo4swapE
	.align		8
        /*0090*/ 	.dword	_ZN65_INTERNAL_d682dc15_29_flash_fwd_hdim64_bf16_sm90_cu_18e39b8a_34444cuda3std6ranges3__45__cpo9iter_moveE
	.align		8
        /*0098*/ 	.dword	_ZN65_INTERNAL_d682dc15_29_flash_fwd_hdim64_bf16_sm90_cu_18e39b8a_34444cute7productE
	.align		8
        /*00a0*/ 	.dword	_ZN65_INTERNAL_d682dc15_29_flash_fwd_hdim64_bf16_sm90_cu_18e39b8a_34444cute1_E
	.align		8
        /*00a8*/ 	.dword	$str$20
	.align		8
        /*00b0*/ 	.dword	$str$21


//--------------------- .text._ZN7cutlass13device_kernelIN5flash11enable_sm90INS1_16FlashAttnFwdSm90INS1_25CollectiveMainloopFwdSm90ILi2EN4cute5tupleIJNS5_1CILi1EEES8_S8_EEENS6_IJNS7_ILi192EEESA_NS7_ILi64EEEEEELi64ENS_10bfloat16_tEfNS_4arch4Sm90ELb0ELb0ELb0ELb0ELb0ELb0ELb0ELb0ELb1ELb0ELb0ELb0EEENS1_21CollectiveEpilogueFwdINS6_IJSA_SB_SA_EEES9_SD_SF_Li384ELb0ELb0ELb0ELb0EEENS1_29StaticPersistentTileSchedulerILb0EEEEEEEEEvNT_6ParamsE --------------------------
	.section	.text._ZN7cutlass13device_kernelIN5flash11enable_sm90INS1_16FlashAttnFwdSm90INS1_25CollectiveMainloopFwdSm90ILi2EN4cute5tupleIJNS5_1CILi1EEES8_S8_EEENS6_IJNS7_ILi192EEESA_NS7_ILi64EEEEEELi64ENS_10bfloat16_tEfNS_4arch4Sm90ELb0ELb0ELb0ELb0ELb0ELb0ELb0ELb0ELb1ELb0ELb0ELb0EEENS1_21CollectiveEpilogueFwdINS6_IJSA_SB_SA_EEES9_SD_SF_Li384ELb0ELb0ELb0ELb0EEENS1_29StaticPersistentTileSchedulerILb0EEEEEEEEEvNT_6ParamsE,"ax",@progbits
	.align	128
.text._ZN7cutlass13device_kernelIN5flash11enable_sm90INS1_16FlashAttnFwdSm90INS1_25CollectiveMainloopFwdSm90ILi2EN4cute5tupleIJNS5_1CILi1EEES8_S8_EEENS6_IJNS7_ILi192EEESA_NS7_ILi64EEEEEELi64ENS_10bfloat16_tEfNS_4arch4Sm90ELb0ELb0ELb0ELb0ELb0ELb0ELb0ELb0ELb1ELb0ELb0ELb0EEENS1_21CollectiveEpilogueFwdINS6_IJSA_SB_SA_EEES9_SD_SF_Li384ELb0ELb0ELb0ELb0EEENS1_29StaticPersistentTileSchedulerILb0EEEEEEEEEvNT_6ParamsE:
        .type           _ZN7cutlass13device_kernelIN5flash11enable_sm90INS1_16FlashAttnFwdSm90INS1_25CollectiveMainloopFwdSm90ILi2EN4cute5tupleIJNS5_1CILi1EEES8_S8_EEENS6_IJNS7_ILi192EEESA_NS7_ILi64EEEEEELi64ENS_10bfloat16_tEfNS_4arch4Sm90ELb0ELb0ELb0ELb0ELb0ELb0ELb0ELb0ELb1ELb0ELb0ELb0EEENS1_21CollectiveEpilogueFwdINS6_IJSA_SB_SA_EEES9_SD_SF_Li384ELb0ELb0ELb0ELb0EEENS1_29StaticPersistentTileSchedulerILb0EEEEEEEEEvNT_6ParamsE,@function
        .size           _ZN7cutlass13device_kernelIN5flash11enable_sm90INS1_16FlashAttnFwdSm90INS1_25CollectiveMainloopFwdSm90ILi2EN4cute5tupleIJNS5_1CILi1EEES8_S8_EEENS6_IJNS7_ILi192EEESA_NS7_ILi64EEEEEELi64ENS_10bfloat16_tEfNS_4arch4Sm90ELb0ELb0ELb0ELb0ELb0ELb0ELb0ELb0ELb1ELb0ELb0ELb0EEENS1_21CollectiveEpilogueFwdINS6_IJSA_SB_SA_EEES9_SD_SF_Li384ELb0ELb0ELb0ELb0EEENS1_29StaticPersistentTileSchedulerILb0EEEEEEEEEvNT_6ParamsE,(.L_x_2276 - _ZN7cutlass13device_kernelIN5flash11enable_sm90INS1_16FlashAttnFwdSm90INS1_25CollectiveMainloopFwdSm90ILi2EN4cute5tupleIJNS5_1CILi1EEES8_S8_EEENS6_IJNS7_ILi192EEESA_NS7_ILi64EEEEEELi64ENS_10bfloat16_tEfNS_4arch4Sm90ELb0ELb0ELb0ELb0ELb0ELb0ELb0ELb0ELb1ELb0ELb0ELb0EEENS1_21CollectiveEpilogueFwdINS6_IJSA_SB_SA_EEES9_SD_SF_Li384ELb0ELb0ELb0ELb0EEENS1_29StaticPersistentTileSchedulerILb0EEEEEEEEEvNT_6ParamsE)
        .other          _ZN7cutlass13device_kernelIN5flash11enable_sm90INS1_16FlashAttnFwdSm90INS1_25CollectiveMainloopFwdSm90ILi2EN4cute5tupleIJNS5_1CILi1EEES8_S8_EEENS6_IJNS7_ILi192EEESA_NS7_ILi64EEEEEELi64ENS_10bfloat16_tEfNS_4arch4Sm90ELb0ELb0ELb0ELb0ELb0ELb0ELb0ELb0ELb1ELb0ELb0ELb0EEENS1_21CollectiveEpilogueFwdINS6_IJSA_SB_SA_EEES9_SD_SF_Li384ELb0ELb0ELb0ELb0EEENS1_29StaticPersistentTileSchedulerILb0EEEEEEEEEvNT_6ParamsE,@"STO_CUDA_ENTRY STV_DEFAULT"
_ZN7cutlass13device_kernelIN5flash11enable_sm90INS1_16FlashAttnFwdSm90INS1_25CollectiveMainloopFwdSm90ILi2EN4cute5tupleIJNS5_1CILi1EEES8_S8_EEENS6_IJNS7_ILi192EEESA_NS7_ILi64EEEEEELi64ENS_10bfloat16_tEfNS_4arch4Sm90ELb0ELb0ELb0ELb0ELb0ELb0ELb0ELb0ELb1ELb0ELb0ELb0EEENS1_21CollectiveEpilogueFwdINS6_IJSA_SB_SA_EEES9_SD_SF_Li384ELb0ELb0ELb0ELb0EEENS1_29StaticPersistentTileSchedulerILb0EEEEEEEEEvNT_6ParamsE:
[----:B------:R-:W1:Y:S02]  /*0000*/  LDC R1, c[0x0][0x28] ;  /* 0x00000a00ff017b82 */ /* 0x000e640000000800 */
[----:B-1----:R-:W-:Y:S01]  /*0010*/  VIADD R1, R1, 0xffffffe8 ;  /* 0xffffffe801017836 */ /* 0x002fe20000000000 */
[----:B------:R-:W1:Y:S01]  /*0020*/  S2R R3, SR_TID.X ;  /* 0x0000000000037919 */ /* 0x000e620000002100 */
[----:B------:R-:W-:Y:S01]  /*0030*/  ELECT P0, URZ, PT ;  /* 0x00000000003f782f */ /* 0x000fe20003800000 */
[----:B------:R-:W-:Y:S01]  /*0040*/  BSSY B0, `(.L_x_0) ;  /* 0x0000013000007945 */ /* 0x000fe20003800000 */
[----:B-1----:R-:W-:-:S05]  /*0050*/  SHF.R.U32.HI R0, RZ, 0x5, R3 ;  /* 0x00000005ff007819 */ /* 0x002fca0000011603 */
[----:B------:R-:W1:Y:S02]  /*0060*/  SHFL.IDX PT, R2, R0, RZ, 0x1f ;  /* 0x00001fff00027589 */ /* 0x000e6400000e0000 */
[----:B-1----:R-:W-:-:S13]  /*0070*/  ISETP.EQ.AND P0, PT, R2, RZ, P0 ;  /* 0x000000ff0200720c */ /* 0x002fda0000702270 */
[----:B------:R-:W-:Y:S05]  /*0080*/  @!P0 BRA `(.L_x_1) ;  /* 0x0000000000388947 */ /* 0x000fea0003800000 */
[----:B------:R-:W-:Y:S02]  /*0090*/  ULDC.64 UR4, c[0x0][0x198] ;  /* 0x0000660000047ab9 */ /* 0x000fe40000000a00 */
[----:B------:R-:W-:Y:S02]  /*00a0*/  UIADD3 UR6, UP0, UR4, 0x270, URZ ;  /* 0x0000027004067890 */ /* 0x000fe4000ff1e03f */
[----:B------:R-:W-:Y:S02]  /*00b0*/  UIADD3 UR8, UP1, UR4, 0x370, URZ ;  /* 0x0000037004087890 */ /* 0x000fe4000ff3e03f */
[----:B------:R-:W-:Y:S02]  /*00c0*/  UIADD3 UR10, UP2, UR4, 0x470, URZ ;  /* 0x00000470040a7890 */ /* 0x000fe4000ff5e03f */
[----:B------:R-:W-:Y:S02]  /*00d0*/  UIADD3 UR4, UP3, UR4, 0x9f0, URZ ;  /* 0x000009f004047890 */ /* 0x000fe4000ff7e03f */
[----:B------:R-:W-:-:S02]  /*00e0*/  UIADD3.X UR7, URZ, UR5, URZ, UP0, !UPT ;  /* 0x000000053f077290 */ /* 0x000fc400087fe43f */
[----:B------:R-:W-:Y:S02]  /*00f0*/  UIADD3.X UR9, URZ, UR5, URZ, UP1, !UPT ;  /* 0x000000053f097290 */ /* 0x000fe40008ffe43f */
[----:B------:R-:W-:Y:S02]  /*0100*/  UIADD3.X UR11, URZ, UR5, URZ, UP2, !UPT ;  /* 0x000000053f0b7290 */ /* 0x000fe400097fe43f */
[----:B------:R-:W-:-:S03]  /*0110*/  UIADD3.X UR5, URZ, UR5, URZ, UP3, !UPT ;  /* 0x000000053f057290 */ /* 0x000fc60009ffe43f */
[----:B------:R1:W-:Y:S02]  /*0120*/  UTMACCTL.PF [UR6] ;  /* 0x00000000060079b9 */ /* 0x0003e40008040000 */
[----:B------:R1:W-:Y:S02]  /*0130*/  UTMACCTL.PF [UR8] ;  /* 0x00000000080079b9 */ /* 0x0003e40008040000 */
[----:B------:R1:W-:Y:S02]  /*0140*/  UTMACCTL.PF [UR10] ;  /* 0x000000000a0079b9 */ /* 0x0003e40008040000 */
[----:B------:R1:W-:Y:S02]  /*0150*/  UTMACCTL.PF [UR4] ;  /* 0x00000000040079b9 */ /* 0x0003e40008040000 */
[----:B-1----:R-:W-:Y:S01]  /*0160*/  NOP ;  /* 0x0000000000007918 */ /* 0x002fe20000000000 */
.L_x_1:
[----:B------:R-:W-:Y:S05]  /*0170*/  BSYNC B0 ;  /* 0x0000000000007941 */ /* 0x000fea0003800000 */
.L_x_0:
[----:B------:R-:W-:Y:S01]  /*0180*/  VOTEU.ANY UP0, P0 ;  /* 0x00000000003f7886 */ /* 0x000fe20000000100 */
[----:B------:R-:W1:Y:S01]  /*0190*/  SHFL.IDX PT, R2, R0, RZ, 0x1f ;  /* 0x00001fff00027589 */ /* 0x000e6200000e0000 */
[----:B------:R-:W-:Y:S01]  /*01a0*/  UMOV UR4, 0x1 ;  /* 0x0000000100047882 */ /* 0x000fe20000000000 */
[----:B------:R-:W-:Y:S01]  /*01b0*/  SHF.R.U32.HI R3, RZ, 0x7, R3 ;  /* 0x00000007ff037819 */ /* 0x000fe20000011603 */
[----:B------:R-:W-:Y:S01]  /*01c0*/  VOTEU.ANY UP1, P0 ;  /* 0x00000000003f7886 */ /* 0x000fe20000020100 */
[----:B------:R-:W2:Y:S01]  /*01d0*/  @UP0 S2UR UR7, SR_CgaCtaId ;  /* 0x00000000000709c3 */ /* 0x000ea20000008800 */
[----:B------:R-:W-:Y:S01]  /*01e0*/  @UP0 UMOV UR6, 0x400 ;  /* 0x0000040000060882 */ /* 0x000fe20000000000 */
[----:B------:R-:W-:-:S04]  /*01f0*/  @UP0 UIADD3 UR4, -UR4, 0x100000, URZ ;  /* 0x0010000004040890 */ /* 0x000fc8000fffe13f */
[----:B------:R-:W-:Y:S02]  /*0200*/  @UP0 USHF.L.U32 UR5, UR4, 0xb, URZ ;  /* 0x0000000b04050899 */ /* 0x000fe4000800063f */
[----:B------:R-:W-:Y:S01]  /*0210*/  @UP0 USHF.L.U32 UR4, UR4, 0x1, URZ ;  /* 0x0000000104040899 */ /* 0x000fe2000800063f */
[----:B-1----:R-:W-:Y:S02]  /*0220*/  ISETP.NE.AND P1, PT, R2, RZ, PT ;  /* 0x000000ff0200720c */ /* 0x002fe40003f25270 */
[----:B------:R1:W3:Y:S01]  /*0230*/  SHFL.IDX PT, R2, R3, RZ, 0x1f ;  /* 0x00001fff03027589 */ /* 0x0002e200000e0000 */
[----:B--2---:R-:W-:Y:S01]  /*0240*/  @UP0 ULEA UR6, UR7, UR6, 0x18 ;  /* 0x0000000607060291 */ /* 0x004fe2000f8ec03f */
[----:B------:R-:W-:Y:S02]  /*0250*/  VOTEU.ANY UP0, P0 ;  /* 0x00000000003f7886 */ /* 0x000fe40000000100 */
[----:B------:R-:W2:Y:S09]  /*0260*/  FENCE.VIEW.ASYNC.S ;  /* 0x00000000000073c6 */ /* 0x000eb20000000000 */
[----:B--2---:R1:W2:Y:S01]  /*0270*/  @UP0 SYNCS.EXCH.64 URZ, [UR6+0x30800], UR4 ;  /* 0x03080004063f05b2 */ /* 0x0042a20008000100 */
[----:B------:R1:W4:Y:S02]  /*0280*/  @UP1 SYNCS.EXCH.64 URZ, [UR6+0x30820], UR4 ;  /* 0x03082004063f15b2 */ /* 0x0003240008000100 */
[----:B-1----:R-:W-:Y:S05]  /*0290*/  @P1 BRA `(.L_x_2) ;  /* 0x0000000000481947 */ /* 0x002fea0003800000 */
[----:B------:R-:W1:Y:S01]  /*02a0*/  S2UR UR5, SR_CgaCtaId ;  /* 0x00000000000579c3 */ /* 0x000e620000008800 */
[----:B------:R-:W-:Y:S01]  /*02b0*/  UMOV UR4, 0x400 ;  /* 0x0000040000047882 */ /* 0x000fe20000000000 */
[----:B------:R-:W-:Y:S01]  /*02c0*/  UMOV UR6, 0x1 ;  /* 0x0000000100067882 */ /* 0x000fe20000000000 */
[----:B------:R-:W-:Y:S01]  /*02d0*/  UMOV UR9, 0x3 ;  /* 0x0000000300097882 */ /* 0x000fe20000000000 */
[----:B------:R-:W-:-:S04]  /*02e0*/  UIADD3 UR6, -UR6, 0x100000, URZ ;  /* 0x0010000006067890 */ /* 0x000fc8000fffe13f */
[----:B------:R-:W-:Y:S02]  /*02f0*/  USHF.L.U32 UR7, UR6, 0xb, URZ ;  /* 0x0000000b06077899 */ /* 0x000fe4000800063f */
[----:B------:R-:W-:Y:S01]  /*0300*/  USHF.L.U32 UR6, UR6, 0x1, URZ ;  /* 0x0000000106067899 */ /* 0x000fe2000800063f */
[----:B------:R-:W-:Y:S01]  /*0310*/  ELECT P0, URZ, PT ;  /* 0x00000000003f782f */ /* 0x000fe20003800000 */
[----:B-1----:R-:W-:Y:S02]  /*0320*/  ULEA UR8, UR5, UR4, 0x18 ;  /* 0x0000000405087291 */ /* 0x002fe4000f8ec03f */
[----:B------:R-:W-:-:S04]  /*0330*/  UIADD3 UR4, -UR9, 0x100000, URZ ;  /* 0x0010000009047890 */ /* 0x000fc8000fffe13f */
[----:B------:R-:W-:Y:S02]  /*0340*/  USHF.L.U32 UR5, UR4, 0xb, URZ ;  /* 0x0000000b04057899 */ /* 0x000fe4000800063f */
[----:B------:R-:W-:Y:S01]  /*0350*/  USHF.L.U32 UR4, UR4, 0x1, URZ ;  /* 0x0000000104047899 */ /* 0x000fe2000800063f */
[----:B------:R-:W1:Y:S03]  /*0360*/  FENCE.VIEW.ASYNC.S ;  /* 0x00000000000073c6 */ /* 0x000e660000000000 */
[----:B-1----:R1:W1:Y:S08]  /*0370*/  SYNCS.EXCH.64 URZ, [UR8+0x30830], UR6 ;  /* 0x03083006083f75b2 */ /* 0x0022700008000100 */
[----:B------:R1:W1:Y:S01]  /*0380*/  SYNCS.EXCH.64 URZ, [UR8+0x30840], UR4 ;  /* 0x03084004083f75b2 */ /* 0x0002620008000100 */
[----:B------:R1:W1:Y:S01]  /*0390*/  SYNCS.EXCH.64 URZ, [UR8+0x30838], UR6 ;  /* 0x03083806083f75b2 */ /* 0x0002620008000100 */
[----:B------:R1:W1:Y:S01]  /*03a0*/  SYNCS.EXCH.64 URZ, [UR8+0x30848], UR4 ;  /* 0x03084804083f75b2 */ /* 0x0002620008000100 */
[----:B------:R-:W-:Y:S01]  /*03b0*/  NOP ;  /* 0x0000000000007918 */ /* 0x000fe20000000000 */
.L_x_2:
[----:B------:R-:W5:Y:S01]  /*03c0*/  SHFL.IDX PT, R3, R0, RZ, 0x1f ;  /* 0x00001fff00037589 */ /* 0x000f6200000e0000 */
[----:B------:R-:W-:Y:S01]  /*03d0*/  NOP ;  /* 0x0000000000007918 */ /* 0x000fe20000000000 */
[----:B-----5:R-:W-:-:S13]  /*03e0*/  ISETP.NE.AND P0, PT, R3, RZ, PT ;  /* 0x000000ff0300720c */ /* 0x020fda0003f05270 */
[----:B------:R-:W-:Y:S05]  /*03f0*/  @P0 BRA `(.L_x_3) ;  /* 0x0000000000480947 */ /* 0x000fea0003800000 */
[----:B-1----:R-:W1:Y:S01]  /*0400*/  S2UR UR5, SR_CgaCtaId ;  /* 0x00000000000579c3 */ /* 0x002e620000008800 */
[----:B------:R-:W-:Y:S01]  /*0410*/  UMOV UR4, 0x400 ;  /* 0x0000040000047882 */ /* 0x000fe20000000000 */
[----:B------:R-:W-:Y:S01]  /*0420*/  UMOV UR6, 0x1 ;  /* 0x0000000100067882 */ /* 0x000fe20000000000 */
[----:B------:R-:W-:Y:S01]  /*0430*/  UMOV UR7, 0x3 ;  /* 0x0000000300077882 */ /* 0x000fe20000000000 */
[----:B------:R-:W-:Y:S01]  /*0440*/  ELECT P0, URZ, PT ;  /* 0x00000000003f782f */ /* 0x000fe20003800000 */
[----:B-1----:R-:W-:Y:S02]  /*0450*/  ULEA UR8, UR5, UR4, 0x18 ;  /* 0x0000000405087291 */ /* 0x002fe4000f8ec03f */
[----:B------:R-:W-:-:S04]  /*0460*/  UIADD3 UR4, -UR6, 0x100000, URZ ;  /* 0x0010000006047890 */ /* 0x000fc8000fffe13f */
[----:B------:R-:W-:Y:S02]  /*0470*/  USHF.L.U32 UR5, UR4, 0xb, URZ ;  /* 0x0000000b04057899 */ /* 0x000fe4000800063f */
[----:B------:R-:W-:Y:S02]  /*0480*/  USHF.L.U32 UR4, UR4, 0x1, URZ ;  /* 0x0000000104047899 */ /* 0x000fe4000800063f */
        /* <DEDUP_REMOVED lines=9> */
.L_x_3:
[----:B------:R-:W5:Y:S01]  /*0520*/  SHFL.IDX PT, R3, R0, RZ, 0x1f ;  /* 0x00001fff00037589 */ /* 0x000f6200000e0000 */
[----:B------:R-:W-:Y:S01]  /*0530*/  NOP ;  /* 0x0000000000007918 */ /* 0x000fe20000000000 */
[----:B-----5:R-:W-:-:S13]  /*0540*/  ISETP.NE.AND P0, PT, R3, RZ, PT ;  /* 0x000000ff0300720c */ /* 0x020fda0003f05270 */
[----:B------:R-:W-:Y:S05]  /*0550*/  @P0 BRA `(.L_x_4) ;  /* 0x0000000000380947 */ /* 0x000fea0003800000 */
[----:B-1----:R-:W1:Y:S01]  /*0560*/  S2UR UR5, SR_CgaCtaId ;  /* 0x00000000000579c3 */ /* 0x002e620000008800 */
[----:B------:R-:W-:Y:S01]  /*0570*/  UMOV UR4, 0x400 ;  /* 0x0000040000047882 */ /* 0x000fe20000000000 */
[----:B------:R-:W-:Y:S01]  /*0580*/  UMOV UR7, 0x1 ;  /* 0x0000000100077882 */ /* 0x000fe20000000000 */
[----:B------:R-:W-:Y:S01]  /*0590*/  ELECT P0, URZ, PT ;  /* 0x00000000003f782f */ /* 0x000fe20003800000 */
[----:B-1----:R-:W-:Y:S02]  /*05a0*/  ULEA UR6, UR5, UR4, 0x18 ;  /* 0x0000000405067291 */ /* 0x002fe4000f8ec03f */
[----:B------:R-:W-:-:S04]  /*05b0*/  UIADD3 UR4, -UR7, 0x100000, URZ ;  /* 0x0010000007047890 */ /* 0x000fc8000fffe13f */
[----:B------:R-:W-:Y:S02]  /*05c0*/  USHF.L.U32 UR5, UR4, 0xb, URZ ;  /* 0x0000000b04057899 */ /* 0x000fe4000800063f */
[----:B------:R-:W-:Y:S01]  /*05d0*/  USHF.L.U32 UR4, UR4, 0x1, URZ ;  /* 0x0000000104047899 */ /* 0x000fe2000800063f */
[----:B------:R-:W1:Y:S11]  /*05e0*/  FENCE.VIEW.ASYNC.S ;  /* 0x00000000000073c6 */ /* 0x000e760000000000 */
[----:B-1----:R1:W1:Y:S01]  /*05f0*/  SYNCS.EXCH.64 URZ, [UR6+0x30870], UR4 ;  /* 0x03087004063f75b2 */ /* 0x0022620008000100 */
[----:B------:R1:W1:Y:S01]  /*0600*/  SYNCS.EXCH.64 URZ, [UR6+0x30880], UR4 ;  /* 0x03088004063f75b2 */ /* 0x0002620008000100 */
[----:B------:R1:W1:Y:S01]  /*0610*/  SYNCS.EXCH.64 URZ, [UR6+0x30878], UR4 ;  /* 0x03087804063f75b2 */ /* 0x0002620008000100 */
[----:B------:R1:W1:Y:S01]  /*0620*/  SYNCS.EXCH.64 URZ, [UR6+0x30888], UR4 ;  /* 0x03088804063f75b2 */ /* 0x0002620008000100 */
[----:B------:R-:W-:Y:S01]  /*0630*/  NOP ;  /* 0x0000000000007918 */ /* 0x000fe20000000000 */
.L_x_4:
        /* <DEDUP_REMOVED lines=22> */
.L_x_5:
        /* <DEDUP_REMOVED lines=22> */
.L_x_6:
[----:B---3--:R-:W-:Y:S01]  /*0900*/  ISETP.NE.AND P0, PT, R2, RZ, PT ;  /* 0x000000ff0200720c */ /* 0x008fe20003f05270 */
[----:B------:R-:W-:Y:S01]  /*0910*/  IMAD.MOV.U32 R2, RZ, RZ, 0x1 ;  /* 0x00000001ff027424 */ /* 0x000fe200078e00ff */
[----:B------:R-:W-:Y:S01]  /*0920*/  NOP ;  /* 0x0000000000007918 */ /* 0x000fe20000000000 */
[----:B------:R-:W-:-:S03]  /*0930*/  ULDC.64 UR38, c[0x0][0x208] ;  /* 0x0000820000267ab9 */ /* 0x000fc60000000a00 */
[----:B------:R-:W-:-:S05]  /*0940*/  SEL R2, R2, 0x2, !P0 ;  /* 0x0000000202027807 */ /* 0x000fca0004000000 */
[----:B------:R3:W-:Y:S01]  /*0950*/  STL [R1+0x10], R2 ;  /* 0x0000100201007387 */ /* 0x0007e20000100800 */
[----:B-12-4-:R-:W-:Y:S06]  /*0960*/  BAR.SYNC.DEFER_BLOCKING 0x0 ;  /* 0x0000000000007b1d */ /* 0x016fec0000010000 */
[----:B------:R-:W-:Y:S05]  /*0970*/  @!P0 BRA `(.L_x_7) ;  /* 0x0000007000c48947 */ /* 0x000fea0003800000 */
.L_x_8:
[----:B------:R-:W-:-:S08]  /*0980*/  NOP ;  /* 0x0000000000007918 */ /* 0x000fd00000000000 */
[----:B------:R-:W1:Y:S02]  /*0990*/  USETMAXREG.TRY_ALLOC.CTAPOOL UP0, 0xa0 ;  /* 0x000000a0000079c8 */ /* 0x000e640008000600 */
[----:B-1----:R-:W-:-:S13]  /*09a0*/  PLOP3.LUT P0, PT, PT, PT, UP0, 0x80, 0x0 ;  /* 0x000000000000781c */ /* 0x002fda0003f0f008 */
[----:B------:R-:W-:Y:S05]  /*09b0*/  @!P0 BRA `(.L_x_8) ;  /* 0xfffffffc00f08947 */ /* 0x000fea000383ffff */
[----:B---3--:R-:W1:Y:S01]  /*09c0*/  S2R R2, SR_TID.X ;  /* 0x0000000000027919 */ /* 0x008e620000002100 */
[----:B------:R-:W2:Y:S08]  /*09d0*/  S2UR UR48, SR_CTAID.X ;  /* 0x00000000003079c3 */ /* 0x000eb00000002500 */
[----:B------:R-:W-:Y:S06]  /*09e0*/  BAR.ARV 0x8, 0x1a0 ;  /* 0x0206800000007b1d */ /* 0x000fec0000002000 */
[----:B-1----:R-:W-:-:S04]  /*09f0*/  LOP3.LUT R0, R2, 0xffffff80, RZ, 0xc0, !PT ;  /* 0xffffff8002007812 */ /* 0x002fc800078ec0ff */
[----:B------:R-:W-:Y:S02]  /*0a00*/  ISETP.NE.AND P0, PT, R0, 0x80, PT ;  /* 0x000000800000780c */ /* 0x000fe40003f05270 */
[----:B------:R-:W2:Y:S11]  /*0a10*/  LDC R0, c[0x0][0xda4] ;  /* 0x00036900ff007b82 */ /* 0x000eb60000000800 */
[----:B------:R-:W-:Y:S06]  /*0a20*/  @!P0 BAR.ARV 0x9, 0x100 ;  /* 0x0244000000008b1d */ /* 0x000fec0000002000 */
[----:B--2---:R-:W-:-:S13]  /*0a30*/  ISETP.LE.AND P0, PT, R0, UR48, PT ;  /* 0x0000003000007c0c */ /* 0x004fda000bf03270 */
[----:B------:R-:W-:Y:S05]  /*0a40*/  @P0 EXIT ;  /* 0x000000000000094d */ /* 0x000fea0003800000 */
[----:B------:R-:W-:Y:S01]  /*0a50*/  VIADD R0, R2, 0xffffff80 ;  /* 0xffffff8002007836 */ /* 0x000fe20000000000 */
[----:B------:R-:W1:Y:S01]  /*0a60*/  S2UR UR4, SR_CgaCtaId ;  /* 0x00000000000479c3 */ /* 0x000e620000008800 */
[----:B------:R-:W-:-:S03]  /*0a70*/  UMOV UR40, 0x400 ;  /* 0x0000040000287882 */ /* 0x000fc60000000000 */
[----:B------:R-:W-:-:S04]  /*0a80*/  SHF.R.S32.HI R3, RZ, 0x1f, R0 ;  /* 0x0000001fff037819 */ /* 0x000fc80000011400 */
[CC--:B------:R-:W-:Y:S01]  /*0a90*/  LEA.HI R2, R3.reuse, R0.reuse, RZ, 0x7 ;  /* 0x0000000003027211 */ /* 0x0c0fe200078f38ff */
[----:B------:R-:W2:Y:S01]  /*0aa0*/  S2UR UR6, SR_SWINHI ;  /* 0x00000000000679c3 */ /* 0x000ea20000002f00 */
[CC--:B------:R-:W-:Y:S02]  /*0ab0*/  LEA.HI R4, R3.reuse, R0.reuse, RZ, 0x4 ;  /* 0x0000000003047211 */ /* 0x0c0fe400078f20ff */
[----:B------:R-:W-:Y:S02]  /*0ac0*/  LOP3.LUT R9, R2, 0xffffff80, RZ, 0xc0, !PT ;  /* 0xffffff8002097812 */ /* 0x000fe400078ec0ff */
[----:B------:R-:W-:Y:S02]  /*0ad0*/  LOP3.LUT R5, R4, 0xfffffff0, RZ, 0xc0, !PT ;  /* 0xfffffff004057812 */ /* 0x000fe400078ec0ff */
[----:B------:R-:W-:Y:S01]  /*0ae0*/  SHF.R.S32.HI R7, RZ, 0x4, R4 ;  /* 0x00000004ff077819 */ /* 0x000fe20000011404 */
[C---:B------:R-:W-:Y:S01]  /*0af0*/  IMAD.IADD R14, R0.reuse, 0x1, -R9 ;  /* 0x00000001000e7824 */ /* 0x040fe200078e0a09 */
[----:B------:R-:W-:Y:S01]  /*0b00*/  LEA.HI R3, R3, R0, RZ, 0x5 ;  /* 0x0000000003037211 */ /* 0x000fe200078f28ff */
[----:B------:R-:W-:Y:S01]  /*0b10*/  IMAD.IADD R5, R0, 0x1, -R5 ;  /* 0x0000000100057824 */ /* 0x000fe200078e0a05 */
[----:B------:R-:W-:-:S02]  /*0b20*/  LEA.HI R6, R4, R7, RZ, 0x1 ;  /* 0x0000000704067211 */ /* 0x000fc400078f08ff */
[----:B------:R3:W-:Y:S01]  /*0b30*/  STL [R1+0x4], R14 ;  /* 0x0000040e01007387 */ /* 0x0007e20000100800 */
[----:B------:R-:W-:Y:S02]  /*0b40*/  SHF.R.S32.HI R8, RZ, 0x1f, R14 ;  /* 0x0000001fff087819 */ /* 0x000fe4000001140e */
[----:B------:R-:W-:Y:S01]  /*0b50*/  SHF.R.S32.HI R4, RZ, 0x1f, R5 ;  /* 0x0000001fff047819 */ /* 0x000fe20000011405 */
[----:B------:R-:W4:Y:S01]  /*0b60*/  LDL.LU R12, [R1+0x10] ;  /* 0x00001000010c7983 */ /* 0x000f220000300800 */
[----:B------:R-:W-:Y:S02]  /*0b70*/  LOP3.LUT R6, R6, 0x1ffffffe, RZ, 0xc0, !PT ;  /* 0x1ffffffe06067812 */ /* 0x000fe400078ec0ff */
[----:B------:R-:W-:Y:S02]  /*0b80*/  LEA.HI R4, R4, R5, RZ, 0x3 ;  /* 0x0000000504047211 */ /* 0x000fe400078f18ff */
[----:B------:R-:W-:Y:S01]  /*0b90*/  SHF.R.S32.HI R10, RZ, 0x5, R3 ;  /* 0x00000005ff0a7819 */ /* 0x000fe20000011403 */
[----:B------:R-:W-:Y:S01]  /*0ba0*/  IMAD.IADD R6, R7, 0x1, -R6 ;  /* 0x0000000107067824 */ /* 0x000fe200078e0a06 */
[----:B------:R-:W-:-:S02]  /*0bb0*/  LOP3.LUT R0, R4, 0xfffffff8, RZ, 0xc0, !PT ;  /* 0xfffffff804007812 */ /* 0x000fc400078ec0ff */
[----:B------:R-:W-:Y:S01]  /*0bc0*/  LEA.HI R9, R8, R14, RZ, 0x2 ;  /* 0x0000000e08097211 */ /* 0x000fe200078f10ff */
[----:B------:R-:W-:Y:S02]  /*0bd0*/  IMAD.SHL.U32 R7, R10, 0x400, RZ ;  /* 0x000004000a077824 */ /* 0x000fe400078e00ff */
[C---:B------:R-:W-:Y:S01]  /*0be0*/  IMAD.IADD R0, R5.reuse, 0x1, -R0 ;  /* 0x0000000105007824 */ /* 0x040fe200078e0a00 */
[--C-:B------:R-:W-:Y:S02]  /*0bf0*/  SHF.R.S32.HI R10, RZ, 0x2, R9.reuse ;  /* 0x00000002ff0a7819 */ /* 0x100fe40000011409 */
[----:B------:R-:W-:Y:S01]  /*0c00*/  SHF.R.S32.HI R11, RZ, 0x1f, R9 ;  /* 0x0000001fff0b7819 */ /* 0x000fe20000011409 */
[----:B------:R-:W-:Y:S01]  /*0c10*/  IMAD.SHL.U32 R3, R0, 0x40, RZ ;  /* 0x0000004000037824 */ /* 0x000fe200078e00ff */
[----:B------:R-:W-:Y:S01]  /*0c20*/  SHF.R.S32.HI R13, RZ, 0x7, R2 ;  /* 0x00000007ff0d7819 */ /* 0x000fe20000011402 */
[----:B------:R-:W-:Y:S01]  /*0c30*/  IMAD R5, R5, 0x40, R7 ;  /* 0x0000004005057824 */ /* 0x000fe200078e0207 */
[----:B------:R-:W-:Y:S01]  /*0c40*/  LEA.HI R11, R11, R10, RZ, 0x3 ;  /* 0x0000000a0b0b7211 */ /* 0x000fe200078f18ff */
[----:B------:R-:W-:Y:S01]  /*0c50*/  IMAD.SHL.U32 R6, R6, 0x8, RZ ;  /* 0x0000000806067824 */ /* 0x000fe200078e00ff */
[----:B------:R-:W-:-:S02]  /*0c60*/  LOP3.LUT R3, R3, 0x1c0, RZ, 0xc0, !PT ;  /* 0x000001c003037812 */ /* 0x000fc400078ec0ff */
[----:B------:R-:W-:Y:S01]  /*0c70*/  R2P PR, R0, 0x6 ;  /* 0x0000000600007804 */ /* 0x000fe20000000000 */
[----:B------:R-:W-:Y:S01]  /*0c80*/  IMAD.HI R0, R13, 0x55555556, RZ ;  /* 0x555555560d007827 */ /* 0x000fe200078e02ff */
[----:B------:R-:W-:Y:S02]  /*0c90*/  LOP3.LUT R11, R11, 0xfffffff8, RZ, 0xc0, !PT ;  /* 0xfffffff80b0b7812 */ /* 0x000fe400078ec0ff */
[----:B------:R-:W-:Y:S01]  /*0ca0*/  LEA.HI R8, R8, R14, RZ, 0x5 ;  /* 0x0000000e08087211 */ /* 0x000fe200078f28ff */
[----:B------:R-:W-:Y:S01]  /*0cb0*/  IMAD.IADD R5, R6, 0x1, R5 ;  /* 0x0000000106057824 */ /* 0x000fe200078e0205 */
[----:B------:R-:W-:Y:S01]  /*0cc0*/  LOP3.LUT R6, R3, 0x8, R6, 0xf8, !PT ;  /* 0x0000000803067812 */ /* 0x000fe200078ef806 */
[----:B------:R-:W-:Y:S01]  /*0cd0*/  IMAD.SHL.U32 R4, R4, 0x40, RZ ;  /* 0x0000004004047824 */ /* 0x000fe200078e00ff */
[----:B------:R-:W-:Y:S02]  /*0ce0*/  SHF.R.U32.HI R3, RZ, 0x3, R3 ;  /* 0x00000003ff037819 */ /* 0x000fe40000011603 */
[----:B------:R-:W-:Y:S01]  /*0cf0*/  LOP3.LUT R9, R9, 0x7ffffffc, RZ, 0xc0, !PT ;  /* 0x7ffffffc09097812 */ /* 0x000fe200078ec0ff */
[----:B------:R-:W-:Y:S01]  /*0d00*/  IMAD.IADD R11, R10, 0x1, -R11 ;  /* 0x000000010a0b7824 */ /* 0x000fe200078e0a0b */
[----:B------:R-:W-:-:S02]  /*0d10*/  LEA.HI R0, R0, R0, RZ, 0x1 ;  /* 0x0000000000007211 */ /* 0x000fc400078f08ff */
[----:B------:R-:W-:Y:S01]  /*0d20*/  SHF.R.S32.HI R8, RZ, 0x5, R8 ;  /* 0x00000005ff087819 */ /* 0x000fe20000011408 */
[----:B------:R-:W-:Y:S01]  /*0d30*/  IMAD.IADD R9, R14, 0x1, -R9 ;  /* 0x000000010e097824 */ /* 0x000fe200078e0a09 */
[----:B------:R-:W-:Y:S01]  /*0d40*/  LOP3.LUT R3, R6, R3, RZ, 0x3c, !PT ;  /* 0x0000000306037212 */ /* 0x000fe200078e3cff */
[----:B------:R-:W-:Y:S01]  /*0d50*/  IMAD.MOV.U32 R6, RZ, RZ, -0x2 ;  /* 0xfffffffeff067424 */ /* 0x000fe200078e00ff */
[----:B------:R-:W-:Y:S01]  /*0d60*/  LOP3.LUT R4, R4, 0x7ffffe00, RZ, 0xc0, !PT ;  /* 0x7ffffe0004047812 */ /* 0x000fe200078ec0ff */
[----:B------:R-:W-:Y:S02]  /*0d70*/  IMAD R0, R0, -0x3, R13 ;  /* 0xfffffffd00007824 */ /* 0x000fe400078e020d */
[----:B------:R-:W-:Y:S01]  /*0d80*/  IMAD R11, R8, 0x10, R11 ;  /* 0x00000010080b7824 */ /* 0x000fe200078e020b */
[----:B------:R-:W-:Y:S01]  /*0d90*/  IADD3 R2, R3, R4, R7 ;  /* 0x0000000403027210 */ /* 0x000fe20007ffe007 */
[----:B------:R-:W-:Y:S02]  /*0da0*/  IMAD R3, R9, R6, 0xc0 ;  /* 0x000000c009037424 */ /* 0x000fe400078e0206 */
[----:B------:R-:W-:-:S03]  /*0db0*/  IMAD R0, R0, 0x40, R11 ;  /* 0x0000004000007824 */ /* 0x000fc600078e020b */
[----:B------:R3:W-:Y:S01]  /*0dc0*/  STL [R1+0xc], R3 ;  /* 0x00000c0301007387 */ /* 0x0007e20000100800 */
[----:B-1----:R-:W-:-:S03]  /*0dd0*/  ULEA UR40, UR4, UR40, 0x18 ;  /* 0x0000002804287291 */ /* 0x002fc6000f8ec03f */
[----:B------:R3:W-:Y:S04]  /*0de0*/  STL [R1+0x8], R0 ;  /* 0x0000080001007387 */ /* 0x0007e80000100800 */
[----:B------:R3:W-:Y:S01]  /*0df0*/  STL [R1], RZ ;  /* 0x000000ff01007387 */ /* 0x0007e20000100800 */
[----:B------:R-:W-:Y:S01]  /*0e00*/  LEA R2, R2, UR40, 0x1 ;  /* 0x0000002802027c11 */ /* 0x000fe2000f8e08ff */
[----:B------:R-:W-:Y:S01]  /*0e10*/  IMAD.MOV.U32 R16, RZ, RZ, 0x40 ;  /* 0x00000040ff107424 */ /* 0x000fe200078e00ff */
[----:B------:R-:W-:Y:S01]  /*0e20*/  UMOV UR4, UR40 ;  /* 0x0000002800047c82 */ /* 0x000fe20008000000 */
[----:B--2---:R-:W-:Y:S02]  /*0e30*/  UMOV UR5, UR6 ;  /* 0x0000000600057c82 */ /* 0x004fe40008000000 */
[----:B------:R-:W-:Y:S01]  /*0e40*/  VIADD R17, R2, 0x1e800 ;  /* 0x0001e80002117836 */ /* 0x000fe20000000000 */
[----:B------:R-:W-:Y:S01]  /*0e50*/  SEL R16, R16, 0xffffffc0, !P2 ;  /* 0xffffffc010107807 */ /* 0x000fe20005000000 */
[----:B------:R-:W-:-:S02]  /*0e60*/  VIADD R152, R2, 0x1e820 ;  /* 0x0001e82002987836 */ /* 0x000fc40000000000 */
[----:B------:R-:W-:Y:S02]  /*0e70*/  IMAD.U32 R156, RZ, RZ, UR4 ;  /* 0x00000004ff9c7e24 */ /* 0x000fe4000f8e00ff */
[----:B------:R-:W-:Y:S02]  /*0e80*/  IMAD.U32 R157, RZ, RZ, UR5 ;  /* 0x00000005ff9d7e24 */ /* 0x000fe4000f8e00ff */
[C---:B------:R-:W-:Y:S02]  /*0e90*/  @P1 VIADD R152, R17.reuse, 0xffffffe0 ;  /* 0xffffffe011981836 */ /* 0x040fe40000000000 */
[----:B------:R-:W-:Y:S02]  /*0ea0*/  IMAD.IADD R17, R17, 0x1, R16 ;  /* 0x0000000111117824 */ /* 0x000fe400078e0210 */
[----:B------:R-:W-:Y:S01]  /*0eb0*/  IMAD.WIDE R156, R5, 0x2, R156 ;  /* 0x00000002059c7825 */ /* 0x000fe200078e029c */
[----:B------:R-:W-:-:S03]  /*0ec0*/  ULDC.64 UR36, c[0x0][0x198] ;  /* 0x0000660000247ab9 */ /* 0x000fc60000000a00 */
[----:B------:R-:W-:Y:S02]  /*0ed0*/  IMAD.IADD R16, R16, 0x1, R152 ;  /* 0x0000000110107824 */ /* 0x000fe400078e0298 */
[C---:B------:R-:W-:Y:S02]  /*0ee0*/  VIADD R154, R152.reuse, 0x6000 ;  /* 0x00006000989a7836 */ /* 0x040fe40000000000 */
[----:B------:R-:W-:Y:S01]  /*0ef0*/  VIADD R153, R152, 0xc000 ;  /* 0x0000c00098997836 */ /* 0x000fe20000000000 */
[----:B------:R-:W-:Y:S01]  /*0f00*/  UMOV UR47, URZ ;  /* 0x0000003f002f7c82 */ /* 0x000fe20008000000 */
[----:B------:R-:W-:Y:S01]  /*0f10*/  UMOV UR46, URZ ;  /* 0x0000003f002e7c82 */ /* 0x000fe20008000000 */
[----:B---34-:R-:W-:-:S07]  /*0f20*/  LOP3.LUT R155, R12, 0x1, RZ, 0xfc, !PT ;  /* 0x000000010c9b7812 */ /* 0x018fce00078efcff */
.L_x_31:
[----:B-1----:R-:W1:Y:S01]  /*0f30*/  S2R R0, SR_TID.X ;  /* 0x0000000000007919 */ /* 0x002e620000002100 */
[----:B------:R-:W2:Y:S01]  /*0f40*/  LDC R23, c[0x0][0x2e0] ;  /* 0x0000b800ff177b82 */ /* 0x000ea20000000800 */
[----:B------:R-:W-:Y:S01]  /*0f50*/  ULDC.64 UR6, c[0x0][0x3f8] ;  /* 0x0000fe0000067ab9 */ /* 0x000fe20000000a00 */
[----:B------:R-:W-:Y:S01]  /*0f60*/  ULDC UR4, c[0x0][0xda8] ;  /* 0x00036a0000047ab9 */ /* 0x000fe20000000800 */
[----:B------:R-:W-:Y:S02]  /*0f70*/  UISETP.NE.U32.AND UP0, UPT, UR6, URZ, UPT ;  /* 0x0000003f0600728c */ /* 0x000fe4000bf05070 */
[----:B------:R-:W-:Y:S02]  /*0f80*/  UISETP.NE.AND UP1, UPT, UR4, 0x1, UPT ;  /* 0x000000010400788c */ /* 0x000fe4000bf25270 */
[----:B------:R-:W-:Y:S01]  /*0f90*/  UISETP.NE.AND.EX UP0, UPT, UR7, URZ, UPT, UP0 ;  /* 0x0000003f0700728c */ /* 0x000fe2000bf05300 */
[----:B------:R-:W-:Y:S01]  /*0fa0*/  ULDC UR6, c[0x0][0x404] ;  /* 0x0001010000067ab9 */ /* 0x000fe20000000800 */
[----:B------:R-:W-:-:S02]  /*0fb0*/  UIADD3 UR7, UR40, 0x1e800, URZ ;  /* 0x0001e80028077890 */ /* 0x000fc4000fffe03f */
[----:B------:R-:W-:Y:S01]  /*0fc0*/  USEL UR6, UR6, 0x1, UP0 ;  /* 0x0000000106067887 */ /* 0x000fe20008000000 */
[----:B------:R-:W-:Y:S01]  /*0fd0*/  ULDC UR4, c[0x0][0xdb4] ;  /* 0x00036d0000047ab9 */ /* 0x000fe20000000800 */
[----:B------:R-:W-:Y:S02]  /*0fe0*/  ULOP3.LUT UP0, URZ, UR7, 0x3ff, URZ, 0xc0, !UPT ;  /* 0x000003ff073f7892 */ /* 0x000fe4000f80c03f */
[----:B------:R-:W-:Y:S01]  /*0ff0*/  UISETP.NE.AND UP2, UPT, UR4, 0x1, UPT ;  /* 0x000000010400788c */ /* 0x000fe2000bf45270 */
[----:B------:R-:W-:Y:S02]  /*1000*/  UMOV UR41, UR48 ;  /* 0x0000003000297c82 */ /* 0x000fe40008000000 */
[----:B------:R-:W-:Y:S01]  /*1010*/  @UP1 ULDC UR4, c[0x0][0xdac] ;  /* 0x00036b0000041ab9 */ /* 0x000fe20000000800 */
[----:B------:R-:W-:Y:S01]  /*1020*/  PLOP3.LUT P0, PT, PT, PT, UP0, 0x80, 0x0 ;  /* 0x000000000000781c */ /* 0x000fe20003f0f008 */
[----:B------:R-:W-:Y:S01]  /*1030*/  UIMAD.WIDE.U32 UR4, UR48, UR4, URZ ;  /* 0x00000004300472a5 */ /* 0x000fe2000f8e003f */
[----:B--2---:R-:W-:Y:S01]  /*1040*/  IMAD R23, R23, UR6, RZ ;  /* 0x0000000617177c24 */ /* 0x004fe2000f8e02ff */
[----:B------:R-:W-:-:S02]  /*1050*/  @UP1 ULDC UR6, c[0x0][0xdb0] ;  /* 0x00036c0000061ab9 */ /* 0x000fc40000000800 */
[----:B------:R-:W-:-:S03]  /*1060*/  @UP1 USHF.R.U32.HI UR41, URZ, UR6, UR5 ;  /* 0x000000063f291299 */ /* 0x000fc60008011605 */
[----:B------:R-:W-:Y:S01]  /*1070*/  @UP2 ULDC.64 UR6, c[0x0][0xdb8] ;  /* 0x00036e0000062ab9 */ /* 0x000fe20000000a00 */
[C---:B-1----:R-:W-:Y:S01]  /*1080*/  VIADD R3, R0.reuse, 0xffffff80 ;  /* 0xffffff8000037836 */ /* 0x042fe20000000000 */
[----:B------:R-:W-:Y:S01]  /*1090*/  UIMAD.WIDE.U32 UR4, UR41, UR6, URZ ;  /* 0x00000006290472a5 */ /* 0x000fe2000f8e003f */
[----:B------:R-:W-:Y:S01]  /*10a0*/  VIADD R0, R0, 0xffffff80 ;  /* 0xffffff8000007836 */ /* 0x000fe20000000000 */
[----:B------:R-:W-:Y:S02]  /*10b0*/  UMOV UR44, UR41 ;  /* 0x00000029002c7c82 */ /* 0x000fe40008000000 */
[----:B------:R-:W-:Y:S02]  /*10c0*/  @UP2 USHF.R.U32.HI UR44, URZ, UR7, UR5 ;  /* 0x000000073f2c2299 */ /* 0x000fe40008011605 */
[----:B------:R-:W-:-:S04]  /*10d0*/  SHF.R.S32.HI R0, RZ, 0x1f, R0 ;  /* 0x0000001fff007819 */ /* 0x000fc80000011400 */
[----:B------:R-:W-:-:S04]  /*10e0*/  LEA.HI R0, R0, R3, RZ, 0x7 ;  /* 0x0000000300007211 */ /* 0x000fc800078f38ff */
[----:B------:R-:W-:-:S05]  /*10f0*/  SHF.R.S32.HI R0, RZ, 0x7, R0 ;  /* 0x00000007ff007819 */ /* 0x000fca0000011400 */
[----:B------:R1:W2:Y:S02]  /*1100*/  SHFL.IDX PT, R22, R0, RZ, 0x1f ;  /* 0x00001fff00167589 */ /* 0x0002a400000e0000 */
[----:B-1----:R-:W-:-:S04]  /*1110*/  VIADD R0, R23, 0xbf ;  /* 0x000000bf17007836 */ /* 0x002fc80000000000 */
[----:B------:R-:W-:-:S04]  /*1120*/  IMAD.HI R0, R0, 0x2aaaaaab, RZ ;  /* 0x2aaaaaab00007827 */ /* 0x000fc800078e02ff */
[----:B--2---:R-:W-:-:S05]  /*1130*/  IMAD.HI R3, R22, 0x55555556, RZ ;  /* 0x5555555616037827 */ /* 0x004fca00078e02ff */
[----:B------:R-:W-:Y:S02]  /*1140*/  LEA.HI R5, R3, R3, RZ, 0x1 ;  /* 0x0000000303057211 */ /* 0x000fe400078f08ff */
[----:B------:R-:W-:-:S03]  /*1150*/  SHF.R.U32.HI R3, RZ, 0x1f, R0 ;  /* 0x0000001fff037819 */ /* 0x000fc60000011600 */
[----:B------:R-:W-:Y:S01]  /*1160*/  IMAD R19, R5, -0x3, R22 ;  /* 0xfffffffd05137824 */ /* 0x000fe200078e0216 */
[----:B------:R-:W-:Y:S01]  /*1170*/  LEA.HI.SX32 R18, R0, R3, 0x1b ;  /* 0x0000000300127211 */ /* 0x000fe200078fdaff */
[----:B------:R-:W-:Y:S06]  /*1180*/  @!P0 BRA `(.L_x_9) ;  /* 0x0000000000408947 */ /* 0x000fec0003800000 */
[----:B------:R-:W-:Y:S01]  /*1190*/  MOV R0, 0x0 ;  /* 0x0000000000007802 */ /* 0x000fe20000000f00 */
[----:B------:R-:W-:Y:S01]  /*11a0*/  ULDC.64 UR4, c[0x4][0xa8] ;  /* 0x01002a0000047ab9 */ /* 0x000fe20000000a00 */
[----:B------:R-:W-:Y:S01]  /*11b0*/  ULDC.64 UR6, c[0x4][0x48] ;  /* 0x0100120000067ab9 */ /* 0x000fe20000000a00 */
[----:B------:R-:W-:Y:S01]  /*11c0*/  IMAD.U32 R4, RZ, RZ, UR4 ;  /* 0x00000004ff047e24 */ /* 0x000fe2000f8e00ff */
[----:B------:R1:W2:Y:S01]  /*11d0*/  LDC.64 R14, c[0x4][R0] ;  /* 0x01000000000e7b82 */ /* 0x0002a20000000a00 */
[----:B------:R-:W-:Y:S01]  /*11e0*/  IMAD.U32 R5, RZ, RZ, UR5 ;  /* 0x00000005ff057e24 */ /* 0x000fe2000f8e00ff */
[----:B------:R-:W-:Y:S01]  /*11f0*/  ULDC.64 UR4, c[0x4][0xb0] ;  /* 0x01002c0000047ab9 */ /* 0x000fe20000000a00 */
[----:B------:R-:W-:Y:S02]  /*1200*/  IMAD.U32 R10, RZ, RZ, UR6 ;  /* 0x00000006ff0a7e24 */ /* 0x000fe4000f8e00ff */
[----:B------:R-:W-:Y:S02]  /*1210*/  IMAD.U32 R6, RZ, RZ, UR4 ;  /* 0x00000004ff067e24 */ /* 0x000fe4000f8e00ff */
[----:B------:R-:W-:-:S02]  /*1220*/  IMAD.U32 R7, RZ, RZ, UR5 ;  /* 0x00000005ff077e24 */ /* 0x000fc4000f8e00ff */
[----:B------:R-:W-:Y:S02]  /*1230*/  IMAD.U32 R11, RZ, RZ, UR7 ;  /* 0x00000007ff0b7e24 */ /* 0x000fe4000f8e00ff */
[----:B------:R-:W-:Y:S02]  /*1240*/  IMAD.MOV.U32 R8, RZ, RZ, 0x70 ;  /* 0x00000070ff087424 */ /* 0x000fe400078e00ff */
[----:B------:R-:W-:Y:S02]  /*1250*/  IMAD.MOV.U32 R12, RZ, RZ, 0x1 ;  /* 0x00000001ff0c7424 */ /* 0x000fe400078e00ff */
[----:B-1----:R-:W-:-:S07]  /*1260*/  IMAD.MOV.U32 R13, RZ, RZ, RZ ;  /* 0x000000ffff0d7224 */ /* 0x002fce00078e00ff */
[----:B------:R-:W-:-:S07]  /*1270*/  LEPC R20, `(.L_x_9) ;  /* 0x000000001014794e */ /* 0x000fce0000000000 */
[----:B--2---:R-:W-:Y:S05]  /*1280*/  CALL.ABS.NOINC R14 ;  /* 0x000000000e007343 */ /* 0x004fea0003c00000 */
.L_x_9:
[----:B------:R-:W2:Y:S01]  /*1290*/  LDL R20, [R1] ;  /* 0x0000000001147983 */ /* 0x000ea20000100800 */
[----:B------:R-:W-:Y:S02]  /*12a0*/  ISETP.NE.AND P0, PT, R155, 0x3, PT ;  /* 0x000000039b00780c */ /* 0x000fe40003f05270 */
[----:B--2---:R-:W-:-:S04]  /*12b0*/  LOP3.LUT R0, R20, 0x1, RZ, 0xc0, !PT ;  /* 0x0000000114007812 */ /* 0x004fc800078ec0ff */
[----:B------:R-:W-:-:S04]  /*12c0*/  SHF.L.U32 R0, R0, 0x1f, RZ ;  /* 0x0000001f00007819 */ /* 0x000fc800000006ff */
[----:B------:R-:W1:Y:S02]  /*12d0*/  SYNCS.PHASECHK.TRANS64.TRYWAIT P1, [UR40+0x30800], R0 ;  /* 0x03080000ff0075a7 */ /* 0x000e640008020168 */
[----:B-1----:R-:W-:Y:S05]  /*12e0*/  @!P1 BRA `(.L_x_10) ;  /* 0x0000008c00cc9947 */ /* 0x002fea0003800000 */
.L_x_87:
[----:B------:R-:W-:Y:S05]  /*12f0*/  @!P0 BRA `(.L_x_11) ;  /* 0x0000000000048947 */ /* 0x000fea0003800000 */
[----:B------:R-:W-:Y:S01]  /*1300*/  BPT.TRAP 0x1 ;  /* 0x000000040000795c */ /* 0x000fe20000300000 */
.L_x_11:
[----:B------:R-:W-:Y:S02]  /*1310*/  IMAD.U32 R4, RZ, RZ, UR46 ;  /* 0x0000002eff047e24 */ /* 0x000fe4000f8e00ff */
[----:B-1----:R-:W-:-:S03]  /*1320*/  IMAD.U32 R3, RZ, RZ, UR47 ;  /* 0x0000002fff037e24 */ /* 0x002fc6000f8e00ff */
[----:B------:R-:W-:Y:S02]  /*1330*/  LEA R4, R4, UR40, 0x3 ;  /* 0x0000002804047c11 */ /* 0x000fe4000f8e18ff */
[----:B------:R-:W-:-:S04]  /*1340*/  SHF.L.U32 R3, R3, 0x1f, RZ ;  /* 0x0000001f03037819 */ /* 0x000fc800000006ff */
[----:B------:R1:W2:Y:S01]  /*1350*/  SYNCS.PHASECHK.TRANS64.TRYWAIT P2, [R4+URZ+0x30830], R3 ;  /* 0x03083003040075a7 */ /* 0x0002a2000804017f */
[----:B------:R-:W-:Y:S05]  /*1360*/  @!P0 BRA `(.L_x_12) ;  /* 0x0000000000048947 */ /* 0x000fea0003800000 */
[----:B------:R-:W-:Y:S01]  /*1370*/  BPT.TRAP 0x1 ;  /* 0x000000040000795c */ /* 0x000fe20000300000 */
.L_x_12:
[----:B------:R-:W3:Y:S01]  /*1380*/  S2R R5, SR_TID.X ;  /* 0x0000000000057919 */ /* 0x000ee20000002100 */
[----:B------:R-:W-:-:S05]  /*1390*/  LEA R19, R19, UR40, 0xd ;  /* 0x0000002813137c11 */ /* 0x000fca000f8e68ff */
[----:B------:R-:W-:-:S05]  /*13a0*/  VIADD R0, R19, 0xc400 ;  /* 0x0000c40013007836 */ /* 0x000fca0000000000 */
[----:B------:R-:W-:-:S04]  /*13b0*/  SHF.R.U32.HI R0, RZ, 0x4, R0 ;  /* 0x00000004ff007819 */ /* 0x000fc80000011600 */
[----:B------:R-:W-:Y:S02]  /*13c0*/  LOP3.LUT R0, R0, 0x3fff, RZ, 0xc0, !PT ;  /* 0x00003fff00007812 */ /* 0x000fe400078ec0ff */
[----:B---3--:R-:W-:Y:S01]  /*13d0*/  LOP3.LUT P1, RZ, R5, 0x7f, RZ, 0xc0, !PT ;  /* 0x0000007f05ff7812 */ /* 0x008fe2000782c0ff */
[----:B--2---:R-:W-:-:S12]  /*13e0*/  @P2 BRA `(.L_x_13) ;  /* 0x0000000000082947 */ /* 0x004fd80003800000 */
[----:B------:R-:W2:Y:S02]  /*13f0*/  SYNCS.PHASECHK.TRANS64.TRYWAIT P2, [R4+URZ+0x30830], R3 ;  /* 0x03083003040075a7 */ /* 0x000ea4000804017f */
[----:B--2---:R-:W-:Y:S05]  /*1400*/  @!P2 BRA `(.L_x_14) ;  /* 0x0000008c009ca947 */ /* 0x004fea0003800000 */
.L_x_13:
[----:B------:R-:W-:Y:S05]  /*1410*/  WARPSYNC.ALL ;  /* 0x0000000000007948 */ /* 0x000fea0003800000 */
[----:B------:R-:W-:Y:S01]  /*1420*/  IMAD.MOV.U32 R151, RZ, RZ, RZ ;  /* 0x000000ffff977224 */ /* 0x000fe200078e00ff */
[----:B------:R-:W-:Y:S01]  /*1430*/  LOP3.LUT R20, R0, 0x10000, RZ, 0xfc, !PT ;  /* 0x0001000000147812 */ /* 0x000fe200078efcff */
[----:B------:R-:W-:Y:S01]  /*1440*/  IMAD.MOV.U32 R21, RZ, RZ, 0x40000040 ;  /* 0x40000040ff157424 */ /* 0x000fe200078e00ff */
[----:B------:R-:W-:Y:S02]  /*1450*/  UIADD3 UR4, UR40, 0x12400, URZ ;  /* 0x0001240028047890 */ /* 0x000fe4000fffe03f */
[C---:B------:R-:W-:Y:S01]  /*1460*/  R2UR UR8, R20.reuse ;  /* 0x00000000140872ca */ /* 0x040fe200000e0000 */
[----:B------:R-:W1:Y:S01]  /*1470*/  LDL R5, [R1+0xc] ;  /* 0x00000c0001057983 */ /* 0x000e620000100800 */
[----:B------:R-:W-:Y:S01]  /*1480*/  R2UR UR9, R21 ;  /* 0x00000000150972ca */ /* 0x000fe200000e0000 */
[----:B------:R-:W-:Y:S01]  /*1490*/  USHF.R.U32.HI UR4, URZ, 0x4, UR4 ;  /* 0x000000043f047899 */ /* 0x000fe20008011604 */
[----:B------:R-:W-:Y:S01]  /*14a0*/  WARPGROUP.ARRIVE ;  /* 0x00000000000079c5 */ /* 0x000fe20000000000 */
[----:B------:R-:W-:Y:S01]  /*14b0*/  UMOV UR11, 0x40000040 ;  /* 0x40000040000b7882 */ /* 0x000fe20000000000 */
[----:B------:R-:W-:Y:S01]  /*14c0*/  R2UR UR16, R20 ;  /* 0x00000000141072ca */ /* 0x000fe200000e0000 */
[----:B------:R-:W-:Y:S01]  /*14d0*/  ULOP3.LUT UR4, UR4, 0x3fff, URZ, 0xc0, !UPT ;  /* 0x00003fff04047892 */ /* 0x000fe2000f8ec03f */
[----:B------:R-:W-:Y:S01]  /*14e0*/  P2R R8, PR, RZ, 0x2 ;  /* 0x00000002ff087803 */ /* 0x000fe20000000000 */
[----:B------:R-:W-:Y:S01]  /*14f0*/  UMOV UR13, 0x40000040 ;  /* 0x40000040000d7882 */ /* 0x000fe20000000000 */
[----:B------:R-:W-:Y:S01]  /*1500*/  UMOV UR15, 0x40000040 ;  /* 0x40000040000f7882 */ /* 0x000fe20000000000 */
[----:B------:R-:W-:Y:S01]  /*1510*/  ULOP3.LUT UR4, UR4, 0x10000, URZ, 0xfc, !UPT ;  /* 0x0001000004047892 */ /* 0x000fe2000f8efc3f */
[----:B------:R-:W-:Y:S01]  /*1520*/  P2R R6, PR, RZ, 0x1 ;  /* 0x00000001ff067803 */ /* 0x000fe20000000000 */
[----:B------:R-:W-:Y:S01]  /*1530*/  UMOV UR17, 0x40000040 ;  /* 0x4000004000117882 */ /* 0x000fe20000000000 */
[----:B------:R-:W-:Y:S01]  /*1540*/  UMOV UR19, 0x40000040 ;  /* 0x4000004000137882 */ /* 0x000fe20000000000 */
[----:B------:R-:W-:Y:S01]  /*1550*/  UIMAD UR6, UR46, 0x600, UR4 ;  /* 0x000006002e0678a4 */ /* 0x000fe2000f8e0204 */
[--C-:B------:R-:W-:Y:S01]  /*1560*/  IMAD.MOV.U32 R150, RZ, RZ, R151.reuse ;  /* 0x000000ffff967224 */ /* 0x100fe200078e0097 */
[----:B------:R-:W-:Y:S01]  /*1570*/  ULDC UR5, c[0x0][0x988] ;  /* 0x0002620000057ab9 */ /* 0x000fe20000000800 */
[--C-:B------:R-:W-:Y:S01]  /*1580*/  IMAD.MOV.U32 R148, RZ, RZ, R151.reuse ;  /* 0x000000ffff947224 */ /* 0x100fe200078e0097 */
[----:B------:R-:W-:Y:S01]  /*1590*/  UIADD3 UR12, UR16, 0x4, URZ ;  /* 0x00000004100c7890 */ /* 0x000fe2000fffe03f */
[--C-:B------:R-:W-:Y:S01]  /*15a0*/  IMAD.MOV.U32 R146, RZ, RZ, R151.reuse ;  /* 0x000000ffff927224 */ /* 0x100fe200078e0097 */
[----:B------:R-:W-:Y:S01]  /*15b0*/  UIADD3 UR14, UR6, 0x4, URZ ;  /* 0x00000004060e7890 */ /* 0x000fe2000fffe03f */
[--C-:B------:R-:W-:Y:S01]  /*15c0*/  IMAD.MOV.U32 R144, RZ, RZ, R151.reuse ;  /* 0x000000ffff907224 */ /* 0x100fe200078e0097 */
[----:B------:R-:W-:Y:S01]  /*15d0*/  UMOV UR10, UR6 ;  /* 0x00000006000a7c82 */ /* 0x000fe20008000000 */
[----:B------:R-:W-:Y:S01]  /*15e0*/  UIADD3 UR18, UR6, 0x6, URZ ;  /* 0x0000000606127890 */ /* 0x000fe2000fffe03f */
[----:B------:R-:W-:Y:S01]  /*15f0*/  HGMMA.64x192x16.F32.BF16 R24, gdesc[UR8], RZ, !UPT, gsb0 ;  /* 0x02e00000081879f0 */ /* 0x000fe2000c0018ff */
[----:B------:R-:W-:Y:S01]  /*1600*/  UIADD3 UR8, UR16, 0x2, URZ ;  /* 0x0000000210087890 */ /* 0x000fe2000fffe03f */
[--C-:B------:R-:W-:Y:S01]  /*1610*/  IMAD.MOV.U32 R142, RZ, RZ, R151.reuse ;  /* 0x000000ffff8e7224 */ /* 0x100fe200078e0097 */
[----:B------:R-:W-:Y:S01]  /*1620*/  UIADD3 UR10, UR6, 0x2, URZ ;  /* 0x00000002060a7890 */ /* 0x000fe2000fffe03f */
[--C-:B------:R-:W-:Y:S01]  /*1630*/  IMAD.MOV.U32 R140, RZ, RZ, R151.reuse ;  /* 0x000000ffff8c7224 */ /* 0x100fe200078e0097 */
[----:B------:R-:W-:Y:S01]  /*1640*/  UMOV UR9, 0x40000040 ;  /* 0x4000004000097882 */ /* 0x000fe20000000000 */
[----:B------:R-:W-:Y:S01]  /*1650*/  UMOV UR11, 0x40000040 ;  /* 0x40000040000b7882 */ /* 0x000fe20000000000 */
[----:B------:R-:W-:Y:S01]  /*1660*/  UIADD3 UR16, UR16, 0x6, URZ ;  /* 0x0000000610107890 */ /* 0x000fe2000fffe03f */
[----:B------:R-:W-:-:S02]  /*1670*/  IMAD.MOV.U32 R138, RZ, RZ, R151 ;  /* 0x000000ffff8a7224 */ /* 0x000fc400078e0097 */
[--C-:B------:R-:W-:Y:S02]  /*1680*/  IMAD.MOV.U32 R136, RZ, RZ, R151.reuse ;  /* 0x000000ffff887224 */ /* 0x100fe400078e0097 */
[--C-:B------:R-:W-:Y:S02]  /*1690*/  IMAD.MOV.U32 R134, RZ, RZ, R151.reuse ;  /* 0x000000ffff867224 */ /* 0x100fe400078e0097 */
[--C-:B------:R-:W-:Y:S02]  /*16a0*/  IMAD.MOV.U32 R132, RZ, RZ, R151.reuse ;  /* 0x000000ffff847224 */ /* 0x100fe400078e0097 */
[--C-:B------:R-:W-:Y:S02]  /*16b0*/  IMAD.MOV.U32 R130, RZ, RZ, R151.reuse ;  /* 0x000000ffff827224 */ /* 0x100fe400078e0097 */
[--C-:B------:R-:W-:Y:S02]  /*16c0*/  IMAD.MOV.U32 R128, RZ, RZ, R151.reuse ;  /* 0x000000ffff807224 */ /* 0x100fe400078e0097 */
[----:B------:R-:W-:-:S02]  /*16d0*/  IMAD.MOV.U32 R126, RZ, RZ, R151 ;  /* 0x000000ffff7e7224 */ /* 0x000fc400078e0097 */
[--C-:B------:R-:W-:Y:S02]  /*16e0*/  IMAD.MOV.U32 R124, RZ, RZ, R151.reuse ;  /* 0x000000ffff7c7224 */ /* 0x100fe400078e0097 */
[--C-:B------:R-:W-:Y:S02]  /*16f0*/  IMAD.MOV.U32 R122, RZ, RZ, R151.reuse ;  /* 0x000000ffff7a7224 */ /* 0x100fe400078e0097 */
[----:B------:R-:W-:Y:S01]  /*1700*/  IMAD.MOV.U32 R120, RZ, RZ, R151 ;  /* 0x000000ffff787224 */ /* 0x000fe200078e0097 */
[----:B------:R-:W-:Y:S02]  /*1710*/  WARPGROUP.DEPBAR.LE gsb0, 0x0 ;  /* 0x00008000000079c5 */ /* 0x000fe40000010000 */
[----:B------:R-:W-:-:S06]  /*1720*/  WARPGROUP.ARRIVE ;  /* 0x00000000000079c5 */ /* 0x000fcc0000000000 */
[----:B------:R-:W-:Y:S01]  /*1730*/  HGMMA.64x192x16.F32.BF16 R24, gdesc[UR8], R24, gsb0 ;  /* 0x02e00000081879f0 */ /* 0x000fe20008001818 */
[----:B-12---:R-:W-:-:S04]  /*1740*/  IMAD.IADD R3, R5, 0x1, R23 ;  /* 0x0000000105037824 */ /* 0x006fc800078e0217 */
[----:B------:R-:W-:-:S05]  /*1750*/  IMAD R3, R18, -0xc0, R3 ;  /* 0xffffff4012037824 */ /* 0x000fca00078e0203 */
[C---:B------:R-:W-:Y:S02]  /*1760*/  ISETP.GT.AND P5, PT, R3.reuse, RZ, PT ;  /* 0x000000ff0300720c */ /* 0x040fe40003fa4270 */
[C---:B------:R-:W-:Y:S02]  /*1770*/  ISETP.GT.AND P4, PT, R3.reuse, 0x1, PT ;  /* 0x000000010300780c */ /* 0x040fe40003f84270 */
[C---:B------:R-:W-:Y:S02]  /*1780*/  ISETP.GT.AND P3, PT, R3.reuse, 0x8, PT ;  /* 0x000000080300780c */ /* 0x040fe40003f64270 */
[C---:B------:R-:W-:Y:S02]  /*1790*/  ISETP.GT.AND P2, PT, R3.reuse, 0x9, PT ;  /* 0x000000090300780c */ /* 0x040fe40003f44270 */
[C---:B------:R-:W-:Y:S02]  /*17a0*/  ISETP.GT.AND P6, PT, R3.reuse, 0x10, PT ;  /* 0x000000100300780c */ /* 0x040fe40003fc4270 */
[----:B------:R-:W-:-:S02]  /*17b0*/  ISETP.GT.AND P1, PT, R3, 0x99, PT ;  /* 0x000000990300780c */ /* 0x000fc40003f24270 */
[----:B------:R-:W-:Y:S01]  /*17c0*/  ISETP.GT.AND P0, PT, R3, 0xa0, PT ;  /* 0x000000a00300780c */ /* 0x000fe20003f04270 */
[----:B------:R-:W-:Y:S02]  /*17d0*/  WARPGROUP.DEPBAR.LE gsb0, 0x0 ;  /* 0x00008000000079c5 */ /* 0x000fe40000010000 */
[----:B------:R-:W-:-:S06]  /*17e0*/  WARPGROUP.ARRIVE ;  /* 0x00000000000079c5 */ /* 0x000fcc0000000000 */
[----:B------:R-:W-:Y:S03]  /*17f0*/  HGMMA.64x192x16.F32.BF16 R24, gdesc[UR12], R24, gsb0 ;  /* 0x02e000000c1879f0 */ /* 0x000fe60008001818 */
[----:B------:R-:W-:Y:S02]  /*1800*/  WARPGROUP.DEPBAR.LE gsb0, 0x0 ;  /* 0x00008000000079c5 */ /* 0x000fe40000010000 */
[----:B------:R-:W-:-:S15]  /*1810*/  WARPGROUP.ARRIVE ;  /* 0x00000000000079c5 */ /* 0x000fde0000000000 */
[----:B------:R-:W-:Y:S03]  /*1820*/  HGMMA.64x192x16.F32.BF16 R24, gdesc[UR16], R24, gsb0 ;  /* 0x02e00000101879f0 */ /* 0x000fe60008001818 */
[----:B------:R-:W-:Y:S02]  /*1830*/  WARPGROUP.DEPBAR.LE gsb0, 0x0 ;  /* 0x00008000000079c5 */ /* 0x000fe40000010000 */
[----:B------:R-:W-:Y:S02]  /*1840*/  FSEL R5, R26, -INF , P5 ;  /* 0xff8000001a057808 */ /* 0x000fe40002800000 */
[----:B------:R-:W-:Y:S02]  /*1850*/  FSEL R27, R27, -INF , P4 ;  /* 0xff8000001b1b7808 */ /* 0x000fe40002000000 */
[----:B------:R-:W-:Y:S02]  /*1860*/  FSEL R7, R30, -INF , P3 ;  /* 0xff8000001e077808 */ /* 0x000fe40001800000 */
[----:B------:R-:W-:-:S02]  /*1870*/  FMNMX.FTZ R0, R5, R27, !PT ;  /* 0x0000001b05007209 */ /* 0x000fc40007810000 */
[----:B------:R-:W-:Y:S02]  /*1880*/  FSEL R31, R31, -INF , P2 ;  /* 0xff8000001f1f7808 */ /* 0x000fe40001000000 */
[----:B------:R-:W-:Y:S02]  /*1890*/  FMNMX.FTZ R0, R7, R0, !PT ;  /* 0x0000000007007209 */ /* 0x000fe40007810000 */
[----:B------:R-:W-:Y:S02]  /*18a0*/  FSEL R11, R24, -INF , P5 ;  /* 0xff800000180b7808 */ /* 0x000fe40002800000 */
[----:B------:R-:W-:Y:S02]  /*18b0*/  ISETP.GT.AND P5, PT, R3, 0x11, PT ;  /* 0x000000110300780c */ /* 0x000fe40003fa4270 */
[----:B------:R-:W-:Y:S02]  /*18c0*/  FSEL R13, R34, -INF , P6 ;  /* 0xff800000220d7808 */ /* 0x000fe40003000000 */
[----:B------:R-:W-:-:S02]  /*18d0*/  FMNMX.FTZ R0, R31, R0, !PT ;  /* 0x000000001f007209 */ /* 0x000fc40007810000 */
[----:B------:R-:W-:Y:S02]  /*18e0*/  FSEL R25, R25, -INF , P4 ;  /* 0xff80000019197808 */ /* 0x000fe40002000000 */
[----:B------:R-:W-:Y:S02]  /*18f0*/  ISETP.GT.AND P4, PT, R3, 0x18, PT ;  /* 0x000000180300780c */ /* 0x000fe40003f84270 */
[----:B------:R-:W-:Y:S02]  /*1900*/  FSEL R35, R35, -INF , P5 ;  /* 0xff80000023237808 */ /* 0x000fe40002800000 */
[----:B------:R-:W-:Y:S02]  /*1910*/  FMNMX.FTZ R0, R13, R0, !PT ;  /* 0x000000000d007209 */ /* 0x000fe40007810000 */
[----:B------:R-:W-:Y:S02]  /*1920*/  FSEL R15, R28, -INF , P3 ;  /* 0xff8000001c0f7808 */ /* 0x000fe40001800000 */
[----:B------:R-:W-:-:S02]  /*1930*/  ISETP.GT.AND P3, PT, R3, 0x19, PT ;  /* 0x000000190300780c */ /* 0x000fc40003f64270 */
        /* <DEDUP_REMOVED lines=83> */
[----:B------:R-:W-:-:S02]  /*1e70*/  FSEL R69, R69, -INF , P2 ;  /* 0xff80000045457808 */ /* 0x000fc40001000000 */
[C---:B------:R-:W-:Y:S02]  /*1e80*/  ISETP.GT.AND P4, PT, R3.reuse, 0x79, PT ;  /* 0x000000790300780c */ /* 0x040fe40003f84270 */
[----:B------:R-:W-:Y:S02]  /*1e90*/  ISETP.GT.AND P2, PT, R3, 0x70, PT ;  /* 0x000000700300780c */ /* 0x000fe40003f44270 */
[----:B------:R-:W-:Y:S02]  /*1ea0*/  FSEL R79, R79, -INF , P3 ;  /* 0xff8000004f4f7808 */ /* 0x000fe40001800000 */
[----:B------:R-:W-:Y:S02]  /*1eb0*/  FMNMX.FTZ R0, R78, R9, !PT ;  /* 0x000000094e007209 */ /* 0x000fe40007810000 */
[----:B------:R-:W-:Y:S02]  /*1ec0*/  FSEL R14, R87, -INF , P4 ;  /* 0xff800000570e7808 */ /* 0x000fe40002000000 */
[----:B------:R-:W-:-:S02]  /*1ed0*/  FSEL R82, R82, -INF , P2 ;  /* 0xff80000052527808 */ /* 0x000fc40001000000 */
[----:B------:R-:W-:Y:S02]  /*1ee0*/  FSEL R87, R80, -INF , P2 ;  /* 0xff80000050577808 */ /* 0x000fe40001000000 */
[----:B------:R-:W-:Y:S02]  /*1ef0*/  FSEL R72, R72, -INF , P6 ;  /* 0xff80000048487808 */ /* 0x000fe40003000000 */
[C---:B------:R-:W-:Y:S02]  /*1f00*/  ISETP.GT.AND P2, PT, R3.reuse, 0x81, PT ;  /* 0x000000810300780c */ /* 0x040fe40003f44270 */
[----:B------:R-:W-:Y:S02]  /*1f10*/  ISETP.GT.AND P6, PT, R3, 0x71, PT ;  /* 0x000000710300780c */ /* 0x000fe40003fc4270 */
[----:B------:R-:W-:Y:S02]  /*1f20*/  FMNMX.FTZ R9, R79, R0, !PT ;  /* 0x000000004f097209 */ /* 0x000fe40007810000 */
[----:B------:R-:W-:-:S02]  /*1f30*/  FSEL R73, R73, -INF , P5 ;  /* 0xff80000049497808 */ /* 0x000fc40002800000 */
[----:B------:R-:W-:Y:S02]  /*1f40*/  FSEL R24, R91, -INF , P2 ;  /* 0xff8000005b187808 */ /* 0x000fe40001000000 */
[----:B------:R-:W-:Y:S02]  /*1f50*/  FSEL R89, R89, -INF , P2 ;  /* 0xff80000059597808 */ /* 0x000fe40001000000 */
[----:B------:R-:W-:Y:S02]  /*1f60*/  ISETP.GT.AND P5, PT, R3, 0x78, PT ;  /* 0x000000780300780c */ /* 0x000fe40003fa4270 */
[----:B------:R-:W-:Y:S02]  /*1f70*/  FSEL R83, R83, -INF , P6 ;  /* 0xff80000053537808 */ /* 0x000fe40003000000 */
[----:B------:R-:W-:Y:S02]  /*1f80*/  FMNMX.FTZ R0, R82, R9, !PT ;  /* 0x0000000952007209 */ /* 0x000fe40007810000 */
[----:B------:R-:W-:-:S02]  /*1f90*/  ISETP.GT.AND P2, PT, R3, 0x98, PT ;  /* 0x000000980300780c */ /* 0x000fc40003f44270 */
[----:B------:R-:W-:Y:S02]  /*1fa0*/  FSEL R30, R103, -INF , P1 ;  /* 0xff800000671e7808 */ /* 0x000fe40000800000 */
[----:B------:R-:W-:Y:S02]  /*1fb0*/  ISETP.GT.AND P1, PT, R3, 0xa1, PT ;  /* 0x000000a10300780c */ /* 0x000fe40003f24270 */
[----:B------:R-:W-:Y:S02]  /*1fc0*/  FSEL R86, R86, -INF , P5 ;  /* 0xff80000056567808 */ /* 0x000fe40002800000 */
[----:B------:R-:W-:Y:S02]  /*1fd0*/  FMNMX.FTZ R9, R83, R0, !PT ;  /* 0x0000000053097209 */ /* 0x000fe40007810000 */
[----:B------:R-:W-:Y:S02]  /*1fe0*/  FSEL R102, R102, -INF , P2 ;  /* 0xff80000066667808 */ /* 0x000fe40001000000 */
[----:B------:R-:W-:-:S02]  /*1ff0*/  FSEL R103, R100, -INF , P2 ;  /* 0xff80000064677808 */ /* 0x000fc40001000000 */
[----:B------:R-:W-:Y:S02]  /*2000*/  FSEL R107, R107, -INF , P1 ;  /* 0xff8000006b6b7808 */ /* 0x000fe40000800000 */
[----:B------:R-:W-:Y:S02]  /*2010*/  P2R R46, PR, RZ, 0x2 ;  /* 0x00000002ff2e7803 */ /* 0x000fe40000000000 */
[C---:B------:R-:W-:Y:S02]  /*2020*/  ISETP.GT.AND P2, PT, R3.reuse, 0xa9, PT ;  /* 0x000000a90300780c */ /* 0x040fe40003f44270 */
[----:B------:R-:W-:Y:S02]  /*2030*/  ISETP.GT.AND P1, PT, R3, 0xa0, PT ;  /* 0x000000a00300780c */ /* 0x000fe40003f24270 */
[----:B------:R-:W-:Y:S02]  /*2040*/  FSEL R12, R77, -INF , P3 ;  /* 0xff8000004d0c7808 */ /* 0x000fe40001800000 */
[----:B------:R-:W-:-:S02]  /*2050*/  ISETP.GT.AND P3, PT, R3, 0x80, PT ;  /* 0x000000800300780c */ /* 0x000fc40003f64270 */
[----:B------:R-:W-:Y:S02]  /*2060*/  FMNMX.FTZ R9, R86, R9, !PT ;  /* 0x0000000956097209 */ /* 0x000fe40007810000 */
[----:B------:R-:W-:Y:S02]  /*2070*/  FSEL R32, R111, -INF , P2 ;  /* 0xff8000006f207808 */ /* 0x000fe40001000000 */
[----:B------:R-:W-:Y:S02]  /*2080*/  FSEL R111, R104, -INF , P1 ;  /* 0xff800000686f7808 */ /* 0x000fe40000800000 */
[----:B------:R-:W-:Y:S02]  /*2090*/  ISETP.NE.AND P1, PT, R46, RZ, PT ;  /* 0x000000ff2e00720c */ /* 0x000fe40003f25270 */
[----:B------:R-:W-:Y:S02]  /*20a0*/  FSEL R90, R90, -INF , P3 ;  /* 0xff8000005a5a7808 */ /* 0x000fe40001800000 */
[----:B------:R-:W-:-:S02]  /*20b0*/  FMNMX.FTZ R9, R14, R9, !PT ;  /* 0x000000090e097209 */ /* 0x000fc40007810000 */
[----:B------:R-:W-:Y:S02]  /*20c0*/  FSEL R81, R81, -INF , P6 ;  /* 0xff80000051517808 */ /* 0x000fe40003000000 */
[----:B------:R-:W-:Y:S02]  /*20d0*/  FSEL R105, R105, -INF , P1 ;  /* 0xff80000069697808 */ /* 0x000fe40000800000 */
[----:B------:R-:W-:Y:S02]  /*20e0*/  ISETP.GT.AND P6, PT, R3, 0x88, PT ;  /* 0x000000880300780c */ /* 0x000fe40003fc4270 */
[----:B------:R-:W-:Y:S02]  /*20f0*/  FMNMX.FTZ R9, R90, R9, !PT ;  /* 0x000000095a097209 */ /* 0x000fe40007810000 */
[----:B------:R-:W-:Y:S02]  /*2100*/  ISETP.NE.AND P1, PT, R8, RZ, PT ;  /* 0x000000ff0800720c */ /* 0x000fe40003f25270 */
[----:B------:R-:W-:-:S02]  /*2110*/  FMNMX.FTZ R8, R11, R25, !PT ;  /* 0x000000190b087209 */ /* 0x000fc40007810000 */
[----:B------:R-:W-:Y:S02]  /*2120*/  FSEL R77, R84, -INF , P5 ;  /* 0xff800000544d7808 */ /* 0x000fe40002800000 */
[----:B------:R-:W-:Y:S02]  /*2130*/  ISETP.GT.AND P5, PT, R3, 0x89, PT ;  /* 0x000000890300780c */ /* 0x000fe40003fa4270 */
[----:B------:R-:W-:Y:S02]  /*2140*/  FSEL R94, R94, -INF , P6 ;  /* 0xff8000005e5e7808 */ /* 0x000fe40003000000 */
[----:B------:R-:W-:Y:S02]  /*2150*/  FMNMX.FTZ R9, R24, R9, !PT ;  /* 0x0000000918097209 */ /* 0x000fe40007810000 */
[----:B------:R-:W-:Y:S01]  /*2160*/  FMNMX.FTZ R8, R15, R8, !PT ;  /* 0x000000080f087209 */ /* 0x000fe20007810000 */
[----:B------:R-:W-:Y:S01]  /*2170*/  @!P1 VIADD R4, R4, 0x30840 ;  /* 0x0003084004049836 */ /* 0x000fe20000000000 */
[----:B------:R-:W-:-:S02]  /*2180*/  FSEL R85, R85, -INF , P4 ;  /* 0xff80000055557808 */ /* 0x000fc40002000000 */
[----:B------:R-:W-:Y:S02]  /*2190*/  ISETP.GT.AND P4, PT, R3, 0x90, PT ;  /* 0x000000900300780c */ /* 0x000fe40003f84270 */
[----:B------:R-:W-:Y:S02]  /*21a0*/  FSEL R26, R95, -INF , P5 ;  /* 0xff8000005f1a7808 */ /* 0x000fe40002800000 */
[----:B------:R-:W-:Y:S02]  /*21b0*/  FMNMX.FTZ R9, R94, R9, !PT ;  /* 0x000000095e097209 */ /* 0x000fe40007810000 */
[----:B------:R-:W-:Y:S02]  /*21c0*/  FMNMX.FTZ R8, R29, R8, !PT ;  /* 0x000000081d087209 */ /* 0x000fe40007810000 */
[----:B------:R-:W-:Y:S02]  /*21d0*/  FSEL R91, R88, -INF , P3 ;  /* 0xff800000585b7808 */ /* 0x000fe40001800000 */
[----:B------:R-:W-:-:S02]  /*21e0*/  ISETP.GT.AND P3, PT, R3, 0x91, PT ;  /* 0x000000910300780c */ /* 0x000fc40003f64270 */
[----:B------:R-:W-:Y:S02]  /*21f0*/  FSEL R98, R98, -INF , P4 ;  /* 0xff80000062627808 */ /* 0x000fe40002000000 */
[----:B------:R-:W-:Y:S02]  /*2200*/  FMNMX.FTZ R9, R26, R9, !PT ;  /* 0x000000091a097209 */ /* 0x000fe40007810000 */
[----:B------:R-:W-:Y:S02]  /*2210*/  FMNMX.FTZ R8, R39, R8, !PT ;  /* 0x0000000827087209 */ /* 0x000fe40007810000 */
[----:B------:R-:W-:Y:S02]  /*2220*/  FSEL R28, R99, -INF , P3 ;  /* 0xff800000631c7808 */ /* 0x000fe40001800000 */
[----:B------:R-:W-:Y:S02]  /*2230*/  FMNMX.FTZ R9, R98, R9, !PT ;  /* 0x0000000962097209 */ /* 0x000fe40007810000 */
[----:B------:R-:W-:-:S02]  /*2240*/  FMNMX.FTZ R8, R33, R8, !PT ;  /* 0x0000000821087209 */ /* 0x000fc40007810000 */
[----:B------:R-:W-:Y:S02]  /*2250*/  FMNMX.FTZ R9, R28, R9, !PT ;  /* 0x000000091c097209 */ /* 0x000fe40007810000 */
[----:B------:R-:W-:Y:S02]  /*2260*/  FMNMX.FTZ R8, R127, R8, !PT ;  /* 0x000000087f087209 */ /* 0x000fe40007810000 */
[----:B------:R-:W-:Y:S02]  /*2270*/  FMNMX.FTZ R9, R102, R9, !PT ;  /* 0x0000000966097209 */ /* 0x000fe40007810000 */
[----:B------:R-:W-:Y:S02]  /*2280*/  FMNMX.FTZ R8, R37, R8, !PT ;  /* 0x0000000825087209 */ /* 0x000fe40007810000 */
[----:B------:R-:W-:Y:S02]  /*2290*/  FSEL R106, R106, -INF , P0 ;  /* 0xff8000006a6a7808 */ /* 0x000fe40000000000 */
[----:B------:R-:W-:-:S02]  /*22a0*/  FMNMX.FTZ R9, R30, R9, !PT ;  /* 0x000000091e097209 */ /* 0x000fc40007810000 */
[----:B------:R-:W-:Y:S02]  /*22b0*/  FMNMX.FTZ R8, R47, R8, !PT ;  /* 0x000000082f087209 */ /* 0x000fe40007810000 */
[----:B------:R-:W-:Y:S02]  /*22c0*/  ISETP.GT.AND P0, PT, R3, 0xa8, PT ;  /* 0x000000a80300780c */ /* 0x000fe40003f04270 */
[----:B------:R-:W-:Y:S02]  /*22d0*/  FMNMX.FTZ R0, R106, R9, !PT ;  /* 0x000000096a007209 */ /* 0x000fe40007810000 */
[----:B------:R-:W-:Y:S02]  /*22e0*/  FMNMX.FTZ R8, R41, R8, !PT ;  /* 0x0000000829087209 */ /* 0x000fe40007810000 */
[----:B------:R-:W-:Y:S02]  /*22f0*/  FSEL R110, R110, -INF , P0 ;  /* 0xff8000006e6e7808 */ /* 0x000fe40000000000 */
[----:B------:R-:W-:-:S02]  /*2300*/  FMNMX.FTZ R9, R107, R0, !PT ;  /* 0x000000006b097209 */ /* 0x000fc40007810000 */
[----:B------:R-:W-:Y:S02]  /*2310*/  FMNMX.FTZ R8, R51, R8, !PT ;  /* 0x0000000833087209 */ /* 0x000fe40007810000 */
[----:B------:R-:W-:Y:S02]  /*2320*/  FSEL R97, R97, -INF , P3 ;  /* 0xff80000061617808 */ /* 0x000fe40001800000 */
[----:B------:R-:W-:Y:S02]  /*2330*/  FMNMX.FTZ R9, R110, R9, !PT ;  /* 0x000000096e097209 */ /* 0x000fe40007810000 */
[----:B------:R-:W-:Y:S02]  /*2340*/  ISETP.GT.AND P3, PT, R3, 0xb0, PT ;  /* 0x000000b00300780c */ /* 0x000fe40003f64270 */
[----:B------:R-:W-:Y:S02]  /*2350*/  FMNMX.FTZ R8, R45, R8, !PT ;  /* 0x000000082d087209 */ /* 0x000fe40007810000 */
[----:B------:R-:W-:-:S02]  /*2360*/  FSEL R99, R96, -INF , P4 ;  /* 0xff80000060637808 */ /* 0x000fc40002000000 */
[----:B------:R-:W-:Y:S02]  /*2370*/  FSEL R114, R114, -INF , P3 ;  /* 0xff80000072727808 */ /* 0x000fe40001800000 */
[----:B------:R-:W-:Y:S02]  /*2380*/  FMNMX.FTZ R9, R32, R9, !PT ;  /* 0x0000000920097209 */ /* 0x000fe40007810000 */
[----:B------:R-:W-:Y:S02]  /*2390*/  ISETP.GT.AND P4, PT, R3, 0xb1, PT ;  /* 0x000000b10300780c */ /* 0x000fe40003f84270 */
[----:B------:R-:W-:Y:S02]  /*23a0*/  FMNMX.FTZ R8, R139, R8, !PT ;  /* 0x000000088b087209 */ /* 0x000fe40007810000 */
[----:B------:R-:W-:Y:S02]  /*23b0*/  FSEL R93, R93, -INF , P5 ;  /* 0xff8000005d5d7808 */ /* 0x000fe40002800000 */
[----:B------:R-:W-:-:S02]  /*23c0*/  FSEL R34, R115, -INF , P4 ;  /* 0xff80000073227808 */ /* 0x000fc40002000000 */
[----:B------:R-:W-:Y:S02]  /*23d0*/  FMNMX.FTZ R9, R114, R9, !PT ;  /* 0x0000000972097209 */ /* 0x000fe40007810000 */
[----:B------:R-:W-:Y:S02]  /*23e0*/  ISETP.GT.AND P5, PT, R3, 0xb8, PT ;  /* 0x000000b80300780c */ /* 0x000fe40003fa4270 */
[----:B------:R-:W-:Y:S02]  /*23f0*/  FMNMX.FTZ R8, R49, R8, !PT ;  /* 0x0000000831087209 */ /* 0x000fe40007810000 */
[----:B------:R-:W-:Y:S02]  /*2400*/  FSEL R95, R92, -INF , P6 ;  /* 0xff8000005c5f7808 */ /* 0x000fe40003000000 */
[----:B------:R-:W-:Y:S02]  /*2410*/  FSEL R118, R118, -INF , P5 ;  /* 0xff80000076767808 */ /* 0x000fe40002800000 */
[----:B------:R-:W-:-:S02]  /*2420*/  FMNMX.FTZ R9, R34, R9, !PT ;  /* 0x0000000922097209 */ /* 0x000fc40007810000 */
[----:B------:R-:W-:Y:S02]  /*2430*/  ISETP.GT.AND P6, PT, R3, 0xb9, PT ;  /* 0x000000b90300780c */ /* 0x000fe40003fc4270 */
[----:B------:R-:W-:Y:S02]  /*2440*/  FMNMX.FTZ R8, R143, R8, !PT ;  /* 0x000000088f087209 */ /* 0x000fe40007810000 */
[----:B------:R-:W-:Y:S02]  /*2450*/  FSEL R119, R119, -INF , P6 ;  /* 0xff80000077777808 */ /* 0x000fe40003000000 */
[----:B------:R-:W-:Y:S02]  /*2460*/  FMNMX.FTZ R0, R118, R9, !PT ;  /* 0x0000000976007209 */ /* 0x000fe40007810000 */
[----:B------:R-:W-:Y:S02]  /*2470*/  FMNMX.FTZ R8, R53, R8, !PT ;  /* 0x0000000835087209 */ /* 0x000fe40007810000 */
[----:B------:R-:W-:Y:S01]  /*2480*/  FMNMX.FTZ R38, R119, R0, !PT ;  /* 0x0000000077267209 */ /* 0x000fe20007810000 */
[----:B------:R-:W-:Y:S01]  /*2490*/  IMAD.U32 R0, RZ, RZ, UR5 ;  /* 0x00000005ff007e24 */ /* 0x000fe2000f8e00ff */
[----:B------:R-:W-:-:S02]  /*24a0*/  FMNMX.FTZ R8, R63, R8, !PT ;  /* 0x000000083f087209 */ /* 0x000fc40007810000 */
[----:B------:R-:W-:Y:S01]  /*24b0*/  P2R R44, PR, RZ, 0x1 ;  /* 0x00000001ff2c7803 */ /* 0x000fe20000000000 */
[----:B------:R-:W1:Y:S01]  /*24c0*/  SHFL.BFLY PT, R9, R38, 0x2, 0x1f ;  /* 0x0c401f0026097f89 */ /* 0x000e6200000e0000 */
[----:B------:R-:W-:Y:S02]  /*24d0*/  ISETP.GT.AND P0, PT, R3, 0x99, PT ;  /* 0x000000990300780c */ /* 0x000fe40003f04270 */
[----:B------:R-:W-:Y:S02]  /*24e0*/  FMNMX.FTZ R3, R57, R8, !PT ;  /* 0x0000000839037209 */ /* 0x000fe40007810000 */
[----:B------:R-:W-:Y:S02]  /*24f0*/  P2R R42, PR, RZ, 0x4 ;  /* 0x00000004ff2a7803 */ /* 0x000fe40000000000 */
[----:B------:R-:W-:Y:S02]  /*2500*/  FMNMX.FTZ R8, R60, R3, !PT ;  /* 0x000000033c087209 */ /* 0x000fe40007810000 */
[----:B------:R-:W-:-:S02]  /*2510*/  FSEL R101, R101, -INF , P0 ;  /* 0xff80000065657808 */ /* 0x000fc40000000000 */
[----:B------:R-:W-:Y:S02]  /*2520*/  FMNMX.FTZ R3, R61, R8, !PT ;  /* 0x000000083d037209 */ /* 0x000fe40007810000 */
[----:B------:R-:W-:Y:S02]  /*2530*/  ISETP.NE.AND P0, PT, R44, RZ, PT ;  /* 0x000000ff2c00720c */ /* 0x000fe40003f05270 */
[----:B------:R-:W-:Y:S02]  /*2540*/  FMNMX.FTZ R8, R64, R3, !PT ;  /* 0x0000000340087209 */ /* 0x000fe40007810000 */
[----:B------:R-:W-:Y:S02]  /*2550*/  FSEL R115, R108, -INF , P0 ;  /* 0xff8000006c737808 */ /* 0x000fe40000000000 */
[----:B------:R-:W-:Y:S02]  /*2560*/  FMNMX.FTZ R8, R65, R8, !PT ;  /* 0x0000000841087209 */ /* 0x000fe40007810000 */
[----:B------:R-:W-:-:S02]  /*2570*/  ISETP.NE.AND P0, PT, R6, RZ, PT ;  /* 0x000000ff0600720c */ /* 0x000fc40003f05270 */
[----:B------:R-:W-:Y:S02]  /*2580*/  FMNMX.FTZ R8, R75, R8, !PT ;  /* 0x000000084b087209 */ /* 0x000fe40007810000 */
[----:B-1----:R-:W-:Y:S02]  /*2590*/  FMNMX.FTZ R40, R38, R9, !PT ;  /* 0x0000000926287209 */ /* 0x002fe40007810000 */
[----:B------:R-:W-:Y:S02]  /*25a0*/  FMNMX.FTZ R3, R69, R8, !PT ;  /* 0x0000000845037209 */ /* 0x000fe40007810000 */
[----:B------:R-:W-:Y:S01]  /*25b0*/  @!P1 PRMT R4, RZ, 0x654, R4 ;  /* 0x00000654ff049816 */ /* 0x000fe20000000004 */
[----:B------:R-:W1:Y:S01]  /*25c0*/  SHFL.BFLY PT, R9, R40, 0x1, 0x1f ;  /* 0x0c201f0028097f89 */ /* 0x000e6200000e0000 */
[----:B------:R-:W-:Y:S02]  /*25d0*/  FMNMX.FTZ R8, R72, R3, !PT ;  /* 0x0000000348087209 */ /* 0x000fe40007810000 */
[----:B------:R2:W-:Y:S02]  /*25e0*/  @!P1 SYNCS.ARRIVE.TRANS64.RED.A1T0 RZ, [R4+URZ], RZ ;  /* 0x000000ff04ff99a7 */ /* 0x0005e4000810043f */
[----:B------:R-:W-:-:S04]  /*25f0*/  FMNMX.FTZ R3, R73, R8, !PT ;  /* 0x0000000849037209 */ /* 0x000fc80007810000 */
[----:B------:R-:W-:-:S04]  /*2600*/  FMNMX.FTZ R3, R76, R3, !PT ;  /* 0x000000034c037209 */ /* 0x000fc80007810000 */
[----:B------:R-:W-:-:S04]  /*2610*/  FMNMX.FTZ R8, R12, R3, !PT ;  /* 0x000000030c087209 */ /* 0x000fc80007810000 */
[----:B------:R-:W-:-:S04]  /*2620*/  FMNMX.FTZ R8, R87, R8, !PT ;  /* 0x0000000857087209 */ /* 0x000fc80007810000 */
[----:B------:R-:W-:Y:S02]  /*2630*/  FMNMX.FTZ R8, R81, R8, !PT ;  /* 0x0000000851087209 */ /* 0x000fe40007810000 */
[----:B-1----:R-:W-:Y:S02]  /*2640*/  FMNMX.FTZ R9, R40, R9, !PT ;  /* 0x0000000928097209 */ /* 0x002fe40007810000 */
[----:B------:R-:W-:Y:S02]  /*2650*/  FMNMX.FTZ R8, R77, R8, !PT ;  /* 0x000000084d087209 */ /* 0x000fe40007810000 */
[C---:B------:R-:W-:Y:S01]  /*2660*/  FSETP.NEU.FTZ.AND P2, PT, R9.reuse, -INF , PT ;  /* 0xff8000000900780b */ /* 0x040fe20003f5d000 */
[----:B------:R-:W-:Y:S01]  /*2670*/  FMUL.FTZ R36, R9, R0 ;  /* 0x0000000009247220 */ /* 0x000fe20000410000 */
[----:B------:R-:W-:-:S04]  /*2680*/  FMNMX.FTZ R8, R85, R8, !PT ;  /* 0x0000000855087209 */ /* 0x000fc80007810000 */
[----:B------:R-:W-:Y:S02]  /*2690*/  FMNMX.FTZ R8, R91, R8, !PT ;  /* 0x000000085b087209 */ /* 0x000fe40007810000 */
[----:B------:R-:W-:Y:S02]  /*26a0*/  FSEL R36, R36, RZ, P2 ;  /* 0x000000ff24247208 */ /* 0x000fe40001000000 */
[----:B------:R-:W-:Y:S02]  /*26b0*/  FMNMX.FTZ R8, R89, R8, !PT ;  /* 0x0000000859087209 */ /* 0x000fe40007810000 */
[----:B------:R-:W-:Y:S01]  /*26c0*/  ISETP.NE.AND P2, PT, R42, RZ, PT ;  /* 0x000000ff2a00720c */ /* 0x000fe20003f45270 */
[--C-:B------:R-:W-:Y:S01]  /*26d0*/  FFMA.FTZ R6, R27, R0, -R36.reuse ;  /* 0x000000001b067223 */ /* 0x100fe20000010824 */
[----:B------:R-:W-:Y:S01]  /*26e0*/  FMNMX.FTZ R8, R95, R8, !PT ;  /* 0x000000085f087209 */ /* 0x000fe20007810000 */
[-CC-:B------:R-:W-:Y:S01]  /*26f0*/  FFMA.FTZ R27, R125, R0.reuse, -R36.reuse ;  /* 0x000000007d1b7223 */ /* 0x180fe20000010824 */
[-CC-:B------:R-:W-:Y:S01]  /*2700*/  FFMA.FTZ R125, R59, R0.reuse, -R36.reuse ;  /* 0x000000003b7d7223 */ /* 0x180fe20000010824 */
[--C-:B------:R-:W-:Y:S01]  /*2710*/  FFMA.FTZ R59, R10, R0, -R36.reuse ;  /* 0x000000000a3b7223 */ /* 0x100fe20000010824 */
[----:B------:R-:W-:Y:S01]  /*2720*/  FMNMX.FTZ R10, R93, R8, !PT ;  /* 0x000000085d0a7209 */ /* 0x000fe20007810000 */
[-CC-:B------:R-:W-:Y:S01]  /*2730*/  FFMA.FTZ R48, R133, R0.reuse, -R36.reuse ;  /* 0x0000000085307223 */ /* 0x180fe20000010824 */
[-CC-:B------:R-:W-:Y:S01]  /*2740*/  FFMA.FTZ R62, R123, R0.reuse, -R36.reuse ;  /* 0x000000007b3e7223 */ /* 0x180fe20000010824 */
[----:B------:R-:W-:Y:S01]  /*2750*/  FSEL R133, R109, -INF , P2 ;  /* 0xff8000006d857808 */ /* 0x000fe20001000000 */
[--C-:B------:R-:W-:Y:S01]  /*2760*/  FFMA.FTZ R123, R55, R0, -R36.reuse ;  /* 0x00000000377b7223 */ /* 0x100fe20000010824 */
[----:B------:R-:W-:Y:S01]  /*2770*/  FMNMX.FTZ R10, R99, R10, !PT ;  /* 0x0000000a630a7209 */ /* 0x000fe20007810000 */
[-CC-:B------:R-:W-:Y:S01]  /*2780*/  FFMA.FTZ R58, R121, R0.reuse, -R36.reuse ;  /* 0x00000000793a7223 */ /* 0x180fe20000010824 */
[-CC-:B------:R-:W-:Y:S01]  /*2790*/  FFMA.FTZ R55, R71, R0.reuse, -R36.reuse ;  /* 0x0000000047377223 */ /* 0x180fe20000010824 */
[--C-:B------:R-:W-:Y:S01]  /*27a0*/  FFMA.FTZ R121, R135, R0, -R36.reuse ;  /* 0x0000000087797223 */ /* 0x100fe20000010824 */
[----:B------:R-:W-:Y:S01]  /*27b0*/  FMNMX.FTZ R10, R97, R10, !PT ;  /* 0x0000000a610a7209 */ /* 0x000fe20007810000 */
[-CC-:B------:R-:W-:Y:S01]  /*27c0*/  FFMA.FTZ R71, R14, R0.reuse, -R36.reuse ;  /* 0x000000000e477223 */ /* 0x180fe20000010824 */
[----:B------:R-:W-:Y:S01]  /*27d0*/  FSEL R135, R112, -INF , P3 ;  /* 0xff80000070877808 */ /* 0x000fe20001800000 */
        /* <DEDUP_REMOVED lines=15> */
[----:B------:R-:W-:Y:S01]  /*28d0*/  MUFU.EX2 R6, R6 ;  /* 0x0000000600067308 */ /* 0x000fe20000000800 */
[--C-:B------:R-:W-:Y:S01]  /*28e0*/  FFMA.FTZ R50, R31, R0, -R36.reuse ;  /* 0x000000001f327223 */ /* 0x100fe20000010824 */
[----:B------:R-:W-:Y:S01]  /*28f0*/  FMNMX.FTZ R68, R115, R68, !PT ;  /* 0x0000004473447209 */ /* 0x000fe20007810000 */
[-CC-:B------:R-:W-:Y:S01]  /*2900*/  FFMA.FTZ R13, R13, R0.reuse, -R36.reuse ;  /* 0x000000000d0d7223 */ /* 0x180fe20000010824 */
[-CC-:B------:R-:W-:Y:S01]  /*2910*/  FFMA.FTZ R82, R82, R0.reuse, -R36.reuse ;  /* 0x0000000052527223 */ /* 0x180fe20000010824 */
[--C-:B------:R-:W-:Y:S01]  /*2920*/  FFMA.FTZ R56, R35, R0, -R36.reuse ;  /* 0x0000000023387223 */ /* 0x100fe20000010824 */
[----:B------:R-:W-:Y:S01]  /*2930*/  FMNMX.FTZ R14, R133, R68, !PT ;  /* 0x00000044850e7209 */ /* 0x000fe20007810000 */
[-CC-:B------:R-:W-:Y:S01]  /*2940*/  FFMA.FTZ R46, R74, R0.reuse, -R36.reuse ;  /* 0x000000004a2e7223 */ /* 0x180fe20000010824 */
[----:B------:R-:W1:Y:S01]  /*2950*/  MUFU.EX2 R5, R5 ;  /* 0x0000000500057308 */ /* 0x000e620000000800 */
[--C-:B------:R-:W-:Y:S01]  /*2960*/  FFMA.FTZ R40, R43, R0, -R36.reuse ;  /* 0x000000002b287223 */ /* 0x100fe20000010824 */
[----:B------:R-:W-:Y:S01]  /*2970*/  FMNMX.FTZ R14, R135, R14, !PT ;  /* 0x0000000e870e7209 */ /* 0x000fe20007810000 */
[-CC-:B------:R-:W-:Y:S01]  /*2980*/  FFMA.FTZ R44, R131, R0.reuse, -R36.reuse ;  /* 0x00000000832c7223 */ /* 0x180fe20000010824 */
[-CC-:B------:R-:W-:Y:S01]  /*2990*/  FFMA.FTZ R74, R94, R0.reuse, -R36.reuse ;  /* 0x000000005e4a7223 */ /* 0x180fe20000010824 */
[--C-:B------:R-:W-:Y:S01]  /*29a0*/  FFMA.FTZ R31, R129, R0, -R36.reuse ;  /* 0x00000000811f7223 */ /* 0x100fe20000010824 */
[----:B------:R-:W-:Y:S01]  /*29b0*/  FMNMX.FTZ R14, R137, R14, !PT ;  /* 0x0000000e890e7209 */ /* 0x000fe20007810000 */
[-CC-:B------:R-:W-:Y:S01]  /*29c0*/  FFMA.FTZ R42, R70, R0.reuse, -R36.reuse ;  /* 0x00000000462a7223 */ /* 0x180fe20000010824 */
[----:B------:R-:W3:Y:S01]  /*29d0*/  MUFU.EX2 R7, R7 ;  /* 0x0000000700077308 */ /* 0x000ee20000000800 */
[--C-:B------:R-:W-:Y:S01]  /*29e0*/  FFMA.FTZ R52, R78, R0, -R36.reuse ;  /* 0x000000004e347223 */ /* 0x100fe20000010824 */
[----:B------:R-:W-:Y:S01]  /*29f0*/  FMNMX.FTZ R14, R141, R14, !PT ;  /* 0x0000000e8d0e7209 */ /* 0x000fe20007810000 */
[-CC-:B------:R-:W-:Y:S01]  /*2a00*/  FFMA.FTZ R43, R83, R0.reuse, -R36.reuse ;  /* 0x00000000532b7223 */ /* 0x180fe20000010824 */
[-CC-:B------:R-:W-:Y:S01]  /*2a10*/  FFMA.FTZ R117, R32, R0.reuse, -R36.reuse ;  /* 0x0000000020757223 */ /* 0x180fe20000010824 */
[--C-:B------:R-:W-:Y:S01]  /*2a20*/  FFMA.FTZ R131, R34, R0, -R36.reuse ;  /* 0x0000000022837223 */ /* 0x100fe20000010824 */
[----:B------:R-:W-:Y:S01]  /*2a30*/  FMNMX.FTZ R14, R145, R14, !PT ;  /* 0x0000000e910e7209 */ /* 0x000fe20007810000 */
[-CC-:B------:R-:W-:Y:S01]  /*2a40*/  FFMA.FTZ R129, R147, R0.reuse, -R36.reuse ;  /* 0x0000000093817223 */ /* 0x180fe20000010824 */
[----:B------:R-:W4:Y:S01]  /*2a50*/  MUFU.EX2 R50, R50 ;  /* 0x0000003200327308 */ /* 0x000f220000000800 */
[-CC-:B------:R-:W-:Y:S01]  /*2a60*/  FFMA.FTZ R35, R149, R0.reuse, -R36.reuse ;  /* 0x0000000095237223 */ /* 0x180fe20000010824 */
[-CC-:B------:R-:W-:Y:S01]  /*2a70*/  FFMA.FTZ R86, R86, R0.reuse, -R36.reuse ;  /* 0x0000000056567223 */ /* 0x180fe20000010824 */
[----:B------:R-:W5:Y:S01]  /*2a80*/  SHFL.BFLY PT, R3, R14, 0x2, 0x1f ;  /* 0x0c401f000e037f89 */ /* 0x000f6200000e0000 */
[-CC-:B------:R-:W-:Y:S01]  /*2a90*/  FFMA.FTZ R90, R90, R0.reuse, -R36.reuse ;  /* 0x000000005a5a7223 */ /* 0x180fe20000010824 */
[-CC-:B------:R-:W-:Y:S01]  /*2aa0*/  FFMA.FTZ R109, R26, R0.reuse, -R36.reuse ;  /* 0x000000001a6d7223 */ /* 0x180fe20000010824 */
[-CC-:B------:R-:W-:Y:S01]  /*2ab0*/  FFMA.FTZ R70, R98, R0.reuse, -R36.reuse ;  /* 0x0000000062467223 */ /* 0x180fe20000010824 */
[-CC-:B------:R-:W-:Y:S01]  /*2ac0*/  FFMA.FTZ R83, R28, R0.reuse, -R36.reuse ;  /* 0x000000001c537223 */ /* 0x180fe20000010824 */
[----:B------:R-:W2:Y:S01]  /*2ad0*/  MUFU.EX2 R13, R13 ;  /* 0x0000000d000d7308 */ /* 0x000ea20000000800 */
[-CC-:B------:R-:W-:Y:S01]  /*2ae0*/  FFMA.FTZ R78, R102, R0.reuse, -R36.reuse ;  /* 0x00000000664e7223 */ /* 0x180fe20000010824 */
[-CC-:B------:R-:W-:Y:S01]  /*2af0*/  FFMA.FTZ R113, R30, R0.reuse, -R36.reuse ;  /* 0x000000001e717223 */ /* 0x180fe20000010824 */
[-CC-:B------:R-:W-:Y:S01]  /*2b00*/  FFMA.FTZ R107, R107, R0.reuse, -R36.reuse ;  /* 0x000000006b6b7223 */ /* 0x180fe20000010824 */
[-CC-:B------:R-:W-:Y:S01]  /*2b10*/  FFMA.FTZ R84, R110, R0.reuse, -R36.reuse ;  /* 0x000000006e547223 */ /* 0x180fe20000010824 */
[-CC-:B------:R-:W-:Y:S01]  /*2b20*/  FFMA.FTZ R32, R114, R0.reuse, -R36.reuse ;  /* 0x0000000072207223 */ /* 0x180fe20000010824 */
[-CC-:B------:R-:W-:Y:S01]  /*2b30*/  FFMA.FTZ R34, R118, R0.reuse, -R36.reuse ;  /* 0x0000000076227223 */ /* 0x180fe20000010824 */
[----:B------:R-:W-:Y:S01]  /*2b40*/  FFMA.FTZ R119, R119, R0, -R36 ;  /* 0x0000000077777223 */ /* 0x000fe20000010824 */
[----:B------:R1:W-:Y:S01]  /*2b50*/  MUFU.EX2 R8, R82 ;  /* 0x0000005200087308 */ /* 0x0003e20000000800 */
[----:B------:R-:W-:-:S07]  /*2b60*/  IMAD.MOV.U32 R149, RZ, RZ, R151 ;  /* 0x000000ffff957224 */ /* 0x000fce00078e0097 */
[----:B------:R-:W2:Y:S01]  /*2b70*/  MUFU.EX2 R56, R56 ;  /* 0x0000003800387308 */ /* 0x000ea20000000800 */
[----:B-1----:R-:W-:Y:S01]  /*2b80*/  FFMA.FTZ R82, R106, R0, -R36 ;  /* 0x000000006a527223 */ /* 0x002fe20000010824 */
[----:B-----5:R-:W-:-:S05]  /*2b90*/  FMNMX.FTZ R24, R14, R3, !PT ;  /* 0x000000030e187209 */ /* 0x020fca0007810000 */
[----:B------:R-:W1:Y:S01]  /*2ba0*/  SHFL.BFLY PT, R3, R24, 0x1, 0x1f ;  /* 0x0c201f0018037f89 */ /* 0x000e6200000e0000 */
[----:B------:R5:W-:Y:S08]  /*2bb0*/  MUFU.EX2 R10, R86 ;  /* 0x00000056000a7308 */ /* 0x000bf00000000800 */
[----:B------:R-:W-:Y:S08]  /*2bc0*/  MUFU.EX2 R58, R58 ;  /* 0x0000003a003a7308 */ /* 0x000ff00000000800 */
[----:B------:R-:W-:Y:S01]  /*2bd0*/  MUFU.EX2 R62, R62 ;  /* 0x0000003e003e7308 */ /* 0x000fe20000000800 */
[----:B-1----:R-:W-:-:S07]  /*2be0*/  FMNMX.FTZ R3, R24, R3, !PT ;  /* 0x0000000318037209 */ /* 0x002fce0007810000 */
[----:B------:R-:W-:Y:S01]  /*2bf0*/  MUFU.EX2 R27, R27 ;  /* 0x0000001b001b7308 */ /* 0x000fe20000000800 */
[C---:B------:R-:W-:Y:S01]  /*2c00*/  FSETP.NEU.FTZ.AND P2, PT, R3.reuse, -INF , PT ;  /* 0xff8000000300780b */ /* 0x040fe20003f5d000 */
[----:B------:R-:W-:-:S06]  /*2c10*/  FMUL.FTZ R24, R3, R0 ;  /* 0x0000000003187220 */ /* 0x000fcc0000410000 */
[----:B------:R-:W-:Y:S01]  /*2c20*/  MUFU.EX2 R40, R40 ;  /* 0x0000002800287308 */ /* 0x000fe20000000800 */
[----:B------:R-:W-:Y:S02]  /*2c30*/  FSEL R24, R24, RZ, P2 ;  /* 0x000000ff18187208 */ /* 0x000fe40001000000 */
[----:B------:R-:W-:-:S03]  /*2c40*/  ISETP.GE.AND P2, PT, R23, 0xc1, PT ;  /* 0x000000c11700780c */ /* 0x000fc60003f46270 */
[-CC-:B------:R-:W-:Y:S01]  /*2c50*/  FFMA.FTZ R14, R11, R0.reuse, -R24.reuse ;  /* 0x000000000b0e7223 */ /* 0x180fe20000010818 */
[-CC-:B------:R-:W-:Y:S01]  /*2c60*/  FFMA.FTZ R25, R25, R0.reuse, -R24.reuse ;  /* 0x0000000019197223 */ /* 0x180fe20000010818 */
[-CC-:B------:R-:W-:Y:S01]  /*2c70*/  FFMA.FTZ R92, R15, R0.reuse, -R24.reuse ;  /* 0x000000000f5c7223 */ /* 0x180fe20000010818 */
[-CC-:B------:R-:W-:Y:S01]  /*2c80*/  FFMA.FTZ R29, R29, R0.reuse, -R24.reuse ;  /* 0x000000001d1d7223 */ /* 0x180fe20000010818 */
[-CC-:B------:R-:W-:Y:S01]  /*2c90*/  FFMA.FTZ R94, R39, R0.reuse, -R24.reuse ;  /* 0x00000000275e7223 */ /* 0x180fe20000010818 */
[-CC-:B------:R-:W-:Y:S01]  /*2ca0*/  FFMA.FTZ R36, R64, R0.reuse, -R24.reuse ;  /* 0x0000000040247223 */ /* 0x180fe20000010818 */
[----:B------:R-:W-:Y:S01]  /*2cb0*/  MUFU.EX2 R14, R14 ;  /* 0x0000000e000e7308 */ /* 0x000fe20000000800 */
[-CC-:B------:R-:W-:Y:S01]  /*2cc0*/  FFMA.FTZ R64, R72, R0.reuse, -R24.reuse ;  /* 0x0000000048407223 */ /* 0x180fe20000010818 */
[-C--:B------:R-:W-:Y:S01]  /*2cd0*/  FFMA.FTZ R147, R33, R0.reuse, -R24 ;  /* 0x0000000021937223 */ /* 0x080fe20000010818 */
[----:B------:R-:W-:Y:S01]  /*2ce0*/  FADD.FTZ R72, R5, R6 ;  /* 0x0000000605487221 */ /* 0x000fe20000010000 */
[-CC-:B-----5:R-:W-:Y:S01]  /*2cf0*/  FFMA.FTZ R86, R53, R0.reuse, -R24.reuse ;  /* 0x0000000035567223 */ /* 0x1a0fe20000010818 */
[-CC-:B------:R-:W-:Y:S01]  /*2d00*/  FFMA.FTZ R96, R127, R0.reuse, -R24.reuse ;  /* 0x000000007f607223 */ /* 0x180fe20000010818 */
[-C--:B------:R-:W-:Y:S01]  /*2d10*/  FFMA.FTZ R127, R37, R0.reuse, -R24 ;  /* 0x00000000257f7223 */ /* 0x080fe20000010818 */
[----:B---3--:R-:W-:Y:S01]  /*2d20*/  FADD.FTZ R53, R7, R72 ;  /* 0x0000004807357221 */ /* 0x008fe20000010000 */
[----:B------:R-:W1:Y:S01]  /*2d30*/  MUFU.EX2 R25, R25 ;  /* 0x0000001900197308 */ /* 0x000e620000000800 */
[-CC-:B------:R-:W-:Y:S01]  /*2d40*/  FFMA.FTZ R11, R47, R0.reuse, -R24.reuse ;  /* 0x000000002f0b7223 */ /* 0x180fe20000010818 */
[-CC-:B------:R-:W-:Y:S01]  /*2d50*/  FFMA.FTZ R26, R41, R0.reuse, -R24.reuse ;  /* 0x00000000291a7223 */ /* 0x180fe20000010818 */
[----:B----4-:R-:W-:Y:S01]  /*2d60*/  FADD.FTZ R72, R50, R53 ;  /* 0x0000003532487221 */ /* 0x010fe20000010000 */
[-CC-:B------:R-:W-:Y:S01]  /*2d70*/  FFMA.FTZ R28, R51, R0.reuse, -R24.reuse ;  /* 0x00000000331c7223 */ /* 0x180fe20000010818 */
[-CC-:B------:R-:W-:Y:S01]  /*2d80*/  FFMA.FTZ R33, R45, R0.reuse, -R24.reuse ;  /* 0x000000002d217223 */ /* 0x180fe20000010818 */
[-C--:B------:R-:W-:Y:S01]  /*2d90*/  FFMA.FTZ R30, R139, R0.reuse, -R24 ;  /* 0x000000008b1e7223 */ /* 0x080fe20000010818 */
[----:B--2---:R-:W-:Y:S01]  /*2da0*/  FADD.FTZ R53, R13, R72 ;  /* 0x000000480d357221 */ /* 0x004fe20000010000 */
[----:B------:R-:W2:Y:S01]  /*2db0*/  MUFU.EX2 R92, R92 ;  /* 0x0000005c005c7308 */ /* 0x000ea20000000800 */
[-CC-:B------:R-:W-:Y:S01]  /*2dc0*/  FFMA.FTZ R23, R76, R0.reuse, -R24.reuse ;  /* 0x000000004c177223 */ /* 0x180fe20000010818 */
[----:B------:R-:W-:Y:S01]  /*2dd0*/  F2FP.BF16.F32.PACK_AB R5, R6, R5 ;  /* 0x000000050605723e */ /* 0x000fe200000010ff */
[----:B------:R-:W-:Y:S01]  /*2de0*/  FADD.FTZ R53, R56, R53 ;  /* 0x0000003538357221 */ /* 0x000fe20000010000 */
[-CC-:B------:R-:W-:Y:S01]  /*2df0*/  FFMA.FTZ R41, R49, R0.reuse, -R24.reuse ;  /* 0x0000000031297223 */ /* 0x180fe20000010818 */
[-CC-:B------:R-:W-:Y:S01]  /*2e00*/  FFMA.FTZ R45, R143, R0.reuse, -R24.reuse ;  /* 0x000000008f2d7223 */ /* 0x180fe20000010818 */
[-CC-:B------:R-:W-:Y:S01]  /*2e10*/  FFMA.FTZ R47, R63, R0.reuse, -R24.reuse ;  /* 0x000000003f2f7223 */ /* 0x180fe20000010818 */
[-CC-:B------:R-:W-:Y:S01]  /*2e20*/  FFMA.FTZ R88, R57, R0.reuse, -R24.reuse ;  /* 0x0000000039587223 */ /* 0x180fe20000010818 */
[----:B------:R-:W3:Y:S01]  /*2e30*/  MUFU.EX2 R29, R29 ;  /* 0x0000001d001d7308 */ /* 0x000ee20000000800 */
[----:B-1----:R-:W-:Y:S01]  /*2e40*/  FADD.FTZ R15, R14, R25 ;  /* 0x000000190e0f7221 */ /* 0x002fe20000010000 */
[-CC-:B------:R-:W-:Y:S01]  /*2e50*/  FFMA.FTZ R49, R60, R0.reuse, -R24.reuse ;  /* 0x000000003c317223 */ /* 0x180fe20000010818 */
[-CC-:B------:R-:W-:Y:S01]  /*2e60*/  FFMA.FTZ R37, R65, R0.reuse, -R24.reuse ;  /* 0x0000000041257223 */ /* 0x180fe20000010818 */
[-CC-:B------:R-:W-:Y:S01]  /*2e70*/  FFMA.FTZ R39, R75, R0.reuse, -R24.reuse ;  /* 0x000000004b277223 */ /* 0x180fe20000010818 */
[----:B------:R-:W-:Y:S01]  /*2e80*/  F2FP.BF16.F32.PACK_AB R7, R50, R7 ;  /* 0x000000073207723e */ /* 0x000fe200000010ff */
[-CC-:B------:R-:W-:Y:S01]  /*2e90*/  FFMA.FTZ R60, R69, R0.reuse, -R24.reuse ;  /* 0x00000000453c7223 */ /* 0x180fe20000010818 */
[----:B------:R-:W-:Y:S01]  /*2ea0*/  F2FP.BF16.F32.PACK_AB R13, R56, R13 ;  /* 0x0000000d380d723e */ /* 0x000fe200000010ff */
[----:B------:R-:W1:Y:S01]  /*2eb0*/  MUFU.EX2 R94, R94 ;  /* 0x0000005e005e7308 */ /* 0x000e620000000800 */
[----:B--2---:R-:W-:Y:S01]  /*2ec0*/  FADD.FTZ R4, R92, R15 ;  /* 0x0000000f5c047221 */ /* 0x004fe20000010000 */
[-CC-:B------:R-:W-:Y:S01]  /*2ed0*/  FFMA.FTZ R51, R73, R0.reuse, -R24.reuse ;  /* 0x0000000049337223 */ /* 0x180fe20000010818 */
[-CC-:B------:R-:W-:Y:S01]  /*2ee0*/  FFMA.FTZ R72, R12, R0.reuse, -R24.reuse ;  /* 0x000000000c487223 */ /* 0x180fe20000010818 */
[-CC-:B------:R-:W-:Y:S01]  /*2ef0*/  FFMA.FTZ R50, R87, R0.reuse, -R24.reuse ;  /* 0x0000000057327223 */ /* 0x180fe20000010818 */
[-CC-:B------:R-:W-:Y:S01]  /*2f00*/  FFMA.FTZ R56, R77, R0.reuse, -R24.reuse ;  /* 0x000000004d387223 */ /* 0x180fe20000010818 */
[-CC-:B------:R-:W-:Y:S01]  /*2f10*/  FFMA.FTZ R57, R85, R0.reuse, -R24.reuse ;  /* 0x0000000055397223 */ /* 0x180fe20000010818 */
[----:B------:R-:W-:Y:S01]  /*2f20*/  FFMA.FTZ R63, R93, R0, -R24 ;  /* 0x000000005d3f7223 */ /* 0x000fe20000010818 */
[----:B------:R-:W2:Y:S01]  /*2f30*/  MUFU.EX2 R147, R147 ;  /* 0x0000009300937308 */ /* 0x000ea20000000800 */
[C---:B---3--:R-:W-:Y:S01]  /*2f40*/  FADD.FTZ R15, R29.reuse, R4 ;  /* 0x000000041d0f7221 */ /* 0x048fe20000010000 */
[----:B------:R-:W-:Y:S01]  /*2f50*/  F2FP.BF16.F32.PACK_AB R6, R29, R92 ;  /* 0x0000005c1d06723e */ /* 0x000fe200000010ff */
[-CC-:B------:R-:W-:Y:S01]  /*2f60*/  FFMA.FTZ R99, R99, R0.reuse, -R24.reuse ;  /* 0x0000000063637223 */ /* 0x180fe20000010818 */
[-CC-:B------:R-:W-:Y:S01]  /*2f70*/  FFMA.FTZ R97, R97, R0.reuse, -R24.reuse ;  /* 0x0000000061617223 */ /* 0x180fe20000010818 */
[-CC-:B------:R-:W-:Y:S01]  /*2f80*/  FFMA.FTZ R103, R103, R0.reuse, -R24.reuse ;  /* 0x0000000067677223 */ /* 0x180fe20000010818 */
[-CC-:B------:R-:W-:Y:S01]  /*2f90*/  FFMA.FTZ R101, R101, R0.reuse, -R24.reuse ;  /* 0x0000000065657223 */ /* 0x180fe20000010818 */
[-CC-:B------:R-:W-:Y:S01]  /*2fa0*/  FFMA.FTZ R111, R111, R0.reuse, -R24.reuse ;  /* 0x000000006f6f7223 */ /* 0x180fe20000010818 */
[----:B------:R-:W3:Y:S01]  /*2fb0*/  MUFU.EX2 R96, R96 ;  /* 0x0000006000607308 */ /* 0x000ee20000000800 */
[----:B-1----:R-:W-:Y:S01]  /*2fc0*/  FADD.FTZ R4, R94, R15 ;  /* 0x0000000f5e047221 */ /* 0x002fe20000010000 */
[----:B------:R-:W-:Y:S01]  /*2fd0*/  FADD.FTZ R15, R58, R53 ;  /* 0x000000353a0f7221 */ /* 0x000fe20000010000 */
[-CC-:B------:R-:W-:Y:S01]  /*2fe0*/  FFMA.FTZ R105, R105, R0.reuse, -R24.reuse ;  /* 0x0000000069697223 */ /* 0x180fe20000010818 */
[-CC-:B------:R-:W-:Y:S01]  /*2ff0*/  FFMA.FTZ R115, R115, R0.reuse, -R24.reuse ;  /* 0x0000000073737223 */ /* 0x180fe20000010818 */
[----:B------:R-:W-:Y:S01]  /*3000*/  FFMA.FTZ R133, R133, R0, -R24 ;  /* 0x0000000085857223 */ /* 0x000fe20000010818 */
[C---:B------:R-:W-:Y:S01]  /*3010*/  FADD.FTZ R98, R62.reuse, R15 ;  /* 0x0000000f3e627221 */ /* 0x040fe20000010000 */
[----:B------:R-:W-:Y:S01]  /*3020*/  F2FP.BF16.F32.PACK_AB R15, R62, R58 ;  /* 0x0000003a3e0f723e */ /* 0x000fe200000010ff */
[----:B------:R-:W1:Y:S01]  /*3030*/  MUFU.EX2 R127, R127 ;  /* 0x0000007f007f7308 */ /* 0x000e620000000800 */
[----:B--2---:R-:W-:Y:S01]  /*3040*/  FADD.FTZ R53, R147, R4 ;  /* 0x0000000493357221 */ /* 0x004fe20000010000 */
[----:B------:R-:W-:Y:S01]  /*3050*/  F2FP.BF16.F32.PACK_AB R4, R25, R14 ;  /* 0x0000000e1904723e */ /* 0x000fe200000010ff */
[----:B------:R-:W-:Y:S01]  /*3060*/  FADD.FTZ R25, R27, R98 ;  /* 0x000000621b197221 */ /* 0x000fe20000010000 */
[-CC-:B------:R-:W-:Y:S01]  /*3070*/  FFMA.FTZ R58, R91, R0.reuse, -R24.reuse ;  /* 0x000000005b3a7223 */ /* 0x180fe20000010818 */
[-CC-:B------:R-:W-:Y:S01]  /*3080*/  FFMA.FTZ R62, R95, R0.reuse, -R24.reuse ;  /* 0x000000005f3e7223 */ /* 0x180fe20000010818 */
[-CC-:B------:R-:W-:Y:S01]  /*3090*/  FFMA.FTZ R135, R135, R0.reuse, -R24.reuse ;  /* 0x0000000087877223 */ /* 0x180fe20000010818 */
[----:B------:R-:W-:Y:S01]  /*30a0*/  FADD.FTZ R92, R40, R25 ;  /* 0x00000019285c7221 */ /* 0x000fe20000010000 */
[----:B------:R-:W2:Y:S01]  /*30b0*/  MUFU.EX2 R11, R11 ;  /* 0x0000000b000b7308 */ /* 0x000ea20000000800 */
[----:B---3--:R-:W-:Y:S01]  /*30c0*/  FADD.FTZ R14, R96, R53 ;  /* 0x00000035600e7221 */ /* 0x008fe20000010000 */
[-CC-:B------:R-:W-:Y:S01]  /*30d0*/  FFMA.FTZ R53, R81, R0.reuse, -R24.reuse ;  /* 0x0000000051357223 */ /* 0x180fe20000010818 */
[-CC-:B------:R-:W-:Y:S01]  /*30e0*/  FFMA.FTZ R137, R137, R0.reuse, -R24.reuse ;  /* 0x0000000089897223 */ /* 0x180fe20000010818 */
[-CC-:B------:R-:W-:Y:S01]  /*30f0*/  FFMA.FTZ R141, R141, R0.reuse, -R24.reuse ;  /* 0x000000008d8d7223 */ /* 0x180fe20000010818 */
[----:B------:R-:W-:Y:S01]  /*3100*/  FFMA.FTZ R145, R145, R0, -R24 ;  /* 0x0000000091917223 */ /* 0x000fe20000010818 */
[----:B------:R-:W-:Y:S01]  /*3110*/  F2FP.BF16.F32.PACK_AB R12, R147, R94 ;  /* 0x0000005e930c723e */ /* 0x000fe200000010ff */
[----:B------:R3:W-:Y:S01]  /*3120*/  STSM.16.M88.4 [R2+0x1e800], R4 ;  /* 0x01e8000402007844 */ /* 0x0007e20000000200 */
[----:B------:R-:W4:Y:S01]  /*3130*/  MUFU.EX2 R31, R31 ;  /* 0x0000001f001f7308 */ /* 0x000f220000000800 */
[C---:B-1----:R-:W-:Y:S01]  /*3140*/  FADD.FTZ R76, R127.reuse, R14 ;  /* 0x0000000e7f4c7221 */ /* 0x042fe20000010000 */
[----:B------:R-:W-:Y:S01]  /*3150*/  F2FP.BF16.F32.PACK_AB R14, R127, R96 ;  /* 0x000000607f0e723e */ /* 0x000fe200000010ff */
[----:B------:R-:W-:-:S02]  /*3160*/  IMAD.MOV.U32 R147, RZ, RZ, R151 ;  /* 0x000000ffff937224 */ /* 0x000fc400078e0097 */
[--C-:B------:R-:W-:Y:S02]  /*3170*/  IMAD.MOV.U32 R143, RZ, RZ, R151.reuse ;  /* 0x000000ffff8f7224 */ /* 0x100fe400078e0097 */
[----:B------:R1:W-:Y:S01]  /*3180*/  STSM.16.M88.4 [R152], R12 ;  /* 0x0000000c98007844 */ /* 0x0003e20000000200 */
[----:B------:R-:W5:Y:S01]  /*3190*/  MUFU.EX2 R26, R26 ;  /* 0x0000001a001a7308 */ /* 0x000f620000000800 */
[----:B--2---:R-:W-:Y:S01]  /*31a0*/  FADD.FTZ R25, R11, R76 ;  /* 0x0000004c0b197221 */ /* 0x004fe20000010000 */
[--C-:B------:R-:W-:Y:S02]  /*31b0*/  IMAD.MOV.U32 R139, RZ, RZ, R151.reuse ;  /* 0x000000ffff8b7224 */ /* 0x100fe400078e0097 */
[----:B------:R-:W-:-:S04]  /*31c0*/  IMAD.MOV.U32 R127, RZ, RZ, R151 ;  /* 0x000000ffff7f7224 */ /* 0x000fc800078e0097 */
[----:B------:R-:W2:Y:S01]  /*31d0*/  MUFU.EX2 R44, R44 ;  /* 0x0000002c002c7308 */ /* 0x000ea20000000800 */
[----:B----4-:R-:W-:-:S07]  /*31e0*/  FADD.FTZ R29, R31, R92 ;  /* 0x0000005c1f1d7221 */ /* 0x010fce0000010000 */
[----:B------:R-:W4:Y:S01]  /*31f0*/  MUFU.EX2 R28, R28 ;  /* 0x0000001c001c7308 */ /* 0x000f220000000800 */
[----:B-----5:R-:W-:-:S07]  /*3200*/  FADD.FTZ R25, R26, R25 ;  /* 0x000000191a197221 */ /* 0x020fce0000010000 */
[----:B------:R-:W5:Y:S01]  /*3210*/  MUFU.EX2 R48, R48 ;  /* 0x0000003000307308 */ /* 0x000f620000000800 */
[----:B--2---:R-:W-:-:S07]  /*3220*/  FADD.FTZ R29, R44, R29 ;  /* 0x0000001d2c1d7221 */ /* 0x004fce0000010000 */
        /* <DEDUP_REMOVED lines=23> */
[C---:B--2---:R-:W-:Y:S01]  /*33a0*/  FADD.FTZ R29, R125.reuse, R92 ;  /* 0x0000005c7d1d7221 */ /* 0x044fe20000010000 */
[----:B---3--:R-:W-:Y:S01]  /*33b0*/  F2FP.BF16.F32.PACK_AB R5, R125, R66 ;  /* 0x000000427d05723e */ /* 0x008fe200000010ff */
[----:B------:R-:W-:-:S05]  /*33c0*/  IMAD.MOV.U32 R125, RZ, RZ, R151 ;  /* 0x000000ffff7d7224 */ /* 0x000fca00078e0097 */
[----:B------:R-:W2:Y:S01]  /*33d0*/  MUFU.EX2 R88, R88 ;  /* 0x0000005800587308 */ /* 0x000ea20000000800 */
[----:B----4-:R-:W-:-:S07]  /*33e0*/  FADD.FTZ R25, R47, R76 ;  /* 0x0000004c2f197221 */ /* 0x010fce0000010000 */
[----:B------:R-:W3:Y:S01]  /*33f0*/  MUFU.EX2 R129, R129 ;  /* 0x0000008100817308 */ /* 0x000ee20000000800 */
[----:B-----5:R-:W-:Y:S01]  /*3400*/  FADD.FTZ R76, R80, R29 ;  /* 0x0000001d504c7221 */ /* 0x020fe20000010000 */
[----:B------:R-:W-:Y:S01]  /*3410*/  F2FP.BF16.F32.PACK_AB R29, R121, R48 ;  /* 0x00000030791d723e */ /* 0x000fe200000010ff */
[----:B------:R-:W-:-:S05]  /*3420*/  IMAD.MOV.U32 R121, RZ, RZ, R151 ;  /* 0x000000ffff797224 */ /* 0x000fca00078e0097 */
[----:B------:R4:W-:Y:S08]  /*3430*/  MUFU.EX2 R68, R90 ;  /* 0x0000005a00447308 */ /* 0x0009f00000000800 */
[----:B------:R-:W5:Y:S01]  /*3440*/  MUFU.EX2 R49, R49 ;  /* 0x0000003100317308 */ /* 0x000f620000000800 */
[-CC-:B----4-:R-:W-:Y:S01]  /*3450*/  FFMA.FTZ R90, R61, R0.reuse, -R24.reuse ;  /* 0x000000003d5a7223 */ /* 0x190fe20000010818 */
[----:B------:R-:W-:Y:S01]  /*3460*/  FFMA.FTZ R61, R89, R0, -R24 ;  /* 0x00000000593d7223 */ /* 0x000fe20000010818 */
[----:B--2---:R-:W-:Y:S01]  /*3470*/  FADD.FTZ R24, R88, R25 ;  /* 0x0000001958187221 */ /* 0x004fe20000010000 */
[----:B---3--:R-:W-:Y:S01]  /*3480*/  FADD.FTZ R76, R129, R76 ;  /* 0x0000004c814c7221 */ /* 0x008fe20000010000 */
[----:B------:R-:W-:-:S02]  /*3490*/  F2FP.BF16.F32.PACK_AB R25, R40, R27 ;  /* 0x0000001b2819723e */ /* 0x000fc400000010ff */
[----:B------:R-:W-:Y:S01]  /*34a0*/  F2FP.BF16.F32.PACK_AB R27, R44, R31 ;  /* 0x0000001f2c1b723e */ /* 0x000fe200000010ff */
[----:B------:R-:W2:Y:S01]  /*34b0*/  MUFU.EX2 R35, R35 ;  /* 0x0000002300237308 */ /* 0x000ea20000000800 */
[----:B------:R-:W-:Y:S01]  /*34c0*/  F2FP.BF16.F32.PACK_AB R31, R123, R54 ;  /* 0x000000367b1f723e */ /* 0x000fe200000010ff */
[--C-:B------:R-:W-:Y:S01]  /*34d0*/  IMAD.MOV.U32 R123, RZ, RZ, R151.reuse ;  /* 0x000000ffff7b7224 */ /* 0x100fe200078e0097 */
[----:B------:R-:W-:Y:S01]  /*34e0*/  F2FP.BF16.F32.PACK_AB R7, R129, R80 ;  /* 0x000000508107723e */ /* 0x000fe200000010ff */
[----:B------:R-:W-:-:S04]  /*34f0*/  IMAD.MOV.U32 R129, RZ, RZ, R151 ;  /* 0x000000ffff817224 */ /* 0x000fc800078e0097 */
[----:B------:R-:W3:Y:S01]  /*3500*/  MUFU.EX2 R90, R90 ;  /* 0x0000005a005a7308 */ /* 0x000ee20000000800 */
[----:B-----5:R-:W-:Y:S01]  /*3510*/  FADD.FTZ R65, R49, R24 ;  /* 0x0000001831417221 */ /* 0x020fe20000010000 */
[----:B------:R-:W-:Y:S02]  /*3520*/  F2FP.BF16.F32.PACK_AB R24, R26, R11 ;  /* 0x0000000b1a18723e */ /* 0x000fe400000010ff */
[----:B------:R-:W-:Y:S02]  /*3530*/  F2FP.BF16.F32.PACK_AB R26, R33, R28 ;  /* 0x0000001c211a723e */ /* 0x000fe400000010ff */
[----:B------:R-:W-:Y:S02]  /*3540*/  F2FP.BF16.F32.PACK_AB R28, R41, R30 ;  /* 0x0000001e291c723e */ /* 0x000fe400000010ff */
[----:B------:R-:W4:Y:S01]  /*3550*/  MUFU.EX2 R38, R38 ;  /* 0x0000002600267308 */ /* 0x000f220000000800 */
[----:B--2---:R-:W-:Y:S01]  /*3560*/  FADD.FTZ R69, R35, R76 ;  /* 0x0000004c23457221 */ /* 0x004fe20000010000 */
[----:B------:R-:W-:Y:S01]  /*3570*/  F2FP.BF16.F32.PACK_AB R30, R86, R45 ;  /* 0x0000002d561e723e */ /* 0x000fe200000010ff */
[----:B------:R2:W-:Y:S04]  /*3580*/  STSM.16.M88.4 [R17], R24 ;  /* 0x0000001811007844 */ /* 0x0005e80000000200 */
[----:B------:R-:W-:Y:S01]  /*3590*/  STSM.16.M88.4 [R16], R28 ;  /* 0x0000001c10007844 */ /* 0x000fe20000000200 */
[----:B------:R-:W5:Y:S01]  /*35a0*/  MUFU.EX2 R36, R36 ;  /* 0x0000002400247308 */ /* 0x000f620000000800 */
[----:B---3--:R-:W-:-:S07]  /*35b0*/  FADD.FTZ R65, R90, R65 ;  /* 0x000000415a417221 */ /* 0x008fce0000010000 */
[----:B------:R-:W3:Y:S01]  /*35c0*/  MUFU.EX2 R42, R42 ;  /* 0x0000002a002a7308 */ /* 0x000ee20000000800 */
[----:B----4-:R-:W-:-:S07]  /*35d0*/  FADD.FTZ R69, R38, R69 ;  /* 0x0000004526457221 */ /* 0x010fce0000010000 */
[----:B------:R-:W4:Y:S01]  /*35e0*/  MUFU.EX2 R37, R37 ;  /* 0x0000002500257308 */ /* 0x000f220000000800 */
[----:B-----5:R-:W-:-:S07]  /*35f0*/  FADD.FTZ R4, R36, R65 ;  /* 0x0000004124047221 */ /* 0x020fce0000010000 */
[----:B------:R-:W1:Y:S01]  /*3600*/  MUFU.EX2 R55, R55 ;  /* 0x0000003700377308 */ /* 0x000e620000000800 */
[----:B---3--:R-:W-:-:S07]  /*3610*/  FADD.FTZ R6, R42, R69 ;  /* 0x000000452a067221 */ /* 0x008fce0000010000 */
[----:B------:R-:W3:Y:S01]  /*3620*/  MUFU.EX2 R39, R39 ;  /* 0x0000002700277308 */ /* 0x000ee20000000800 */
[----:B----4-:R-:W-:-:S07]  /*3630*/  FADD.FTZ R4, R37, R4 ;  /* 0x0000000425047221 */ /* 0x010fce0000010000 */
[----:B------:R-:W4:Y:S01]  /*3640*/  MUFU.EX2 R46, R46 ;  /* 0x0000002e002e7308 */ /* 0x000f220000000800 */
[----:B-1----:R-:W-:Y:S01]  /*3650*/  FADD.FTZ R13, R55, R6 ;  /* 0x00000006370d7221 */ /* 0x002fe20000010000 */
[----:B------:R-:W-:-:S06]  /*3660*/  F2FP.BF16.F32.PACK_AB R6, R90, R49 ;  /* 0x000000315a06723e */ /* 0x000fcc00000010ff */
[----:B------:R-:W1:Y:S01]  /*3670*/  MUFU.EX2 R60, R60 ;  /* 0x0000003c003c7308 */ /* 0x000e620000000800 */
[----:B---3--:R-:W-:-:S07]  /*3680*/  FADD.FTZ R11, R39, R4 ;  /* 0x00000004270b7221 */ /* 0x008fce0000010000 */
[----:B------:R-:W3:Y:S01]  /*3690*/  MUFU.EX2 R59, R59 ;  /* 0x0000003b003b7308 */ /* 0x000ee20000000800 */
[----:B----4-:R-:W-:-:S07]  /*36a0*/  FADD.FTZ R4, R46, R13 ;  /* 0x0000000d2e047221 */ /* 0x010fce0000010000 */
[----:B------:R-:W4:Y:S01]  /*36b0*/  MUFU.EX2 R64, R64 ;  /* 0x0000004000407308 */ /* 0x000f220000000800 */
[----:B-1----:R-:W-:-:S07]  /*36c0*/  FADD.FTZ R11, R60, R11 ;  /* 0x0000000b3c0b7221 */ /* 0x002fce0000010000 */
[----:B------:R-:W1:Y:S01]  /*36d0*/  MUFU.EX2 R52, R52 ;  /* 0x0000003400347308 */ /* 0x000e620000000800 */
[C---:B---3--:R-:W-:Y:S01]  /*36e0*/  FADD.FTZ R13, R59.reuse, R4 ;  /* 0x000000043b0d7221 */ /* 0x048fe20000010000 */
[----:B------:R-:W-:Y:S02]  /*36f0*/  F2FP.BF16.F32.PACK_AB R4, R88, R47 ;  /* 0x0000002f5804723e */ /* 0x000fe400000010ff */
[----:B------:R-:W-:-:S03]  /*3700*/  F2FP.BF16.F32.PACK_AB R65, R59, R46 ;  /* 0x0000002e3b41723e */ /* 0x000fc600000010ff */
[----:B------:R3:W-:Y:S01]  /*3710*/  STSM.16.M88.4 [R2+0x24800], R4 ;  /* 0x0248000402007844 */ /* 0x0007e20000000200 */
[----:B------:R-:W5:Y:S01]  /*3720*/  MUFU.EX2 R51, R51 ;  /* 0x0000003300337308 */ /* 0x000f620000000800 */
[----:B----4-:R-:W-:-:S07]  /*3730*/  FADD.FTZ R12, R64, R11 ;  /* 0x0000000b400c7221 */ /* 0x010fce0000010000 */
[----:B------:R-:W4:Y:S01]  /*3740*/  MUFU.EX2 R67, R67 ;  /* 0x0000004300437308 */ /* 0x000f220000000800 */
[----:B-1----:R-:W-:-:S07]  /*3750*/  FADD.FTZ R14, R52, R13 ;  /* 0x0000000d340e7221 */ /* 0x002fce0000010000 */
[----:B------:R-:W1:Y:S01]  /*3760*/  MUFU.EX2 R23, R23 ;  /* 0x0000001700177308 */ /* 0x000e620000000800 */
[C---:B-----5:R-:W-:Y:S01]  /*3770*/  FADD.FTZ R12, R51.reuse, R12 ;  /* 0x0000000c330c7221 */ /* 0x060fe20000010000 */
[----:B------:R-:W-:-:S06]  /*3780*/  F2FP.BF16.F32.PACK_AB R64, R51, R64 ;  /* 0x000000403340723e */ /* 0x000fcc00000010ff */
[----:B------:R-:W5:Y:S01]  /*3790*/  MUFU.EX2 R72, R72 ;  /* 0x0000004800487308 */ /* 0x000f620000000800 */
[C---:B----4-:R-:W-:Y:S01]  /*37a0*/  FADD.FTZ R13, R67.reuse, R14 ;  /* 0x0000000e430d7221 */ /* 0x050fe20000010000 */
[----:B------:R-:W-:-:S06]  /*37b0*/  F2FP.BF16.F32.PACK_AB R67, R67, R52 ;  /* 0x000000344343723e */ /* 0x000fcc00000010ff */
[----:B------:R-:W4:Y:S01]  /*37c0*/  MUFU.EX2 R43, R43 ;  /* 0x0000002b002b7308 */ /* 0x000f220000000800 */
[----:B-1----:R-:W-:Y:S01]  /*37d0*/  FADD.FTZ R11, R23, R12 ;  /* 0x0000000c170b7221 */ /* 0x002fe20000010000 */
[----:B------:R-:W-:Y:S01]  /*37e0*/  FADD.FTZ R12, R8, R13 ;  /* 0x0000000d080c7221 */ /* 0x000fe20000010000 */
[----:B------:R-:W-:-:S05]  /*37f0*/  F2FP.BF16.F32.PACK_AB R13, R38, R35 ;  /* 0x00000023260d723e */ /* 0x000fca00000010ff */
[----:B------:R-:W1:Y:S01]  /*3800*/  MUFU.EX2 R50, R50 ;  /* 0x0000003200327308 */ /* 0x000e620000000800 */
[C---:B-----5:R-:W-:Y:S01]  /*3810*/  FADD.FTZ R11, R72.reuse, R11 ;  /* 0x0000000b480b7221 */ /* 0x060fe20000010000 */
[----:B------:R-:W-:-:S06]  /*3820*/  F2FP.BF16.F32.PACK_AB R66, R72, R23 ;  /* 0x000000174842723e */ /* 0x000fcc00000010ff */
[----:B------:R-:W5:Y:S01]  /*3830*/  MUFU.EX2 R53, R53 ;  /* 0x0000003500357308 */ /* 0x000f620000000800 */
[----:B----4-:R-:W-:-:S04]  /*3840*/  FADD.FTZ R15, R43, R12 ;  /* 0x0000000c2b0f7221 */ /* 0x010fc80000010000 */
[----:B------:R-:W-:Y:S01]  /*3850*/  FADD.FTZ R14, R10, R15 ;  /* 0x0000000f0a0e7221 */ /* 0x000fe20000010000 */
[----:B------:R-:W-:Y:S02]  /*3860*/  F2FP.BF16.F32.PACK_AB R15, R55, R42 ;  /* 0x0000002a370f723e */ /* 0x000fe400000010ff */
[----:B------:R-:W2:Y:S01]  /*3870*/  MUFU.EX2 R71, R71 ;  /* 0x0000004700477308 */ /* 0x000ea20000000800 */
[----:B-1----:R-:W-:-:S07]  /*3880*/  FADD.FTZ R12, R50, R11 ;  /* 0x0000000b320c7221 */ /* 0x002fce0000010000 */
[----:B------:R-:W1:Y:S01]  /*3890*/  MUFU.EX2 R56, R56 ;  /* 0x0000003800387308 */ /* 0x000e620000000800 */
[----:B-----5:R-:W-:Y:S01]  /*38a0*/  FADD.FTZ R11, R53, R12 ;  /* 0x0000000c350b7221 */ /* 0x020fe20000010000 */
[----:B------:R-:W-:-:S06]  /*38b0*/  F2FP.BF16.F32.PACK_AB R12, R37, R36 ;  /* 0x00000024250c723e */ /* 0x000fcc00000010ff */
[----:B------:R-:W4:Y:S01]  /*38c0*/  MUFU.EX2 R57, R57 ;  /* 0x0000003900397308 */ /* 0x000f220000000800 */
[----:B--2---:R-:W-:Y:S01]  /*38d0*/  FADD.FTZ R25, R71, R14 ;  /* 0x0000000e47197221 */ /* 0x004fe20000010000 */
[----:B------:R-:W-:-:S03]  /*38e0*/  F2FP.BF16.F32.PACK_AB R14, R60, R39 ;  /* 0x000000273c0e723e */ /* 0x000fc600000010ff */
[----:B---3--:R-:W-:Y:S02]  /*38f0*/  FADD.FTZ R6, R68, R25 ;  /* 0x0000001944067221 */ /* 0x008fe40000010000 */
[----:B------:R2:W-:Y:S01]  /*3900*/  STSM.16.M88.4 [R154], R12 ;  /* 0x0000000c9a007844 */ /* 0x0005e20000000200 */
[----:B------:R-:W3:Y:S01]  /*3910*/  MUFU.EX2 R79, R79 ;  /* 0x0000004f004f7308 */ /* 0x000ee20000000800 */
[----:B-1----:R-:W-:Y:S02]  /*3920*/  FADD.FTZ R4, R56, R11 ;  /* 0x0000000b38047221 */ /* 0x002fe40000010000 */
[----:B------:R-:W-:Y:S05]  /*3930*/  STSM.16.M88.4 [R17+0x6000], R64 ;  /* 0x0060004011007844 */ /* 0x000fea0000000200 */
[----:B------:R-:W1:Y:S01]  /*3940*/  MUFU.EX2 R58, R58 ;  /* 0x0000003a003a7308 */ /* 0x000e620000000800 */
[----:B----4-:R-:W-:-:S07]  /*3950*/  FADD.FTZ R5, R57, R4 ;  /* 0x0000000439057221 */ /* 0x010fce0000010000 */
[----:B------:R-:W4:Y:S01]  /*3960*/  MUFU.EX2 R74, R74 ;  /* 0x0000004a004a7308 */ /* 0x000f220000000800 */
[C---:B---3--:R-:W-:Y:S01]  /*3970*/  FADD.FTZ R7, R79.reuse, R6 ;  /* 0x000000064f077221 */ /* 0x048fe20000010000 */
[----:B--2---:R-:W-:-:S06]  /*3980*/  F2FP.BF16.F32.PACK_AB R13, R79, R68 ;  /* 0x000000444f0d723e */ /* 0x004fcc00000010ff */
[----:B------:R-:W2:Y:S01]  /*3990*/  MUFU.EX2 R61, R61 ;  /* 0x0000003d003d7308 */ /* 0x000ea20000000800 */
[----:B-1----:R-:W-:-:S07]  /*39a0*/  FADD.FTZ R4, R58, R5 ;  /* 0x000000053a047221 */ /* 0x002fce0000010000 */
[----:B------:R-:W1:Y:S01]  /*39b0*/  MUFU.EX2 R109, R109 ;  /* 0x0000006d006d7308 */ /* 0x000e620000000800 */
[----:B----4-:R-:W-:-:S07]  /*39c0*/  FADD.FTZ R6, R74, R7 ;  /* 0x000000074a067221 */ /* 0x010fce0000010000 */
[----:B------:R-:W3:Y:S01]  /*39d0*/  MUFU.EX2 R62, R62 ;  /* 0x0000003e003e7308 */ /* 0x000ee20000000800 */
[C---:B--2---:R-:W-:Y:S01]  /*39e0*/  FADD.FTZ R5, R61.reuse, R4 ;  /* 0x000000043d057221 */ /* 0x044fe20000010000 */
[----:B------:R-:W-:-:S06]  /*39f0*/  F2FP.BF16.F32.PACK_AB R12, R61, R58 ;  /* 0x0000003a3d0c723e */ /* 0x000fcc00000010ff */
[----:B------:R-:W2:Y:S01]  /*3a00*/  MUFU.EX2 R70, R70 ;  /* 0x0000004600467308 */ /* 0x000ea20000000800 */
[C---:B-1----:R-:W-:Y:S01]  /*3a10*/  FADD.FTZ R7, R109.reuse, R6 ;  /* 0x000000066d077221 */ /* 0x042fe20000010000 */
[----:B------:R-:W-:-:S06]  /*3a20*/  F2FP.BF16.F32.PACK_AB R15, R109, R74 ;  /* 0x0000004a6d0f723e */ /* 0x000fcc00000010ff */
[----:B------:R-:W1:Y:S01]  /*3a30*/  MUFU.EX2 R63, R63 ;  /* 0x0000003f003f7308 */ /* 0x000e620000000800 */
[----:B---3--:R-:W-:Y:S01]  /*3a40*/  FADD.FTZ R4, R62, R5 ;  /* 0x000000053e047221 */ /* 0x008fe20000010000 */
[----:B------:R-:W-:-:S06]  /*3a50*/  F2FP.BF16.F32.PACK_AB R5, R43, R8 ;  /* 0x000000082b05723e */ /* 0x000fcc00000010ff */
[----:B------:R-:W3:Y:S01]  /*3a60*/  MUFU.EX2 R83, R83 ;  /* 0x0000005300537308 */ /* 0x000ee20000000800 */
[----:B--2---:R-:W-:Y:S01]  /*3a70*/  FADD.FTZ R6, R70, R7 ;  /* 0x0000000746067221 */ /* 0x004fe20000010000 */
[----:B------:R-:W-:-:S06]  /*3a80*/  F2FP.BF16.F32.PACK_AB R7, R71, R10 ;  /* 0x0000000a4707723e */ /* 0x000fcc00000010ff */
[----:B------:R-:W2:Y:S01]  /*3a90*/  MUFU.EX2 R99, R99 ;  /* 0x0000006300637308 */ /* 0x000ea20000000800 */
[C---:B-1----:R-:W-:Y:S01]  /*3aa0*/  FADD.FTZ R4, R63.reuse, R4 ;  /* 0x000000043f047221 */ /* 0x042fe20000010000 */
[----:B------:R-:W-:-:S06]  /*3ab0*/  F2FP.BF16.F32.PACK_AB R14, R63, R62 ;  /* 0x0000003e3f0e723e */ /* 0x000fcc00000010ff */
[----:B------:R-:W1:Y:S01]  /*3ac0*/  MUFU.EX2 R78, R78 ;  /* 0x0000004e004e7308 */ /* 0x000e620000000800 */
[C---:B---3--:R-:W-:Y:S01]  /*3ad0*/  FADD.FTZ R23, R83.reuse, R6 ;  /* 0x0000000653177221 */ /* 0x048fe20000010000 */
[----:B------:R-:W-:-:S06]  /*3ae0*/  F2FP.BF16.F32.PACK_AB R25, R83, R70 ;  /* 0x000000465319723e */ /* 0x000fcc00000010ff */
[----:B------:R-:W3:Y:S01]  /*3af0*/  MUFU.EX2 R40, R97 ;  /* 0x0000006100287308 */ /* 0x000ee20000000800 */
[----:B--2---:R-:W-:Y:S01]  /*3b00*/  FADD.FTZ R11, R99, R4 ;  /* 0x00000004630b7221 */ /* 0x004fe20000010000 */
[----:B------:R-:W-:-:S06]  /*3b10*/  F2FP.BF16.F32.PACK_AB R4, R53, R50 ;  /* 0x000000323504723e */ /* 0x000fcc00000010ff */
[----:B------:R-:W2:Y:S01]  /*3b20*/  MUFU.EX2 R113, R113 ;  /* 0x0000007100717308 */ /* 0x000ea20000000800 */
[----:B-1----:R-:W-:-:S07]  /*3b30*/  FADD.FTZ R6, R78, R23 ;  /* 0x000000174e067221 */ /* 0x002fce0000010000 */
[----:B------:R-:W1:Y:S01]  /*3b40*/  MUFU.EX2 R103, R103 ;  /* 0x0000006700677308 */ /* 0x000e620000000800 */
[----:B---3--:R-:W-:-:S07]  /*3b50*/  FADD.FTZ R10, R40, R11 ;  /* 0x0000000b280a7221 */ /* 0x008fce0000010000 */
[----:B------:R-:W3:Y:S01]  /*3b60*/  MUFU.EX2 R82, R82 ;  /* 0x0000005200527308 */ /* 0x000ee20000000800 */
[----:B--2---:R-:W-:Y:S01]  /*3b70*/  FADD.FTZ R23, R113, R6 ;  /* 0x0000000671177221 */ /* 0x004fe20000010000 */
[----:B------:R-:W-:Y:S02]  /*3b80*/  F2FP.BF16.F32.PACK_AB R6, R57, R56 ;  /* 0x000000383906723e */ /* 0x000fe400000010ff */
[----:B------:R-:W-:-:S03]  /*3b90*/  F2FP.BF16.F32.PACK_AB R27, R113, R78 ;  /* 0x0000004e711b723e */ /* 0x000fc600000010ff */
[----:B------:R2:W-:Y:S01]  /*3ba0*/  STSM.16.M88.4 [R16+0x6000], R4 ;  /* 0x0060000410007844 */ /* 0x0005e20000000200 */
[----:B------:R-:W4:Y:S01]  /*3bb0*/  MUFU.EX2 R44, R101 ;  /* 0x00000065002c7308 */ /* 0x000f220000000800 */
[----:B-1----:R-:W-:Y:S02]  /*3bc0*/  FADD.FTZ R11, R103, R10 ;  /* 0x0000000a670b7221 */ /* 0x002fe40000010000 */
[----:B------:R1:W-:Y:S05]  /*3bd0*/  STSM.16.M88.4 [R2+0x2a800], R12 ;  /* 0x02a8000c02007844 */ /* 0x0003ea0000000200 */
[----:B------:R-:W5:Y:S01]  /*3be0*/  MUFU.EX2 R107, R107 ;  /* 0x0000006b006b7308 */ /* 0x000f620000000800 */
[----:B---3--:R-:W-:-:S07]  /*3bf0*/  FADD.FTZ R24, R82, R23 ;  /* 0x0000001752187221 */ /* 0x008fce0000010000 */
[----:B------:R-:W3:Y:S01]  /*3c00*/  MUFU.EX2 R111, R111 ;  /* 0x0000006f006f7308 */ /* 0x000ee20000000800 */
[----:B----4-:R-:W-:-:S07]  /*3c10*/  FADD.FTZ R10, R44, R11 ;  /* 0x0000000b2c0a7221 */ /* 0x010fce0000010000 */
[----:B------:R-:W4:Y:S01]  /*3c20*/  MUFU.EX2 R84, R84 ;  /* 0x0000005400547308 */ /* 0x000f220000000800 */
[C---:B-----5:R-:W-:Y:S01]  /*3c30*/  FADD.FTZ R23, R107.reuse, R24 ;  /* 0x000000186b177221 */ /* 0x060fe20000010000 */
[----:B------:R-:W-:-:S06]  /*3c40*/  F2FP.BF16.F32.PACK_AB R29, R107, R82 ;  /* 0x000000526b1d723e */ /* 0x000fcc00000010ff */
        /* <DEDUP_REMOVED lines=8> */
[C---:B---3--:R-:W-:Y:S01]  /*3cd0*/  FADD.FTZ R11, R28.reuse, R11 ;  /* 0x0000000b1c0b7221 */ /* 0x048fe20000010000 */
[----:B------:R-:W-:-:S06]  /*3ce0*/  F2FP.BF16.F32.PACK_AB R28, R28, R111 ;  /* 0x0000006f1c1c723e */ /* 0x000fcc00000010ff */
[----:B------:R-:W2:Y:S01]  /*3cf0*/  MUFU.EX2 R131, R131 ;  /* 0x0000008300837308 */ /* 0x000ea20000000800 */
[----:B----4-:R-:W-:-:S07]  /*3d00*/  FADD.FTZ R26, R32, R23 ;  /* 0x00000017201a7221 */ /* 0x010fce0000010000 */
[----:B------:R-:W3:Y:S01]  /*3d10*/  MUFU.EX2 R133, R133 ;  /* 0x0000008500857308 */ /* 0x000ee20000000800 */
[----:B-----5:R-:W-:-:S07]  /*3d20*/  FADD.FTZ R24, R30, R11 ;  /* 0x0000000b1e187221 */ /* 0x020fce0000010000 */
[----:B------:R-:W-:Y:S01]  /*3d30*/  MUFU.EX2 R34, R34 ;  /* 0x0000002200227308 */ /* 0x000fe20000000800 */
[C---:B--2---:R-:W-:Y:S01]  /*3d40*/  FADD.FTZ R7, R131.reuse, R26 ;  /* 0x0000001a83077221 */ /* 0x044fe20000010000 */
[----:B------:R-:W-:Y:S02]  /*3d50*/  F2FP.BF16.F32.PACK_AB R26, R44, R103 ;  /* 0x000000672c1a723e */ /* 0x000fe400000010ff */
[----:B-1----:R-:W-:Y:S01]  /*3d60*/  F2FP.BF16.F32.PACK_AB R13, R131, R32 ;  /* 0x00000020830d723e */ /* 0x002fe200000010ff */
[----:B------:R-:W-:-:S03]  /*3d70*/  IMAD.MOV.U32 R131, RZ, RZ, R151 ;  /* 0x000000ffff837224 */ /* 0x000fc600078e0097 */
[----:B------:R-:W1:Y:S01]  /*3d80*/  MUFU.EX2 R119, R119 ;  /* 0x0000007700777308 */ /* 0x000e620000000800 */
[C---:B---3--:R-:W-:Y:S01]  /*3d90*/  FADD.FTZ R4, R133.reuse, R24 ;  /* 0x0000001885047221 */ /* 0x048fe20000010000 */
[----:B------:R-:W-:Y:S02]  /*3da0*/  F2FP.BF16.F32.PACK_AB R24, R40, R99 ;  /* 0x000000632818723e */ /* 0x000fe400000010ff */
[----:B------:R-:W-:Y:S01]  /*3db0*/  F2FP.BF16.F32.PACK_AB R30, R133, R30 ;  /* 0x0000001e851e723e */ /* 0x000fe200000010ff */
[----:B------:R-:W-:Y:S02]  /*3dc0*/  IMAD.MOV.U32 R133, RZ, RZ, R151 ;  /* 0x000000ffff857224 */ /* 0x000fe400078e0097 */
[----:B------:R2:W-:Y:S01]  /*3dd0*/  STSM.16.M88.4 [R153], R24 ;  /* 0x0000001899007844 */ /* 0x0005e20000000200 */
[----:B------:R-:W3:Y:S03]  /*3de0*/  MUFU.EX2 R135, R135 ;  /* 0x0000008700877308 */ /* 0x000ee60000000800 */
[----:B------:R2:W-:Y:S05]  /*3df0*/  STSM.16.M88.4 [R17+0xc000], R28 ;  /* 0x00c0001c11007844 */ /* 0x0005ea0000000200 */
[----:B------:R4:W5:Y:S01]  /*3e00*/  MUFU.EX2 R8, R137 ;  /* 0x0000008900087308 */ /* 0x0009620000000800 */
[----:B-1----:R-:W-:Y:S01]  /*3e10*/  F2FP.BF16.F32.PACK_AB R15, R119, R34 ;  /* 0x00000022770f723e */ /* 0x002fe200000010ff */
[----:B------:R-:W-:-:S06]  /*3e20*/  FADD.FTZ R34, R34, R7 ;  /* 0x0000000722227221 */ /* 0x000fcc0000010000 */
[----:B------:R-:W-:Y:S01]  /*3e30*/  MUFU.EX2 R141, R141 ;  /* 0x0000008d008d7308 */ /* 0x000fe20000000800 */
[----:B---3--:R-:W-:Y:S01]  /*3e40*/  FADD.FTZ R5, R135, R4 ;  /* 0x0000000487057221 */ /* 0x008fe20000010000 */
[----:B----4-:R-:W-:-:S06]  /*3e50*/  IMAD.MOV.U32 R137, RZ, RZ, R151 ;  /* 0x000000ffff897224 */ /* 0x010fcc00078e0097 */
[----:B------:R1:W3:Y:S01]  /*3e60*/  MUFU.EX2 R10, R145 ;  /* 0x00000091000a7308 */ /* 0x0002e20000000800 */
[C---:B-----5:R-:W-:Y:S01]  /*3e70*/  F2FP.BF16.F32.PACK_AB R12, R8.reuse, R135 ;  /* 0x00000087080c723e */ /* 0x060fe200000010ff */
[----:B------:R-:W-:Y:S01]  /*3e80*/  FADD.FTZ R4, R8, R5 ;  /* 0x0000000508047221 */ /* 0x000fe20000010000 */
[----:B------:R-:W-:Y:S01]  /*3e90*/  FADD.FTZ R5, R119, R34 ;  /* 0x0000002277057221 */ /* 0x000fe20000010000 */
[--C-:B------:R-:W-:Y:S02]  /*3ea0*/  IMAD.MOV.U32 R135, RZ, RZ, R151.reuse ;  /* 0x000000ffff877224 */ /* 0x100fe400078e0097 */
[----:B-1----:R-:W-:Y:S01]  /*3eb0*/  IMAD.MOV.U32 R145, RZ, RZ, R151 ;  /* 0x000000ffff917224 */ /* 0x002fe200078e0097 */
[----:B---3--:R-:W-:Y:S01]  /*3ec0*/  F2FP.BF16.F32.PACK_AB R14, R10, R141 ;  /* 0x0000008d0a0e723e */ /* 0x008fe200000010ff */
[----:B------:R-:W-:-:S04]  /*3ed0*/  FADD.FTZ R141, R141, R4 ;  /* 0x000000048d8d7221 */ /* 0x000fc80000010000 */
[----:B------:R2:W-:Y:S01]  /*3ee0*/  STSM.16.M88.4 [R16+0xc000], R12 ;  /* 0x00c0000c10007844 */ /* 0x0005e20000000200 */
[----:B------:R-:W-:Y:S01]  /*3ef0*/  FADD.FTZ R6, R10, R141 ;  /* 0x0000008d0a067221 */ /* 0x000fe20000010000 */
[----:B------:R-:W-:Y:S01]  /*3f00*/  IMAD.MOV.U32 R141, RZ, RZ, R151 ;  /* 0x000000ffff8d7224 */ /* 0x000fe200078e0097 */
[----:B------:R1:W-:Y:S06]  /*3f10*/  MEMBAR.ALL.CTA ;  /* 0x0000000000007992 */ /* 0x0003ec0000008000 */
[----:B-1----:R-:W1:Y:S02]  /*3f20*/  FENCE.VIEW.ASYNC.S ;  /* 0x00000000000073c6 */ /* 0x002e640000000000 */
[----:B-1----:R-:W-:Y:S01]  /*3f30*/  NOP ;  /* 0x0000000000007918 */ /* 0x002fe20000000000 */
[----:B------:R-:W-:Y:S05]  /*3f40*/  @!P2 BRA `(.L_x_15) ;  /* 0x0000002800d4a947 */ /* 0x000fea0003800000 */
[----:B------:R-:W-:Y:S01]  /*3f50*/  VIADD R8, R18, 0xfffffffe ;  /* 0xfffffffe12087836 */ /* 0x000fe20000000000 */
[----:B------:R-:W-:Y:S01]  /*3f60*/  CS2R R150, SRZ ;  /* 0x0000000000967805 */ /* 0x000fe2000001ff00 */
[----:B------:R-:W-:Y:S01]  /*3f70*/  IMAD.MOV.U32 R7, RZ, RZ, R9 ;  /* 0x000000ffff077224 */ /* 0x000fe200078e0009 */
[----:B------:R-:W-:Y:S01]  /*3f80*/  CS2R R148, SRZ ;  /* 0x0000000000947805 */ /* 0x000fe2000001ff00 */
[----:B------:R-:W-:Y:S01]  /*3f90*/  IMAD.MOV.U32 R4, RZ, RZ, R3 ;  /* 0x000000ffff047224 */ /* 0x000fe200078e0003 */
[----:B------:R-:W-:Y:S02]  /*3fa0*/  CS2R R146, SRZ ;  /* 0x0000000000927805 */ /* 0x000fe4000001ff00 */
[----:B------:R-:W-:Y:S02]  /*3fb0*/  CS2R R144, SRZ ;  /* 0x0000000000907805 */ /* 0x000fe4000001ff00 */
[----:B------:R-:W-:Y:S02]  /*3fc0*/  CS2R R142, SRZ ;  /* 0x00000000008e7805 */ /* 0x000fe4000001ff00 */
[----:B------:R-:W-:-:S02]  /*3fd0*/  CS2R R140, SRZ ;  /* 0x00000000008c7805 */ /* 0x000fc4000001ff00 */
[----:B------:R-:W-:Y:S02]  /*3fe0*/  CS2R R138, SRZ ;  /* 0x00000000008a7805 */ /* 0x000fe4000001ff00 */
[----:B------:R-:W-:Y:S02]  /*3ff0*/  CS2R R136, SRZ ;  /* 0x0000000000887805 */ /* 0x000fe4000001ff00 */
[----:B------:R-:W-:Y:S02]  /*4000*/  CS2R R134, SRZ ;  /* 0x0000000000867805 */ /* 0x000fe4000001ff00 */
[----:B------:R-:W-:Y:S02]  /*4010*/  CS2R R132, SRZ ;  /* 0x0000000000847805 */ /* 0x000fe4000001ff00 */
[----:B------:R-:W-:Y:S02]  /*4020*/  CS2R R130, SRZ ;  /* 0x0000000000827805 */ /* 0x000fe4000001ff00 */
[----:B------:R-:W-:-:S02]  /*4030*/  CS2R R128, SRZ ;  /* 0x0000000000807805 */ /* 0x000fc4000001ff00 */
[----:B------:R-:W-:Y:S02]  /*4040*/  CS2R R126, SRZ ;  /* 0x00000000007e7805 */ /* 0x000fe4000001ff00 */
[----:B------:R-:W-:Y:S02]  /*4050*/  CS2R R124, SRZ ;  /* 0x00000000007c7805 */ /* 0x000fe4000001ff00 */
[----:B------:R-:W-:Y:S02]  /*4060*/  CS2R R122, SRZ ;  /* 0x00000000007a7805 */ /* 0x000fe4000001ff00 */
[----:B------:R-:W-:Y:S01]  /*4070*/  CS2R R120, SRZ ;  /* 0x0000000000787805 */ /* 0x000fe2000001ff00 */
[----:B------:R-:W-:Y:S01]  /*4080*/  UMOV UR6, UR47 ;  /* 0x0000002f00067c82 */ /* 0x000fe20008000000 */
[----:B------:R-:W-:-:S05]  /*4090*/  UMOV UR5, UR46 ;  /* 0x0000002e00057c82 */ /* 0x000fca0008000000 */
.L_x_24:
[----:B------:R-:W-:Y:S01]  /*40a0*/  UIADD3 UR46, UR5, 0x1, URZ ;  /* 0x00000001052e7890 */ /* 0x000fe2000fffe03f */
[----:B------:R-:W-:-:S03]  /*40b0*/  ISETP.NE.AND P3, PT, R22, RZ, PT ;  /* 0x000000ff1600720c */ /* 0x000fc60003f65270 */
[----:B------:R-:W-:-:S04]  /*40c0*/  UISETP.NE.AND UP0, UPT, UR46, 0x2, UPT ;  /* 0x000000022e00788c */ /* 0x000fc8000bf05270 */
[----:B------:R-:W-:Y:S02]  /*40d0*/  USEL UR47, URZ, 0x1, UP0 ;  /* 0x000000013f2f7887 */ /* 0x000fe40008000000 */
[----:B------:R-:W-:Y:S02]  /*40e0*/  USEL UR46, UR46, URZ, UP0 ;  /* 0x0000003f2e2e7287 */ /* 0x000fe40008000000 */
[----:B------:R-:W-:Y:S02]  /*40f0*/  ULOP3.LUT UR47, UR6, UR47, URZ, 0x3c, !UPT ;  /* 0x0000002f062f7292 */ /* 0x000fe4000f8e3c3f */
[----:B-1----:R-:W-:Y:S10]  /*4100*/  @P3 BRA `(.L_x_16) ;  /* 0x00000000002c3947 */ /* 0x002ff40003800000 */
[----:B------:R-:W-:Y:S05]  /*4110*/  @!P0 BRA `(.L_x_17) ;  /* 0x0000000000048947 */ /* 0x000fea0003800000 */
[----:B------:R-:W-:Y:S01]  /*4120*/  BPT.TRAP 0x1 ;  /* 0x000000040000795c */ /* 0x000fe20000300000 */
.L_x_17:
[----:B------:R-:W-:Y:S01]  /*4130*/  ULEA UR7, UR46, UR40, 0x3 ;  /* 0x000000282e077291 */ /* 0x000fe2000f8e183f */
[----:B------:R-:W-:-:S05]  /*4140*/  IMAD.U32 R0, RZ, RZ, UR47 ;  /* 0x0000002fff007e24 */ /* 0x000fca000f8e00ff */
[----:B------:R-:W-:-:S04]  /*4150*/  SHF.L.U32 R0, R0, 0x1f, RZ ;  /* 0x0000001f00007819 */ /* 0x000fc800000006ff */
[----:B------:R1:W3:Y:S01]  /*4160*/  SYNCS.PHASECHK.TRANS64.TRYWAIT P2, [UR7+0x30830], R0 ;  /* 0x03083000ff0075a7 */ /* 0x0002e20008040147 */
[----:B------:R-:W-:Y:S05]  /*4170*/  @!P0 BRA `(.L_x_18) ;  /* 0x0000000000048947 */ /* 0x000fea0003800000 */
[----:B------:R-:W-:Y:S01]  /*4180*/  BPT.TRAP 0x1 ;  /* 0x000000040000795c */ /* 0x000fe20000300000 */
.L_x_18:
[----:B---3--:R-:W-:Y:S05]  /*4190*/  @P2 BRA `(.L_x_16) ;  /* 0x0000000000082947 */ /* 0x008fea0003800000 */
[----:B------:R-:W3:Y:S02]  /*41a0*/  SYNCS.PHASECHK.TRANS64.TRYWAIT P2, [UR7+0x30830], R0 ;  /* 0x03083000ff0075a7 */ /* 0x000ee40008040147 */
[----:B---3--:R-:W-:Y:S05]  /*41b0*/  @!P2 BRA `(.L_x_19) ;  /* 0x000000600044a947 */ /* 0x008fea0003800000 */
.L_x_16:
[----:B---3--:R-:W3:Y:S01]  /*41c0*/  S2R R3, SR_TID.X ;  /* 0x0000000000037919 */ /* 0x008ee20000002100 */
[----:B------:R-:W-:Y:S01]  /*41d0*/  R2UR UR20, R20 ;  /* 0x00000000141472ca */ /* 0x000fe200000e0000 */
[----:B------:R-:W-:Y:S01]  /*41e0*/  UIMAD UR22, UR46, 0x600, UR4 ;  /* 0x000006002e1678a4 */ /* 0x000fe2000f8e0204 */
[----:B------:R-:W-:Y:S01]  /*41f0*/  R2UR UR21, R21 ;  /* 0x00000000151572ca */ /* 0x000fe200000e0000 */
[----:B------:R-:W-:Y:S01]  /*4200*/  UMOV UR23, 0x40000040 ;  /* 0x4000004000177882 */ /* 0x000fe20000000000 */
[----:B------:R-:W-:Y:S01]  /*4210*/  UMOV UR11, 0x40000040 ;  /* 0x40000040000b7882 */ /* 0x000fe20000000000 */
[----:B------:R-:W-:Y:S02]  /*4220*/  UIADD3 UR10, UR22, 0x2, URZ ;  /* 0x00000002160a7890 */ /* 0x000fe4000fffe03f */
[----:B------:R-:W-:Y:S01]  /*4230*/  UIADD3 UR14, UR22, 0x4, URZ ;  /* 0x00000004160e7890 */ /* 0x000fe2000fffe03f */
[----:B------:R-:W-:Y:S01]  /*4240*/  UMOV UR15, 0x40000040 ;  /* 0x40000040000f7882 */ /* 0x000fe20000000000 */
[----:B------:R-:W-:Y:S01]  /*4250*/  UIADD3 UR18, UR22, 0x6, URZ ;  /* 0x0000000616127890 */ /* 0x000fe2000fffe03f */
[----:B------:R-:W-:Y:S01]  /*4260*/  UMOV UR19, 0x40000040 ;  /* 0x4000004000137882 */ /* 0x000fe20000000000 */
[----:B---3--:R-:W-:-:S05]  /*4270*/  SHF.R.U32.HI R3, RZ, 0x7, R3 ;  /* 0x00000007ff037819 */ /* 0x008fca0000011603 */
[----:B-1----:R-:W-:-:S05]  /*4280*/  VIADD R0, R3, 0x8 ;  /* 0x0000000803007836 */ /* 0x002fca0000000000 */
[----:B------:R1:W-:Y:S06]  /*4290*/  BAR.SYNC.DEFER_BLOCKING R0, 0x100 ;  /* 0x000400000000751d */ /* 0x0003ec0000010000 */
[----:B--2---:R-:W-:-:S06]  /*42a0*/  WARPGROUP.ARRIVE ;  /* 0x00000000000079c5 */ /* 0x004fcc0000000000 */
[----:B------:R-:W-:Y:S03]  /*42b0*/  HGMMA.64x192x16.F32.BF16 R24, gdesc[UR20], RZ, !UPT, gsb0 ;  /* 0x02e00000141879f0 */ /* 0x000fe6000c0018ff */
[----:B------:R-:W-:Y:S02]  /*42c0*/  WARPGROUP.DEPBAR.LE gsb0, 0x0 ;  /* 0x00008000000079c5 */ /* 0x000fe40000010000 */
[----:B------:R-:W-:-:S15]  /*42d0*/  WARPGROUP.ARRIVE ;  /* 0x00000000000079c5 */ /* 0x000fde0000000000 */
[----:B------:R-:W-:Y:S03]  /*42e0*/  HGMMA.64x192x16.F32.BF16 R24, gdesc[UR8], R24, gsb0 ;  /* 0x02e00000081879f0 */ /* 0x000fe60008001818 */
[----:B------:R-:W-:Y:S02]  /*42f0*/  WARPGROUP.DEPBAR.LE gsb0, 0x0 ;  /* 0x00008000000079c5 */ /* 0x000fe40000010000 */
[----:B------:R-:W-:-:S15]  /*4300*/  WARPGROUP.ARRIVE ;  /* 0x00000000000079c5 */ /* 0x000fde0000000000 */
[----:B------:R-:W-:Y:S03]  /*4310*/  HGMMA.64x192x16.F32.BF16 R24, gdesc[UR12], R24, gsb0 ;  /* 0x02e000000c1879f0 */ /* 0x000fe60008001818 */
[----:B------:R-:W-:Y:S02]  /*4320*/  WARPGROUP.DEPBAR.LE gsb0, 0x0 ;  /* 0x00008000000079c5 */ /* 0x000fe40000010000 */
[----:B------:R-:W-:-:S15]  /*4330*/  WARPGROUP.ARRIVE ;  /* 0x00000000000079c5 */ /* 0x000fde0000000000 */
[----:B------:R-:W-:Y:S03]  /*4340*/  HGMMA.64x192x16.F32.BF16 R24, gdesc[UR16], R24, gsb0 ;  /* 0x02e00000101879f0 */ /* 0x000fe60008001818 */
[----:B------:R-:W-:Y:S02]  /*4350*/  WARPGROUP.DEPBAR.LE gsb0, 0x0 ;  /* 0x00008000000079c5 */ /* 0x000fe40000010000 */
[----:B-1----:R-:W-:Y:S05]  /*4360*/  @P3 BRA `(.L_x_20) ;  /* 0x00000000002c3947 */ /* 0x002fea0003800000 */
[----:B------:R-:W-:Y:S05]  /*4370*/  @!P0 BRA `(.L_x_21) ;  /* 0x0000000000048947 */ /* 0x000fea0003800000 */
[----:B------:R-:W-:Y:S01]  /*4380*/  BPT.TRAP 0x1 ;  /* 0x000000040000795c */ /* 0x000fe20000300000 */
.L_x_21:
[----:B------:R-:W-:Y:S01]  /*4390*/  ULEA UR7, UR5, UR40, 0x3 ;  /* 0x0000002805077291 */ /* 0x000fe2000f8e183f */
[----:B------:R-:W-:-:S05]  /*43a0*/  IMAD.U32 R0, RZ, RZ, UR6 ;  /* 0x00000006ff007e24 */ /* 0x000fca000f8e00ff */
[----:B------:R-:W-:-:S04]  /*43b0*/  SHF.L.U32 R0, R0, 0x1f, RZ ;  /* 0x0000001f00007819 */ /* 0x000fc800000006ff */
[----:B------:R1:W2:Y:S01]  /*43c0*/  SYNCS.PHASECHK.TRANS64.TRYWAIT P2, [UR7+0x30850], R0 ;  /* 0x03085000ff0075a7 */ /* 0x0002a20008040147 */
[----:B------:R-:W-:Y:S05]  /*43d0*/  @!P0 BRA `(.L_x_22) ;  /* 0x0000000000048947 */ /* 0x000fea0003800000 */
[----:B------:R-:W-:Y:S01]  /*43e0*/  BPT.TRAP 0x1 ;  /* 0x000000040000795c */ /* 0x000fe20000300000 */
.L_x_22:
[----:B--2---:R-:W-:Y:S05]  /*43f0*/  @P2 BRA `(.L_x_20) ;  /* 0x0000000000082947 */ /* 0x004fea0003800000 */
[----:B------:R-:W2:Y:S02]  /*4400*/  SYNCS.PHASECHK.TRANS64.TRYWAIT P2, [UR7+0x30850], R0 ;  /* 0x03085000ff0075a7 */ /* 0x000ea40008040147 */
[----:B--2---:R-:W-:Y:S05]  /*4410*/  @!P2 BRA `(.L_x_23) ;  /* 0x0000005c00c4a947 */ /* 0x004fea0003800000 */
.L_x_20:
[----:B------:R-:W-:Y:S01]  /*4420*/  R2UR UR7, R19 ;  /* 0x00000000130772ca */ /* 0x000fe200000e0000 */
[----:B------:R-:W-:Y:S01]  /*4430*/  UIADD3 UR6, UR40, 0x400, URZ ;  /* 0x0000040028067890 */ /* 0x000fe2000fffe03f */
[----:B------:R-:W-:Y:S01]  /*4440*/  WARPGROUP.ARRIVE ;  /* 0x00000000000079c5 */ /* 0x000fe20000000000 */
[----:B------:R-:W-:Y:S01]  /*4450*/  UMOV UR23, 0x40000040 ;  /* 0x4000004000177882 */ /* 0x000fe20000000000 */
[----:B------:R-:W-:Y:S01]  /*4460*/  UMOV UR21, 0x40000040 ;  /* 0x4000004000157882 */ /* 0x000fe20000000000 */
[----:B------:R-:W-:Y:S01]  /*4470*/  USHF.R.U32.HI UR6, URZ, 0x4, UR6 ;  /* 0x000000043f067899 */ /* 0x000fe20008011606 */
[----:B-12---:R-:W-:Y:S02]  /*4480*/  FMNMX.FTZ R0, R24, R4, !PT ;  /* 0x0000000418007209 */ /* 0x006fe40007810000 */
[----:B------:R-:W-:Y:S01]  /*4490*/  FMNMX.FTZ R14, R26, R7, !PT ;  /* 0x000000071a0e7209 */ /* 0x000fe20007810000 */
[----:B------:R-:W-:Y:S01]  /*44a0*/  ULOP3.LUT UR6, UR6, 0x3fff, URZ, 0xc0, !UPT ;  /* 0x00003fff06067892 */ /* 0x000fe2000f8ec03f */
[----:B------:R-:W-:-:S03]  /*44b0*/  FMNMX.FTZ R3, R25, R0, !PT ;  /* 0x0000000019037209 */ /* 0x000fc60007810000 */
[----:B------:R-:W-:Y:S01]  /*44c0*/  UIADD3 UR7, UR7, 0x1e800, URZ ;  /* 0x0001e80007077890 */ /* 0x000fe2000fffe03f */
[----:B------:R-:W-:-:S03]  /*44d0*/  FMNMX.FTZ R0, R28, R3, !PT ;  /* 0x000000031c007209 */ /* 0x000fc60007810000 */
[----:B------:R-:W-:Y:S01]  /*44e0*/  USHF.R.U32.HI UR7, URZ, 0x4, UR7 ;  /* 0x000000043f077899 */ /* 0x000fe20008011607 */
[----:B------:R-:W-:-:S03]  /*44f0*/  FMNMX.FTZ R3, R29, R0, !PT ;  /* 0x000000001d037209 */ /* 0x000fc60007810000 */
[----:B------:R-:W-:Y:S01]  /*4500*/  ULOP3.LUT UR10, UR7, 0x3fff, URZ, 0xc0, !UPT ;  /* 0x00003fff070a7892 */ /* 0x000fe2000f8ec03f */
[----:B------:R-:W-:Y:S01]  /*4510*/  FMNMX.FTZ R0, R32, R3, !PT ;  /* 0x0000000320007209 */ /* 0x000fe20007810000 */
[----:B------:R-:W-:Y:S02]  /*4520*/  UIMAD UR7, UR5, 0x600, UR6 ;  /* 0x00000600050778a4 */ /* 0x000fe4000f8e0206 */
[----:B------:R-:W-:Y:S01]  /*4530*/  ULOP3.LUT UR6, UR10, 0x10000, URZ, 0xfc, !UPT ;  /* 0x000100000a067892 */ /* 0x000fe2000f8efc3f */
[----:B------:R-:W-:-:S04]  /*4540*/  FMNMX.FTZ R3, R33, R0, !PT ;  /* 0x0000000021037209 */ /* 0x000fc80007810000 */
[----:B------:R-:W-:Y:S01]  /*4550*/  UMOV UR22, UR7 ;  /* 0x0000000700167c82 */ /* 0x000fe20008000000 */
[----:B------:R-:W-:Y:S01]  /*4560*/  FMNMX.FTZ R0, R36, R3, !PT ;  /* 0x0000000324007209 */ /* 0x000fe20007810000 */
[----:B------:R-:W-:Y:S02]  /*4570*/  UMOV UR20, UR6 ;  /* 0x0000000600147c82 */ /* 0x000fe40008000000 */
[----:B------:R-:W-:Y:S01]  /*4580*/  HGMMA.64x64x16.F32.BF16 R120, gdesc[UR20].tnspB, R120, gsb0 ;  /* 0x40e00000147879f0 */ /* 0x000fe20008001878 */
[----:B------:R-:W-:Y:S01]  /*4590*/  UIADD3 UR22, UR7, 0x80, URZ ;  /* 0x0000008007167890 */ /* 0x000fe2000fffe03f */
[----:B------:R-:W-:Y:S01]  /*45a0*/  FMNMX.FTZ R3, R37, R0, !PT ;  /* 0x0000000025037209 */ /* 0x000fe20007810000 */
[----:B------:R-:W-:Y:S01]  /*45b0*/  UIADD3 UR20, UR6, 0x2, URZ ;  /* 0x0000000206147890 */ /* 0x000fe2000fffe03f */
[----:B------:R-:W-:Y:S01]  /*45c0*/  UMOV UR23, 0x40000040 ;  /* 0x4000004000177882 */ /* 0x000fe20000000000 */
[----:B------:R-:W-:Y:S01]  /*45d0*/  UMOV UR21, 0x40000040 ;  /* 0x4000004000157882 */ /* 0x000fe20000000000 */
[----:B------:R-:W-:-:S04]  /*45e0*/  FMNMX.FTZ R0, R40, R3, !PT ;  /* 0x0000000328007209 */ /* 0x000fc80007810000 */
        /* <DEDUP_REMOVED lines=16> */
[----:B------:R-:W-:Y:S01]  /*46f0*/  FMNMX.FTZ R3, R73, R0, !PT ;  /* 0x0000000049037209 */ /* 0x000fe20007810000 */
[----:B------:R-:W-:Y:S02]  /*4700*/  WARPGROUP.DEPBAR.LE gsb0, 0x0 ;  /* 0x00008000000079c5 */ /* 0x000fe40000010000 */
[----:B------:R-:W-:Y:S01]  /*4710*/  WARPGROUP.ARRIVE ;  /* 0x00000000000079c5 */ /* 0x000fe20000000000 */
[----:B------:R-:W-:-:S04]  /*4720*/  FMNMX.FTZ R0, R76, R3, !PT ;  /* 0x000000034c007209 */ /* 0x000fc80007810000 */
[----:B------:R-:W-:Y:S01]  /*4730*/  FMNMX.FTZ R3, R77, R0, !PT ;  /* 0x000000004d037209 */ /* 0x000fe20007810000 */
[----:B------:R-:W-:Y:S01]  /*4740*/  HGMMA.64x64x16.F32.BF16 R120, gdesc[UR20].tnspB, R120, gsb0 ;  /* 0x40e00000147879f0 */ /* 0x000fe20008001878 */
[----:B------:R-:W-:Y:S02]  /*4750*/  UIADD3 UR22, UR7, 0x100, URZ ;  /* 0x0000010007167890 */ /* 0x000fe4000fffe03f */
[----:B------:R-:W-:Y:S01]  /*4760*/  UIADD3 UR20, UR6, 0x4, URZ ;  /* 0x0000000406147890 */ /* 0x000fe2000fffe03f */
[----:B------:R-:W-:Y:S01]  /*4770*/  FMNMX.FTZ R0, R80, R3, !PT ;  /* 0x0000000350007209 */ /* 0x000fe20007810000 */
[----:B------:R-:W-:Y:S01]  /*4780*/  UMOV UR23, 0x40000040 ;  /* 0x4000004000177882 */ /* 0x000fe20000000000 */
[----:B------:R-:W-:Y:S02]  /*4790*/  UMOV UR21, 0x40000040 ;  /* 0x4000004000157882 */ /* 0x000fe40000000000 */
        /* <DEDUP_REMOVED lines=24> */
[----:B------:R-:W1:Y:S01]  /*4920*/  SHFL.BFLY PT, R3, R10, 0x2, 0x1f ;  /* 0x0c401f000a037f89 */ /* 0x000e6200000e0000 */
[----:B------:R-:W-:Y:S01]  /*4930*/  UMOV UR23, 0x40000040 ;  /* 0x4000004000177882 */ /* 0x000fe20000000000 */
[----:B------:R-:W-:Y:S01]  /*4940*/  UMOV UR21, 0x40000040 ;  /* 0x4000004000157882 */ /* 0x000fe20000000000 */
[----:B-1----:R-:W-:-:S05]  /*4950*/  FMNMX.FTZ R11, R10, R3, !PT ;  /* 0x000000030a0b7209 */ /* 0x002fca0007810000 */
[----:B------:R-:W1:Y:S02]  /*4960*/  SHFL.BFLY PT, R0, R11, 0x1, 0x1f ;  /* 0x0c201f000b007f89 */ /* 0x000e6400000e0000 */
[----:B-1----:R-:W-:Y:S02]  /*4970*/  FMNMX.FTZ R3, R11, R0, !PT ;  /* 0x000000000b037209 */ /* 0x002fe40007810000 */
[----:B------:R-:W1:Y:S03]  /*4980*/  LDC R0, c[0x0][0x988] ;  /* 0x00026200ff007b82 */ /* 0x000e660000000800 */
[C---:B------:R-:W-:Y:S01]  /*4990*/  FADD.FTZ R4, -R3.reuse, R4 ;  /* 0x0000000403047221 */ /* 0x040fe20000010100 */
[----:B------:R-:W-:Y:S02]  /*49a0*/  WARPGROUP.DEPBAR.LE gsb0, 0x0 ;  /* 0x00008000000079c5 */ /* 0x000fe40000010000 */
[----:B------:R-:W-:Y:S01]  /*49b0*/  WARPGROUP.ARRIVE ;  /* 0x00000000000079c5 */ /* 0x000fe20000000000 */
[----:B-1----:R-:W-:-:S05]  /*49c0*/  FMUL.FTZ R9, R3, R0 ;  /* 0x0000000003097220 */ /* 0x002fca0000410000 */
[----:B------:R-:W-:Y:S01]  /*49d0*/  HGMMA.64x64x16.F32.BF16 R120, gdesc[UR20].tnspB, R120, gsb0 ;  /* 0x40e00000147879f0 */ /* 0x000fe20008001878 */
[----:B------:R-:W-:Y:S01]  /*49e0*/  UIADD3 UR22, UR7, 0x200, URZ ;  /* 0x0000020007167890 */ /* 0x000fe2000fffe03f */
[-C--:B------:R-:W-:Y:S01]  /*49f0*/  FMUL.FTZ R4, R4, R0.reuse ;  /* 0x0000000004047220 */ /* 0x080fe20000410000 */
[----:B------:R-:W-:Y:S01]  /*4a00*/  UIADD3 UR20, UR6, 0x600, URZ ;  /* 0x0000060006147890 */ /* 0x000fe2000fffe03f */
[-CC-:B------:R-:W-:Y:S01]  /*4a10*/  FFMA.FTZ R24, R24, R0.reuse, -R9.reuse ;  /* 0x0000000018187223 */ /* 0x180fe20000010809 */
[----:B------:R-:W-:Y:S01]  /*4a20*/  UMOV UR23, 0x40000040 ;  /* 0x4000004000177882 */ /* 0x000fe20000000000 */
[----:B------:R-:W-:Y:S01]  /*4a30*/  UMOV UR21, 0x40000040 ;  /* 0x4000004000157882 */ /* 0x000fe20000000000 */
[-CC-:B------:R-:W-:Y:S01]  /*4a40*/  FFMA.FTZ R25, R25, R0.reuse, -R9.reuse ;  /* 0x0000000019197223 */ /* 0x180fe20000010809 */
        /* <DEDUP_REMOVED lines=45> */
[----:B------:R-:W-:Y:S01]  /*4d20*/  FFMA.FTZ R117, R117, R0, -R9 ;  /* 0x0000000075757223 */ /* 0x000fe20000010809 */
[----:B------:R-:W-:Y:S08]  /*4d30*/  MUFU.EX2 R10, R4 ;  /* 0x00000004000a7308 */ /* 0x000ff00000000800 */
[----:B------:R1:W2:Y:S08]  /*4d40*/  MUFU.EX2 R9, R24 ;  /* 0x0000001800097308 */ /* 0x0002b00000000800 */
[----:B------:R-:W3:Y:S01]  /*4d50*/  MUFU.EX2 R4, R25 ;  /* 0x0000001900047308 */ /* 0x000ee20000000800 */
[----:B-1----:R-:W1:Y:S01]  /*4d60*/  S2R R24, SR_TID.X ;  /* 0x0000000000187919 */ /* 0x002e620000002100 */
[----:B------:R-:W-:-:S02]  /*4d70*/  WARPGROUP.DEPBAR.LE gsb0, 0x0 ;  /* 0x00008000000079c5 */ /* 0x000fc40000010000 */
[----:B------:R-:W-:Y:S01]  /*4d80*/  WARPGROUP.ARRIVE ;  /* 0x00000000000079c5 */ /* 0x000fe20000000000 */
[----:B--2---:R-:W-:-:S03]  /*4d90*/  FFMA.FTZ R11, R10, R6, R9 ;  /* 0x000000060a0b7223 */ /* 0x004fc60000010009 */
[----:B------:R-:W-:Y:S02]  /*4da0*/  MUFU.EX2 R29, R29 ;  /* 0x0000001d001d7308 */ /* 0x000fe40000000800 */
[----:B------:R-:W-:Y:S01]  /*4db0*/  HGMMA.64x64x16.F32.BF16 R120, gdesc[UR20].tnspB, R120, gsb0 ;  /* 0x40e00000147879f0 */ /* 0x000fe20008001878 */
[----:B------:R-:W-:Y:S02]  /*4dc0*/  UIADD3 UR22, UR7, 0x280, URZ ;  /* 0x0000028007167890 */ /* 0x000fe4000fffe03f */
[----:B------:R-:W-:Y:S01]  /*4dd0*/  UIADD3 UR20, UR6, 0x602, URZ ;  /* 0x0000060206147890 */ /* 0x000fe2000fffe03f */
[C---:B---3--:R-:W-:Y:S01]  /*4de0*/  FADD.FTZ R6, R4.reuse, R11 ;  /* 0x0000000b04067221 */ /* 0x048fe20000010000 */
[----:B------:R-:W-:Y:S01]  /*4df0*/  UMOV UR23, 0x40000040 ;  /* 0x4000004000177882 */ /* 0x000fe20000000000 */
[----:B------:R-:W-:Y:S01]  /*4e00*/  UMOV UR21, 0x40000040 ;  /* 0x4000004000157882 */ /* 0x000fe20000000000 */
[----:B------:R-:W-:Y:S01]  /*4e10*/  F2FP.BF16.F32.PACK_AB R4, R4, R9 ;  /* 0x000000090404723e */ /* 0x000fe200000010ff */
[----:B------:R-:W-:Y:S08]  /*4e20*/  MUFU.EX2 R12, R32 ;  /* 0x00000020000c7308 */ /* 0x000ff00000000800 */
[----:B------:R-:W2:Y:S01]  /*4e30*/  MUFU.EX2 R9, R28 ;  /* 0x0000001c00097308 */ /* 0x000ea20000000800 */
[----:B-1----:R-:W-:-:S02]  /*4e40*/  SHF.R.U32.HI R23, RZ, 0x7, R24 ;  /* 0x00000007ff177819 */ /* 0x002fc40000011618 */
[----:B------:R-:W-:-:S05]  /*4e50*/  ISETP.GE.U32.AND P2, PT, R24, 0x180, PT ;  /* 0x000001801800780c */ /* 0x000fca0003f46070 */
[----:B------:R-:W1:Y:S08]  /*4e60*/  MUFU.EX2 R33, R33 ;  /* 0x0000002100217308 */ /* 0x000e700000000800 */
[----:B------:R-:W3:Y:S01]  /*4e70*/  MUFU.EX2 R36, R36 ;  /* 0x0000002400247308 */ /* 0x000ee20000000800 */
[----:B--2---:R-:W-:-:S04]  /*4e80*/  FADD.FTZ R6, R9, R6 ;  /* 0x0000000609067221 */ /* 0x004fc80000010000 */
[C---:B------:R-:W-:Y:S01]  /*4e90*/  FADD.FTZ R11, R29.reuse, R6 ;  /* 0x000000061d0b7221 */ /* 0x040fe20000010000 */
[----:B------:R-:W-:Y:S02]  /*4ea0*/  F2FP.BF16.F32.PACK_AB R6, R29, R9 ;  /* 0x000000091d06723e */ /* 0x000fe400000010ff */
[----:B------:R-:W-:Y:S01]  /*4eb0*/  FMNMX.FTZ R9, R27, R14, !PT ;  /* 0x0000000e1b097209 */ /* 0x000fe20007810000 */
[----:B------:R-:W-:Y:S01]  /*4ec0*/  FADD.FTZ R11, R12, R11 ;  /* 0x0000000b0c0b7221 */ /* 0x000fe20000010000 */
[----:B------:R-:W-:Y:S01]  /*4ed0*/  MUFU.EX2 R41, R41 ;  /* 0x0000002900297308 */ /* 0x000fe20000000800 */
[C---:B-1----:R-:W-:Y:S02]  /*4ee0*/  F2FP.BF16.F32.PACK_AB R12, R33.reuse, R12 ;  /* 0x0000000c210c723e */ /* 0x042fe400000010ff */
[----:B------:R-:W-:Y:S01]  /*4ef0*/  FMNMX.FTZ R14, R30, R9, !PT ;  /* 0x000000091e0e7209 */ /* 0x000fe20007810000 */
[----:B------:R-:W-:-:S03]  /*4f00*/  FADD.FTZ R11, R33, R11 ;  /* 0x0000000b210b7221 */ /* 0x000fc60000010000 */
[----:B------:R-:W-:Y:S01]  /*4f10*/  FMNMX.FTZ R9, R31, R14, !PT ;  /* 0x0000000e1f097209 */ /* 0x000fe20007810000 */
[----:B---3--:R-:W-:Y:S01]  /*4f20*/  FADD.FTZ R11, R36, R11 ;  /* 0x0000000b240b7221 */ /* 0x008fe20000010000 */
[----:B------:R-:W-:Y:S02]  /*4f30*/  MUFU.EX2 R45, R45 ;  /* 0x0000002d002d7308 */ /* 0x000fe40000000800 */
[----:B------:R-:W-:-:S04]  /*4f40*/  FMNMX.FTZ R14, R34, R9, !PT ;  /* 0x00000009220e7209 */ /* 0x000fc80007810000 */
[----:B------:R-:W-:Y:S02]  /*4f50*/  FMNMX.FTZ R9, R35, R14, !PT ;  /* 0x0000000e23097209 */ /* 0x000fe40007810000 */
[----:B------:R-:W-:Y:S02]  /*4f60*/  MUFU.EX2 R48, R48 ;  /* 0x0000003000307308 */ /* 0x000fe40000000800 */
[----:B------:R-:W-:-:S04]  /*4f70*/  FMNMX.FTZ R14, R38, R9, !PT ;  /* 0x00000009260e7209 */ /* 0x000fc80007810000 */
[----:B------:R-:W-:Y:S02]  /*4f80*/  FMNMX.FTZ R9, R39, R14, !PT ;  /* 0x0000000e27097209 */ /* 0x000fe40007810000 */
[----:B------:R-:W-:Y:S02]  /*4f90*/  MUFU.EX2 R49, R49 ;  /* 0x0000003100317308 */ /* 0x000fe40000000800 */
[----:B------:R-:W-:-:S04]  /*4fa0*/  FMNMX.FTZ R14, R42, R9, !PT ;  /* 0x000000092a0e7209 */ /* 0x000fc80007810000 */
[----:B------:R-:W-:Y:S02]  /*4fb0*/  FMNMX.FTZ R9, R43, R14, !PT ;  /* 0x0000000e2b097209 */ /* 0x000fe40007810000 */
[----:B------:R-:W-:Y:S01]  /*4fc0*/  MUFU.EX2 R52, R52 ;  /* 0x0000003400347308 */ /* 0x000fe20000000800 */
[----:B------:R-:W-:Y:S02]  /*4fd0*/  WARPGROUP.DEPBAR.LE gsb0, 0x0 ;  /* 0x00008000000079c5 */ /* 0x000fe40000010000 */
[----:B------:R-:W-:Y:S01]  /*4fe0*/  WARPGROUP.ARRIVE ;  /* 0x00000000000079c5 */ /* 0x000fe20000000000 */
[----:B------:R-:W-:-:S04]  /*4ff0*/  FMNMX.FTZ R14, R46, R9, !PT ;  /* 0x000000092e0e7209 */ /* 0x000fc80007810000 */
[----:B------:R-:W-:Y:S01]  /*5000*/  FMNMX.FTZ R9, R47, R14, !PT ;  /* 0x0000000e2f097209 */ /* 0x000fe20007810000 */
[----:B------:R-:W-:Y:S01]  /*5010*/  HGMMA.64x64x16.F32.BF16 R120, gdesc[UR20].tnspB, R120, gsb0 ;  /* 0x40e00000147879f0 */ /* 0x000fe20008001878 */
[----:B------:R-:W-:Y:S01]  /*5020*/  UIADD3 UR22, UR7, 0x300, URZ ;  /* 0x0000030007167890 */ /* 0x000fe2000fffe03f */
[----:B------:R-:W-:Y:S01]  /*5030*/  MUFU.EX2 R53, R53 ;  /* 0x0000003500357308 */ /* 0x000fe20000000800 */
[----:B------:R-:W-:Y:S01]  /*5040*/  UIADD3 UR20, UR6, 0x604, URZ ;  /* 0x0000060406147890 */ /* 0x000fe2000fffe03f */
[----:B------:R-:W-:Y:S01]  /*5050*/  FMNMX.FTZ R14, R50, R9, !PT ;  /* 0x00000009320e7209 */ /* 0x000fe20007810000 */
[----:B------:R-:W-:Y:S01]  /*5060*/  UMOV UR23, 0x40000040 ;  /* 0x4000004000177882 */ /* 0x000fe20000000000 */
[----:B------:R-:W-:Y:S02]  /*5070*/  UMOV UR21, 0x40000040 ;  /* 0x4000004000157882 */ /* 0x000fe40000000000 */
[----:B------:R-:W-:Y:S02]  /*5080*/  FMNMX.FTZ R9, R51, R14, !PT ;  /* 0x0000000e33097209 */ /* 0x000fe40007810000 */
        /* <DEDUP_REMOVED lines=28> */
[----:B------:R-:W-:Y:S01]  /*5250*/  MUFU.EX2 R73, R73 ;  /* 0x0000004900497308 */ /* 0x000fe20000000800 */
[----:B------:R-:W-:Y:S01]  /*5260*/  FMNMX.FTZ R9, R87, R14, !PT ;  /* 0x0000000e57097209 */ /* 0x000fe20007810000 */
[----:B------:R-:W-:Y:S01]  /*5270*/  HGMMA.64x64x16.F32.BF16 R120, gdesc[UR20].tnspB, R120, gsb0 ;  /* 0x40e00000147879f0 */ /* 0x000fe20008001878 */
[----:B------:R-:W-:Y:S02]  /*5280*/  UIADD3 UR22, UR7, 0x380, URZ ;  /* 0x0000038007167890 */ /* 0x000fe4000fffe03f */
[----:B------:R-:W-:Y:S01]  /*5290*/  UIADD3 UR20, UR6, 0x606, URZ ;  /* 0x0000060606147890 */ /* 0x000fe2000fffe03f */
[----:B------:R-:W-:Y:S01]  /*52a0*/  FMNMX.FTZ R14, R90, R9, !PT ;  /* 0x000000095a0e7209 */ /* 0x000fe20007810000 */
[----:B------:R-:W-:Y:S01]  /*52b0*/  UMOV UR23, 0x40000040 ;  /* 0x4000004000177882 */ /* 0x000fe20000000000 */
[----:B------:R-:W-:Y:S01]  /*52c0*/  UMOV UR21, 0x40000040 ;  /* 0x4000004000157882 */ /* 0x000fe20000000000 */
[----:B------:R-:W-:Y:S01]  /*52d0*/  MUFU.EX2 R76, R76 ;  /* 0x0000004c004c7308 */ /* 0x000fe20000000800 */
[----:B------:R-:W-:-:S04]  /*52e0*/  FMNMX.FTZ R9, R91, R14, !PT ;  /* 0x0000000e5b097209 */ /* 0x000fc80007810000 */
[----:B------:R-:W-:-:S03]  /*52f0*/  FMNMX.FTZ R14, R94, R9, !PT ;  /* 0x000000095e0e7209 */ /* 0x000fc60007810000 */
        /* <DEDUP_REMOVED lines=19> */
[----:B------:R-:W-:-:S05]  /*5430*/  FMNMX.FTZ R14, R119, R14, !PT ;  /* 0x0000000e770e7209 */ /* 0x000fca0007810000 */
[----:B------:R-:W1:Y:S02]  /*5440*/  SHFL.BFLY PT, R9, R14, 0x2, 0x1f ;  /* 0x0c401f000e097f89 */ /* 0x000e6400000e0000 */
[----:B------:R-:W-:Y:S01]  /*5450*/  MUFU.EX2 R92, R92 ;  /* 0x0000005c005c7308 */ /* 0x000fe20000000800 */
[----:B------:R-:W-:Y:S02]  /*5460*/  WARPGROUP.DEPBAR.LE gsb0, 0x0 ;  /* 0x00008000000079c5 */ /* 0x000fe40000010000 */
[----:B------:R-:W-:-:S05]  /*5470*/  WARPGROUP.ARRIVE ;  /* 0x00000000000079c5 */ /* 0x000fca0000000000 */
[----:B------:R-:W-:Y:S01]  /*5480*/  MUFU.EX2 R93, R93 ;  /* 0x0000005d005d7308 */ /* 0x000fe20000000800 */
[----:B------:R-:W-:Y:S01]  /*5490*/  HGMMA.64x64x16.F32.BF16 R120, gdesc[UR20].tnspB, R120, gsb0 ;  /* 0x40e00000147879f0 */ /* 0x000fe20008001878 */
[----:B------:R-:W-:Y:S02]  /*54a0*/  UIADD3 UR22, UR7, 0x400, URZ ;  /* 0x0000040007167890 */ /* 0x000fe4000fffe03f */
[----:B------:R-:W-:-:S04]  /*54b0*/  UIADD3 UR20, UR6, 0xc00, URZ ;  /* 0x00000c0006147890 */ /* 0x000fc8000fffe03f */
[----:B------:R-:W-:Y:S01]  /*54c0*/  MUFU.EX2 R96, R96 ;  /* 0x0000006000607308 */ /* 0x000fe20000000800 */
[----:B------:R-:W-:Y:S01]  /*54d0*/  UMOV UR23, 0x40000040 ;  /* 0x4000004000177882 */ /* 0x000fe20000000000 */
[----:B------:R-:W-:Y:S01]  /*54e0*/  UMOV UR21, 0x40000040 ;  /* 0x4000004000157882 */ /* 0x000fe20000000000 */
[----:B-1----:R-:W-:-:S05]  /*54f0*/  FMNMX.FTZ R15, R14, R9, !PT ;  /* 0x000000090e0f7209 */ /* 0x002fca0007810000 */
[----:B------:R-:W-:Y:S01]  /*5500*/  MUFU.EX2 R97, R97 ;  /* 0x0000006100617308 */ /* 0x000fe20000000800 */
[----:B------:R-:W1:Y:S07]  /*5510*/  SHFL.BFLY PT, R18, R15, 0x1, 0x1f ;  /* 0x0c201f000f127f89 */ /* 0x000e6e00000e0000 */
[----:B------:R-:W-:Y:S08]  /*5520*/  MUFU.EX2 R100, R100 ;  /* 0x0000006400647308 */ /* 0x000ff00000000800 */
[----:B------:R-:W-:Y:S08]  /*5530*/  MUFU.EX2 R101, R101 ;  /* 0x0000006500657308 */ /* 0x000ff00000000800 */
[----:B------:R-:W-:Y:S01]  /*5540*/  MUFU.EX2 R104, R104 ;  /* 0x0000006800687308 */ /* 0x000fe20000000800 */
[----:B-1----:R-:W-:Y:S01]  /*5550*/  FMNMX.FTZ R9, R15, R18, !PT ;  /* 0x000000120f097209 */ /* 0x002fe20007810000 */
[----:B------:R-:W-:-:S04]  /*5560*/  IMAD.U32 R15, RZ, RZ, UR46 ;  /* 0x0000002eff0f7e24 */ /* 0x000fc8000f8e00ff */
[----:B------:R-:W-:Y:S01]  /*5570*/  FADD.FTZ R7, -R9, R7 ;  /* 0x0000000709077221 */ /* 0x000fe20000010100 */
[----:B------:R-:W-:Y:S01]  /*5580*/  @!P1 LEA R15, R15, UR40, 0x3 ;  /* 0x000000280f0f9c11 */ /* 0x000fe2000f8e18ff */
[-C--:B------:R-:W-:Y:S01]  /*5590*/  FMUL.FTZ R13, R9, R0.reuse ;  /* 0x00000000090d7220 */ /* 0x080fe20000410000 */
[----:B------:R-:W-:Y:S01]  /*55a0*/  MUFU.EX2 R105, R105 ;  /* 0x0000006900697308 */ /* 0x000fe20000000800 */
[-C--:B------:R-:W-:Y:S01]  /*55b0*/  FMUL.FTZ R18, R7, R0.reuse ;  /* 0x0000000007127220 */ /* 0x080fe20000410000 */
[----:B------:R-:W-:Y:S02]  /*55c0*/  VIADD R7, R23, 0x9 ;  /* 0x0000000917077836 */ /* 0x000fe40000000000 */
[-CC-:B------:R-:W-:Y:S01]  /*55d0*/  FFMA.FTZ R26, R26, R0.reuse, -R13.reuse ;  /* 0x000000001a1a7223 */ /* 0x180fe2000001080d */
[----:B------:R-:W-:Y:S02]  /*55e0*/  @!P1 VIADD R15, R15, 0x30840 ;  /* 0x000308400f0f9836 */ /* 0x000fe40000000000 */
        /* <DEDUP_REMOVED lines=25> */
[----:B------:R-:W-:-:S02]  /*5780*/  WARPGROUP.DEPBAR.LE gsb0, 0x0 ;  /* 0x00008000000079c5 */ /* 0x000fc40000010000 */
[----:B------:R-:W-:Y:S01]  /*5790*/  WARPGROUP.ARRIVE ;  /* 0x00000000000079c5 */ /* 0x000fe20000000000 */
[-CC-:B------:R-:W-:Y:S01]  /*57a0*/  FFMA.FTZ R78, R78, R0.reuse, -R13.reuse ;  /* 0x000000004e4e7223 */ /* 0x180fe2000001080d */
[-CC-:B------:R-:W-:Y:S01]  /*57b0*/  FFMA.FTZ R79, R79, R0.reuse, -R13.reuse ;  /* 0x000000004f4f7223 */ /* 0x180fe2000001080d */
[-CC-:B------:R-:W-:Y:S01]  /*57c0*/  FFMA.FTZ R82, R82, R0.reuse, -R13.reuse ;  /* 0x0000000052527223 */ /* 0x180fe2000001080d */
[-CC-:B------:R-:W-:Y:S01]  /*57d0*/  FFMA.FTZ R83, R83, R0.reuse, -R13.reuse ;  /* 0x0000000053537223 */ /* 0x180fe2000001080d */
[-CC-:B------:R-:W-:Y:S01]  /*57e0*/  FFMA.FTZ R86, R86, R0.reuse, -R13.reuse ;  /* 0x0000000056567223 */ /* 0x180fe2000001080d */
[----:B------:R-:W-:Y:S01]  /*57f0*/  HGMMA.64x64x16.F32.BF16 R120, gdesc[UR20].tnspB, R120, gsb0 ;  /* 0x40e00000147879f0 */ /* 0x000fe20008001878 */
[----:B------:R-:W-:Y:S01]  /*5800*/  UIADD3 UR22, UR7, 0x480, URZ ;  /* 0x0000048007167890 */ /* 0x000fe2000fffe03f */
[-CC-:B------:R-:W-:Y:S01]  /*5810*/  FFMA.FTZ R87, R87, R0.reuse, -R13.reuse ;  /* 0x0000000057577223 */ /* 0x180fe2000001080d */
        /* <DEDUP_REMOVED lines=19> */
[----:B------:R-:W-:Y:S01]  /*5950*/  SEL R13, R7, 0x9, !P2 ;  /* 0x00000009070d7807 */ /* 0x000fe20005000000 */
[----:B------:R-:W-:Y:S01]  /*5960*/  MUFU.EX2 R18, R18 ;  /* 0x0000001200127308 */ /* 0x000fe20000000800 */
[----:B------:R-:W-:-:S02]  /*5970*/  @!P1 PRMT R15, RZ, 0x654, R15 ;  /* 0x00000654ff0f9816 */ /* 0x000fc4000000000f */
[C---:B------:R-:W-:Y:S01]  /*5980*/  ISETP.GT.AND P2, PT, R8.reuse, RZ, PT ;  /* 0x000000ff0800720c */ /* 0x040fe20003f44270 */
[----:B------:R-:W-:-:S04]  /*5990*/  VIADD R8, R8, 0xffffffff ;  /* 0xffffffff08087836 */ /* 0x000fc80000000000 */
[----:B------:R-:W1:Y:S08]  /*59a0*/  MUFU.EX2 R7, R26 ;  /* 0x0000001a00077308 */ /* 0x000e700000000800 */
[----:B------:R-:W2:Y:S08]  /*59b0*/  MUFU.EX2 R14, R27 ;  /* 0x0000001b000e7308 */ /* 0x000eb00000000800 */
[----:B------:R-:W-:Y:S08]  /*59c0*/  MUFU.EX2 R30, R30 ;  /* 0x0000001e001e7308 */ /* 0x000ff00000000800 */
[----:B------:R-:W3:Y:S08]  /*59d0*/  MUFU.EX2 R31, R31 ;  /* 0x0000001f001f7308 */ /* 0x000ef00000000800 */
[----:B------:R-:W-:Y:S08]  /*59e0*/  MUFU.EX2 R34, R34 ;  /* 0x0000002200227308 */ /* 0x000ff00000000800 */
[----:B------:R-:W4:Y:S01]  /*59f0*/  MUFU.EX2 R35, R35 ;  /* 0x0000002300237308 */ /* 0x000f220000000800 */
[----:B------:R-:W-:-:S02]  /*5a00*/  WARPGROUP.DEPBAR.LE gsb0, 0x0 ;  /* 0x00008000000079c5 */ /* 0x000fc40000010000 */
[----:B------:R-:W-:-:S05]  /*5a10*/  WARPGROUP.ARRIVE ;  /* 0x00000000000079c5 */ /* 0x000fca0000000000 */
[----:B------:R-:W-:Y:S01]  /*5a20*/  MUFU.EX2 R39, R39 ;  /* 0x0000002700277308 */ /* 0x000fe20000000800 */
[----:B------:R-:W-:Y:S01]  /*5a30*/  HGMMA.64x64x16.F32.BF16 R120, gdesc[UR20].tnspB, R120, gsb0 ;  /* 0x40e00000147879f0 */ /* 0x000fe20008001878 */
[----:B------:R-:W-:Y:S02]  /*5a40*/  UIADD3 UR22, UR7, 0x500, URZ ;  /* 0x0000050007167890 */ /* 0x000fe4000fffe03f */
[----:B------:R-:W-:-:S04]  /*5a50*/  UIADD3 UR20, UR6, 0xc04, URZ ;  /* 0x00000c0406147890 */ /* 0x000fc8000fffe03f */
[----:B------:R-:W-:Y:S01]  /*5a60*/  MUFU.EX2 R43, R43 ;  /* 0x0000002b002b7308 */ /* 0x000fe20000000800 */
[----:B------:R-:W-:Y:S01]  /*5a70*/  UMOV UR23, 0x40000040 ;  /* 0x4000004000177882 */ /* 0x000fe20000000000 */
[----:B------:R-:W-:-:S06]  /*5a80*/  UMOV UR21, 0x40000040 ;  /* 0x4000004000157882 */ /* 0x000fcc0000000000 */
[----:B------:R-:W-:Y:S08]  /*5a90*/  MUFU.EX2 R47, R47 ;  /* 0x0000002f002f7308 */ /* 0x000ff00000000800 */
[----:B------:R-:W-:Y:S08]  /*5aa0*/  MUFU.EX2 R50, R50 ;  /* 0x0000003200327308 */ /* 0x000ff00000000800 */
[----:B------:R-:W-:Y:S08]  /*5ab0*/  MUFU.EX2 R26, R51 ;  /* 0x00000033001a7308 */ /* 0x000ff00000000800 */
[----:B------:R-:W-:Y:S08]  /*5ac0*/  MUFU.EX2 R51, R54 ;  /* 0x0000003600337308 */ /* 0x000ff00000000800 */
[----:B------:R-:W-:Y:S08]  /*5ad0*/  MUFU.EX2 R55, R55 ;  /* 0x0000003700377308 */ /* 0x000ff00000000800 */
[----:B------:R-:W-:Y:S08]  /*5ae0*/  MUFU.EX2 R58, R58 ;  /* 0x0000003a003a7308 */ /* 0x000ff00000000800 */
[----:B------:R-:W-:Y:S08]  /*5af0*/  MUFU.EX2 R25, R59 ;  /* 0x0000003b00197308 */ /* 0x000ff00000000800 */
[----:B------:R-:W-:Y:S01]  /*5b00*/  MUFU.EX2 R59, R62 ;  /* 0x0000003e003b7308 */ /* 0x000fe20000000800 */
        /* <DEDUP_REMOVED lines=9> */
[----:B------:R-:W-:-:S05]  /*5ba0*/  UMOV UR6, UR47 ;  /* 0x0000002f00067c82 */ /* 0x000fca0008000000 */
        /* <DEDUP_REMOVED lines=11> */
[----:B------:R-:W-:Y:S07]  /*5c60*/  HGMMA.64x64x16.F32.BF16 R120, gdesc[UR20].tnspB, R120, gsb0 ;  /* 0x40e00000147879f0 */ /* 0x000fee0008001878 */
[----:B------:R-:W-:Y:S08]  /*5c70*/  MUFU.EX2 R86, R86 ;  /* 0x0000005600567308 */ /* 0x000ff00000000800 */
        /* <DEDUP_REMOVED lines=10> */
[----:B------:R5:W-:Y:S06]  /*5d20*/  BAR.ARV R13, 0x100 ;  /* 0x0004000d0000751d */ /* 0x000bec0000002000 */
[----:B------:R1:W-:Y:S01]  /*5d30*/  @!P1 SYNCS.ARRIVE.TRANS64.RED.A1T0 RZ, [R15+URZ], RZ ;  /* 0x000000ff0fff99a7 */ /* 0x0003e2000810043f */
[----:B------:R-:W-:Y:S01]  /*5d40*/  MUFU.EX2 R108, R108 ;  /* 0x0000006c006c7308 */ /* 0x000fe20000000800 */
[-C--:B------:R-:W-:Y:S01]  /*5d50*/  FMUL.FTZ R120, R120, R10.reuse ;  /* 0x0000000a78787220 */ /* 0x080fe20000410000 */
[-C--:B------:R-:W-:Y:S01]  /*5d60*/  FMUL.FTZ R121, R121, R10.reuse ;  /* 0x0000000a79797220 */ /* 0x080fe20000410000 */
[-C--:B------:R-:W-:Y:S01]  /*5d70*/  FMUL.FTZ R124, R124, R10.reuse ;  /* 0x0000000a7c7c7220 */ /* 0x080fe20000410000 */
[-C--:B------:R-:W-:Y:S01]  /*5d80*/  FMUL.FTZ R125, R125, R10.reuse ;  /* 0x0000000a7d7d7220 */ /* 0x080fe20000410000 */
[-C--:B------:R-:W-:Y:S01]  /*5d90*/  FMUL.FTZ R128, R128, R10.reuse ;  /* 0x0000000a80807220 */ /* 0x080fe20000410000 */
[-C--:B------:R-:W-:Y:S01]  /*5da0*/  FMUL.FTZ R129, R129, R10.reuse ;  /* 0x0000000a81817220 */ /* 0x080fe20000410000 */
[----:B-1----:R-:W-:Y:S01]  /*5db0*/  IMAD.U32 R15, RZ, RZ, UR5 ;  /* 0x00000005ff0f7e24 */ /* 0x002fe2000f8e00ff */
[----:B------:R-:W-:Y:S01]  /*5dc0*/  MUFU.EX2 R109, R109 ;  /* 0x0000006d006d7308 */ /* 0x000fe20000000800 */
[----:B------:R-:W-:Y:S01]  /*5dd0*/  UMOV UR5, UR46 ;  /* 0x0000002e00057c82 */ /* 0x000fe20008000000 */
[-C--:B------:R-:W-:Y:S01]  /*5de0*/  FMUL.FTZ R132, R132, R10.reuse ;  /* 0x0000000a84847220 */ /* 0x080fe20000410000 */
[-C--:B------:R-:W-:Y:S01]  /*5df0*/  FMUL.FTZ R133, R133, R10.reuse ;  /* 0x0000000a85857220 */ /* 0x080fe20000410000 */
[----:B------:R-:W-:Y:S01]  /*5e00*/  @!P1 LEA R15, R15, UR40, 0x3 ;  /* 0x000000280f0f9c11 */ /* 0x000fe2000f8e18ff */
[-C--:B------:R-:W-:Y:S01]  /*5e10*/  FMUL.FTZ R136, R136, R10.reuse ;  /* 0x0000000a88887220 */ /* 0x080fe20000410000 */
[-C--:B------:R-:W-:Y:S01]  /*5e20*/  FMUL.FTZ R137, R137, R10.reuse ;  /* 0x0000000a89897220 */ /* 0x080fe20000410000 */
[----:B------:R-:W-:Y:S01]  /*5e30*/  FMUL.FTZ R140, R140, R10 ;  /* 0x0000000a8c8c7220 */ /* 0x000fe20000410000 */
[----:B------:R-:W-:Y:S01]  /*5e40*/  MUFU.EX2 R111, R111 ;  /* 0x0000006f006f7308 */ /* 0x000fe20000000800 */
[----:B-----5:R-:W-:-:S02]  /*5e50*/  @!P1 VIADD R13, R15, 0x30860 ;  /* 0x000308600f0d9836 */ /* 0x020fc40000000000 */
[-C--:B------:R-:W-:Y:S01]  /*5e60*/  FMUL.FTZ R141, R141, R10.reuse ;  /* 0x0000000a8d8d7220 */ /* 0x080fe20000410000 */
[-C--:B------:R-:W-:Y:S01]  /*5e70*/  FMUL.FTZ R144, R144, R10.reuse ;  /* 0x0000000a90907220 */ /* 0x080fe20000410000 */
[-C--:B------:R-:W-:Y:S01]  /*5e80*/  FMUL.FTZ R145, R145, R10.reuse ;  /* 0x0000000a91917220 */ /* 0x080fe20000410000 */
[----:B------:R-:W-:Y:S01]  /*5e90*/  FMUL.FTZ R148, R148, R10 ;  /* 0x0000000a94947220 */ /* 0x000fe20000410000 */
[----:B------:R-:W-:Y:S01]  /*5ea0*/  @!P1 PRMT R15, RZ, 0x654, R13 ;  /* 0x00000654ff0f9816 */ /* 0x000fe2000000000d */
[----:B------:R-:W-:Y:S01]  /*5eb0*/  FFMA.FTZ R13, R18, R5, R7 ;  /* 0x00000005120d7223 */ /* 0x000fe20000010007 */
[C---:B--2---:R-:W-:Y:S01]  /*5ec0*/  F2FP.BF16.F32.PACK_AB R5, R14.reuse, R7 ;  /* 0x000000070e05723e */ /* 0x044fe200000010ff */
[----:B------:R-:W-:Y:S01]  /*5ed0*/  MUFU.EX2 R112, R112 ;  /* 0x0000007000707308 */ /* 0x000fe20000000800 */
[----:B---3--:R-:W-:Y:S01]  /*5ee0*/  F2FP.BF16.F32.PACK_AB R7, R31, R30 ;  /* 0x0000001e1f07723e */ /* 0x008fe200000010ff */
[----:B------:R-:W-:Y:S01]  /*5ef0*/  FADD.FTZ R13, R14, R13 ;  /* 0x0000000d0e0d7221 */ /* 0x000fe20000010000 */
[----:B------:R1:W-:Y:S01]  /*5f00*/  @!P1 SYNCS.ARRIVE.TRANS64.RED.A1T0 RZ, [R15+URZ], RZ ;  /* 0x000000ff0fff99a7 */ /* 0x0003e2000810043f */
[----:B------:R-:W-:Y:S01]  /*5f10*/  FMUL.FTZ R149, R149, R10 ;  /* 0x0000000a95957220 */ /* 0x000fe20000410000 */
[----:B------:R-:W-:Y:S01]  /*5f20*/  FMUL.FTZ R122, R122, R18 ;  /* 0x000000127a7a7220 */ /* 0x000fe20000410000 */
[----:B------:R-:W-:Y:S01]  /*5f30*/  FADD.FTZ R30, R30, R13 ;  /* 0x0000000d1e1e7221 */ /* 0x000fe20000010000 */
[----:B------:R2:W-:Y:S01]  /*5f40*/  STSM.16.M88.4 [R2+0x1e800], R4 ;  /* 0x01e8000402007844 */ /* 0x0005e20000000200 */
[----:B------:R-:W3:Y:S01]  /*5f50*/  MUFU.EX2 R14, R37 ;  /* 0x00000025000e7308 */ /* 0x000ee20000000800 */
[----:B----4-:R-:W-:Y:S01]  /*5f60*/  F2FP.BF16.F32.PACK_AB R13, R35, R34 ;  /* 0x00000022230d723e */ /* 0x010fe200000010ff */
[----:B------:R-:W-:Y:S01]  /*5f70*/  FADD.FTZ R31, R31, R30 ;  /* 0x0000001e1f1f7221 */ /* 0x000fe20000010000 */
[-C--:B------:R-:W-:Y:S01]  /*5f80*/  FMUL.FTZ R123, R123, R18.reuse ;  /* 0x000000127b7b7220 */ /* 0x080fe20000410000 */
[-C--:B------:R-:W-:Y:S01]  /*5f90*/  FMUL.FTZ R126, R126, R18.reuse ;  /* 0x000000127e7e7220 */ /* 0x080fe20000410000 */
[-C--:B------:R-:W-:Y:S01]  /*5fa0*/  FMUL.FTZ R127, R127, R18.reuse ;  /* 0x000000127f7f7220 */ /* 0x080fe20000410000 */
[----:B------:R-:W-:Y:S01]  /*5fb0*/  FADD.FTZ R28, R34, R31 ;  /* 0x0000001f221c7221 */ /* 0x000fe20000010000 */
[-C--:B------:R-:W-:Y:S01]  /*5fc0*/  FMUL.FTZ R130, R130, R18.reuse ;  /* 0x0000001282827220 */ /* 0x080fe20000410000 */
[----:B-1----:R-:W1:Y:S01]  /*5fd0*/  MUFU.EX2 R15, R38 ;  /* 0x00000026000f7308 */ /* 0x002e620000000800 */
[-C--:B------:R-:W-:Y:S01]  /*5fe0*/  FMUL.FTZ R131, R131, R18.reuse ;  /* 0x0000001283837220 */ /* 0x080fe20000410000 */
[----:B------:R-:W-:Y:S01]  /*5ff0*/  FADD.FTZ R28, R35, R28 ;  /* 0x0000001c231c7221 */ /* 0x000fe20000010000 */
[-C--:B------:R-:W-:Y:S01]  /*6000*/  FMUL.FTZ R134, R134, R18.reuse ;  /* 0x0000001286867220 */ /* 0x080fe20000410000 */
[-C--:B------:R-:W-:Y:S01]  /*6010*/  FMUL.FTZ R135, R135, R18.reuse ;  /* 0x0000001287877220 */ /* 0x080fe20000410000 */
[-C--:B------:R-:W-:Y:S01]  /*6020*/  FMUL.FTZ R138, R138, R18.reuse ;  /* 0x000000128a8a7220 */ /* 0x080fe20000410000 */
[-C--:B------:R-:W-:Y:S01]  /*6030*/  FMUL.FTZ R139, R139, R18.reuse ;  /* 0x000000128b8b7220 */ /* 0x080fe20000410000 */
[----:B------:R-:W-:Y:S01]  /*6040*/  FMUL.FTZ R142, R142, R18 ;  /* 0x000000128e8e7220 */ /* 0x000fe20000410000 */
[----:B--2---:R-:W2:Y:S01]  /*6050*/  MUFU.EX2 R4, R40 ;  /* 0x0000002800047308 */ /* 0x004ea20000000800 */
[C---:B---3--:R-:W-:Y:S01]  /*6060*/  FADD.FTZ R11, R14.reuse, R11 ;  /* 0x0000000b0e0b7221 */ /* 0x048fe20000010000 */
[----:B------:R-:W-:Y:S01]  /*6070*/  F2FP.BF16.F32.PACK_AB R14, R14, R36 ;  /* 0x000000240e0e723e */ /* 0x000fe200000010ff */
[-C--:B------:R-:W-:Y:S01]  /*6080*/  FMUL.FTZ R143, R143, R18.reuse ;  /* 0x000000128f8f7220 */ /* 0x080fe20000410000 */
[-C--:B------:R-:W-:Y:S01]  /*6090*/  FMUL.FTZ R146, R146, R18.reuse ;  /* 0x0000001292927220 */ /* 0x080fe20000410000 */
[-C--:B------:R-:W-:Y:S01]  /*60a0*/  FMUL.FTZ R147, R147, R18.reuse ;  /* 0x0000001293937220 */ /* 0x080fe20000410000 */
[-C--:B------:R-:W-:Y:S01]  /*60b0*/  FMUL.FTZ R150, R150, R18.reuse ;  /* 0x0000001296967220 */ /* 0x080fe20000410000 */
[----:B------:R-:W-:Y:S01]  /*60c0*/  FMUL.FTZ R151, R151, R18 ;  /* 0x0000001297977220 */ /* 0x000fe20000410000 */
[----:B------:R-:W3:Y:S01]  /*60d0*/  MUFU.EX2 R5, R42 ;  /* 0x0000002a00057308 */ /* 0x000ee20000000800 */
[----:B-1----:R-:W-:Y:S01]  /*60e0*/  FADD.FTZ R28, R15, R28 ;  /* 0x0000001c0f1c7221 */ /* 0x002fe20000010000 */
[----:B------:R-:W-:-:S03]  /*60f0*/  F2FP.BF16.F32.PACK_AB R15, R39, R15 ;  /* 0x0000000f270f723e */ /* 0x000fc600000010ff */
[----:B------:R-:W-:Y:S02]  /*6100*/  FADD.FTZ R28, R39, R28 ;  /* 0x0000001c271c7221 */ /* 0x000fe40000010000 */
[----:B------:R1:W-:Y:S01]  /*6110*/  STSM.16.M88.4 [R152], R12 ;  /* 0x0000000c98007844 */ /* 0x0003e20000000200 */
[----:B------:R-:W4:Y:S01]  /*6120*/  MUFU.EX2 R6, R44 ;  /* 0x0000002c00067308 */ /* 0x000f220000000800 */
[----:B--2---:R-:W-:Y:S01]  /*6130*/  FADD.FTZ R30, R4, R11 ;  /* 0x0000000b041e7221 */ /* 0x004fe20000010000 */
[----:B------:R-:W-:-:S03]  /*6140*/  F2FP.BF16.F32.PACK_AB R4, R41, R4 ;  /* 0x000000042904723e */ /* 0x000fc600000010ff */
[----:B------:R-:W-:-:S03]  /*6150*/  FADD.FTZ R11, R41, R30 ;  /* 0x0000001e290b7221 */ /* 0x000fc60000010000 */
[----:B------:R-:W2:Y:S01]  /*6160*/  MUFU.EX2 R7, R46 ;  /* 0x0000002e00077308 */ /* 0x000ea20000000800 */
[----:B---3--:R-:W-:Y:S01]  /*6170*/  FADD.FTZ R28, R5, R28 ;  /* 0x0000001c051c7221 */ /* 0x008fe20000010000 */
[----:B------:R-:W-:-:S03]  /*6180*/  F2FP.BF16.F32.PACK_AB R5, R43, R5 ;  /* 0x000000052b05723e */ /* 0x000fc600000010ff */
[----:B------:R-:W-:-:S03]  /*6190*/  FADD.FTZ R28, R43, R28 ;  /* 0x0000001c2b1c7221 */ /* 0x000fc60000010000 */
[----:B-1----:R-:W-:Y:S01]  /*61a0*/  MUFU.EX2 R13, R110 ;  /* 0x0000006e000d7308 */ /* 0x002fe20000000800 */
[----:B----4-:R-:W-:Y:S01]  /*61b0*/  FADD.FTZ R30, R6, R11 ;  /* 0x0000000b061e7221 */ /* 0x010fe20000010000 */
[----:B------:R-:W-:-:S03]  /*61c0*/  F2FP.BF16.F32.PACK_AB R6, R45, R6 ;  /* 0x000000062d06723e */ /* 0x000fc600000010ff */
[----:B------:R-:W-:-:S03]  /*61d0*/  FADD.FTZ R11, R45, R30 ;  /* 0x0000001e2d0b7221 */ /* 0x000fc60000010000 */
[----:B------:R-:W-:Y:S01]  /*61e0*/  MUFU.EX2 R15, R114 ;  /* 0x00000072000f7308 */ /* 0x000fe20000000800 */
[----:B--2---:R-:W-:Y:S01]  /*61f0*/  FADD.FTZ R28, R7, R28 ;  /* 0x0000001c071c7221 */ /* 0x004fe20000010000 */
[----:B------:R-:W-:Y:S01]  /*6200*/  FADD.FTZ R30, R48, R11 ;  /* 0x0000000b301e7221 */ /* 0x000fe20000010000 */
[----:B------:R-:W-:Y:S02]  /*6210*/  F2FP.BF16.F32.PACK_AB R48, R49, R48 ;  /* 0x000000303130723e */ /* 0x000fe400000010ff */
[----:B------:R-:W-:Y:S01]  /*6220*/  FADD.FTZ R11, R47, R28 ;  /* 0x0000001c2f0b7221 */ /* 0x000fe20000010000 */
[----:B------:R-:W-:Y:S01]  /*6230*/  FADD.FTZ R27, R49, R30 ;  /* 0x0000001e311b7221 */ /* 0x000fe20000010000 */
[----:B------:R-:W-:Y:S01]  /*6240*/  F2FP.BF16.F32.PACK_AB R49, R26, R50 ;  /* 0x000000321a31723e */ /* 0x000fe200000010ff */
[----:B------:R-:W-:Y:S01]  /*6250*/  MUFU.EX2 R113, R113 ;  /* 0x0000007100717308 */ /* 0x000fe20000000800 */
[----:B------:R-:W-:Y:S01]  /*6260*/  FADD.FTZ R11, R50, R11 ;  /* 0x0000000b320b7221 */ /* 0x000fe20000010000 */
[----:B------:R-:W-:Y:S01]  /*6270*/  FADD.FTZ R30, R52, R27 ;  /* 0x0000001b341e7221 */ /* 0x000fe20000010000 */
[----:B------:R-:W-:-:S02]  /*6280*/  F2FP.BF16.F32.PACK_AB R7, R47, R7 ;  /* 0x000000072f07723e */ /* 0x000fc400000010ff */
[----:B------:R-:W-:Y:S01]  /*6290*/  FADD.FTZ R28, R26, R11 ;  /* 0x0000000b1a1c7221 */ /* 0x000fe20000010000 */
[C---:B------:R-:W-:Y:S01]  /*62a0*/  FADD.FTZ R27, R53.reuse, R30 ;  /* 0x0000001e351b7221 */ /* 0x040fe20000010000 */
[----:B------:R-:W-:Y:S01]  /*62b0*/  F2FP.BF16.F32.PACK_AB R50, R53, R52 ;  /* 0x000000343532723e */ /* 0x000fe200000010ff */
[----:B------:R1:W-:Y:S01]  /*62c0*/  STSM.16.M88.4 [R17], R4 ;  /* 0x0000000411007844 */ /* 0x0003e20000000200 */
[----:B------:R-:W-:Y:S01]  /*62d0*/  FADD.FTZ R28, R51, R28 ;  /* 0x0000001c331c7221 */ /* 0x000fe20000010000 */
[----:B------:R-:W-:Y:S01]  /*62e0*/  FADD.FTZ R30, R56, R27 ;  /* 0x0000001b381e7221 */ /* 0x000fe20000010000 */
[----:B------:R-:W2:Y:S01]  /*62f0*/  MUFU.EX2 R11, R91 ;  /* 0x0000005b000b7308 */ /* 0x000ea20000000800 */
[----:B------:R-:W-:Y:S01]  /*6300*/  F2FP.BF16.F32.PACK_AB R56, R57, R56 ;  /* 0x000000383938723e */ /* 0x000fe200000010ff */
[----:B------:R-:W-:Y:S01]  /*6310*/  FADD.FTZ R27, R55, R28 ;  /* 0x0000001c371b7221 */ /* 0x000fe20000010000 */
[----:B------:R-:W-:Y:S01]  /*6320*/  FADD.FTZ R29, R57, R30 ;  /* 0x0000001e391d7221 */ /* 0x000fe20000010000 */
[----:B------:R-:W-:-:S02]  /*6330*/  F2FP.BF16.F32.PACK_AB R51, R55, R51 ;  /* 0x000000333733723e */ /* 0x000fc400000010ff */
[----:B------:R-:W-:Y:S01]  /*6340*/  FADD.FTZ R28, R58, R27 ;  /* 0x0000001b3a1c7221 */ /* 0x000fe20000010000 */
[----:B------:R-:W-:Y:S01]  /*6350*/  FADD.FTZ R30, R60, R29 ;  /* 0x0000001d3c1e7221 */ /* 0x000fe20000010000 */
[----:B------:R-:W3:Y:S01]  /*6360*/  MUFU.EX2 R91, R94 ;  /* 0x0000005e005b7308 */ /* 0x000ee20000000800 */
[C---:B------:R-:W-:Y:S01]  /*6370*/  F2FP.BF16.F32.PACK_AB R57, R25.reuse, R58 ;  /* 0x0000003a1939723e */ /* 0x040fe200000010ff */
[----:B------:R-:W-:Y:S01]  /*6380*/  FADD.FTZ R28, R25, R28 ;  /* 0x0000001c191c7221 */ /* 0x000fe20000010000 */
[C---:B------:R-:W-:Y:S01]  /*6390*/  FADD.FTZ R27, R61.reuse, R30 ;  /* 0x0000001e3d1b7221 */ /* 0x040fe20000010000 */
[----:B------:R-:W-:Y:S01]  /*63a0*/  F2FP.BF16.F32.PACK_AB R58, R61, R60 ;  /* 0x0000003c3d3a723e */ /* 0x000fe200000010ff */
[----:B------:R4:W-:Y:S01]  /*63b0*/  STSM.16.M88.4 [R16], R48 ;  /* 0x0000003010007844 */ /* 0x0009e20000000200 */
[----:B------:R-:W-:Y:S01]  /*63c0*/  FADD.FTZ R28, R59, R28 ;  /* 0x0000001c3b1c7221 */ /* 0x000fe20000010000 */
[----:B------:R-:W-:Y:S01]  /*63d0*/  FADD.FTZ R30, R64, R27 ;  /* 0x0000001b401e7221 */ /* 0x000fe20000010000 */
[----:B------:R-:W5:Y:S01]  /*63e0*/  MUFU.EX2 R115, R115 ;  /* 0x0000007300737308 */ /* 0x000f620000000800 */
[----:B------:R-:W-:Y:S01]  /*63f0*/  F2FP.BF16.F32.PACK_AB R64, R65, R64 ;  /* 0x000000404140723e */ /* 0x000fe200000010ff */
[----:B------:R-:W-:Y:S01]  /*6400*/  FADD.FTZ R27, R63, R28 ;  /* 0x0000001c3f1b7221 */ /* 0x000fe20000010000 */
[----:B------:R-:W-:Y:S01]  /*6410*/  FADD.FTZ R29, R65, R30 ;  /* 0x0000001e411d7221 */ /* 0x000fe20000010000 */
[----:B------:R-:W-:-:S02]  /*6420*/  F2FP.BF16.F32.PACK_AB R59, R63, R59 ;  /* 0x0000003b3f3b723e */ /* 0x000fc400000010ff */
[----:B------:R-:W-:Y:S01]  /*6430*/  FADD.FTZ R27, R66, R27 ;  /* 0x0000001b421b7221 */ /* 0x000fe20000010000 */
[----:B------:R-:W-:Y:S01]  /*6440*/  FADD.FTZ R28, R68, R29 ;  /* 0x0000001d441c7221 */ /* 0x000fe20000010000 */
[----:B------:R-:W4:Y:S01]  /*6450*/  MUFU.EX2 R116, R116 ;  /* 0x0000007400747308 */ /* 0x000f220000000800 */
[C---:B------:R-:W-:Y:S01]  /*6460*/  F2FP.BF16.F32.PACK_AB R65, R24.reuse, R66 ;  /* 0x000000421841723e */ /* 0x040fe200000010ff */
[----:B------:R-:W-:Y:S01]  /*6470*/  FADD.FTZ R26, R24, R27 ;  /* 0x0000001b181a7221 */ /* 0x000fe20000010000 */
[C---:B------:R-:W-:Y:S01]  /*6480*/  FADD.FTZ R27, R69.reuse, R28 ;  /* 0x0000001c451b7221 */ /* 0x040fe20000010000 */
[----:B------:R-:W-:Y:S01]  /*6490*/  F2FP.BF16.F32.PACK_AB R66, R69, R68 ;  /* 0x000000444542723e */ /* 0x000fe200000010ff */
[----:B------:R2:W-:Y:S01]  /*64a0*/  STSM.16.M88.4 [R2+0x24800], R56 ;  /* 0x0248003802007844 */ /* 0x0005e20000000200 */
[----:B------:R-:W-:Y:S01]  /*64b0*/  FADD.FTZ R26, R67, R26 ;  /* 0x0000001a431a7221 */ /* 0x000fe20000010000 */
[----:B------:R-:W-:Y:S01]  /*64c0*/  FADD.FTZ R28, R72, R27 ;  /* 0x0000001b481c7221 */ /* 0x000fe20000010000 */
[----:B------:R-:W4:Y:S01]  /*64d0*/  MUFU.EX2 R117, R117 ;  /* 0x0000007500757308 */ /* 0x000f220000000800 */
[----:B------:R-:W-:Y:S01]  /*64e0*/  F2FP.BF16.F32.PACK_AB R72, R73, R72 ;  /* 0x000000484948723e */ /* 0x000fe200000010ff */
[----:B------:R-:W-:Y:S01]  /*64f0*/  FADD.FTZ R27, R71, R26 ;  /* 0x0000001a471b7221 */ /* 0x000fe20000010000 */
[----:B------:R-:W-:Y:S01]  /*6500*/  FADD.FTZ R29, R73, R28 ;  /* 0x0000001c491d7221 */ /* 0x000fe20000010000 */
[----:B------:R-:W-:-:S02]  /*6510*/  F2FP.BF16.F32.PACK_AB R67, R71, R67 ;  /* 0x000000434743723e */ /* 0x000fc400000010ff */
[----:B------:R-:W-:Y:S01]  /*6520*/  FADD.FTZ R26, R74, R27 ;  /* 0x0000001b4a1a7221 */ /* 0x000fe20000010000 */
[----:B------:R-:W-:Y:S01]  /*6530*/  FADD.FTZ R28, R76, R29 ;  /* 0x0000001d4c1c7221 */ /* 0x000fe20000010000 */
[----:B------:R-:W-:Y:S01]  /*6540*/  MUFU.EX2 R119, R119 ;  /* 0x0000007700777308 */ /* 0x000fe20000000800 */
[C---:B------:R-:W-:Y:S01]  /*6550*/  F2FP.BF16.F32.PACK_AB R73, R23.reuse, R74 ;  /* 0x0000004a1749723e */ /* 0x040fe200000010ff */
[----:B------:R-:W-:Y:S01]  /*6560*/  FADD.FTZ R26, R23, R26 ;  /* 0x0000001a171a7221 */ /* 0x000fe20000010000 */
[C---:B-1----:R-:W-:Y:S01]  /*6570*/  FADD.FTZ R5, R77.reuse, R28 ;  /* 0x0000001c4d057221 */ /* 0x042fe20000010000 */
[----:B------:R-:W-:Y:S01]  /*6580*/  F2FP.BF16.F32.PACK_AB R74, R77, R76 ;  /* 0x0000004c4d4a723e */ /* 0x000fe200000010ff */
[----:B------:R1:W-:Y:S01]  /*6590*/  STSM.16.M88.4 [R154], R64 ;  /* 0x000000409a007844 */ /* 0x0003e20000000200 */
[----:B------:R-:W-:Y:S01]  /*65a0*/  FADD.FTZ R26, R75, R26 ;  /* 0x0000001a4b1a7221 */ /* 0x000fe20000010000 */
[----:B------:R-:W-:Y:S01]  /*65b0*/  FADD.FTZ R4, R80, R5 ;  /* 0x0000000550047221 */ /* 0x000fe20000010000 */
[----:B------:R-:W-:-:S02]  /*65c0*/  F2FP.BF16.F32.PACK_AB R80, R81, R80 ;  /* 0x000000505150723e */ /* 0x000fc400000010ff */
[----:B------:R-:W-:Y:S01]  /*65d0*/  FADD.FTZ R5, R79, R26 ;  /* 0x0000001a4f057221 */ /* 0x000fe20000010000 */
[----:B------:R-:W-:Y:S01]  /*65e0*/  FADD.FTZ R7, R81, R4 ;  /* 0x0000000451077221 */ /* 0x000fe20000010000 */
[----:B------:R-:W-:Y:S02]  /*65f0*/  F2FP.BF16.F32.PACK_AB R75, R79, R75 ;  /* 0x0000004b4f4b723e */ /* 0x000fe400000010ff */
[----:B------:R-:W-:Y:S01]  /*6600*/  FADD.FTZ R4, R82, R5 ;  /* 0x0000000552047221 */ /* 0x000fe20000010000 */
[----:B------:R-:W-:Y:S01]  /*6610*/  FADD.FTZ R6, R84, R7 ;  /* 0x0000000754067221 */ /* 0x000fe20000010000 */
[C---:B------:R-:W-:Y:S01]  /*6620*/  F2FP.BF16.F32.PACK_AB R81, R83.reuse, R82 ;  /* 0x000000525351723e */ /* 0x040fe200000010ff */
[----:B------:R1:W-:Y:S01]  /*6630*/  STSM.16.M88.4 [R17+0x6000], R72 ;  /* 0x0060004811007844 */ /* 0x0003e20000000200 */
[----:B------:R-:W-:Y:S01]  /*6640*/  FADD.FTZ R5, R83, R4 ;  /* 0x0000000453057221 */ /* 0x000fe20000010000 */
[C---:B------:R-:W-:Y:S01]  /*6650*/  FADD.FTZ R7, R85.reuse, R6 ;  /* 0x0000000655077221 */ /* 0x040fe20000010000 */
[----:B------:R-:W-:-:S02]  /*6660*/  F2FP.BF16.F32.PACK_AB R82, R85, R84 ;  /* 0x000000545552723e */ /* 0x000fc400000010ff */
[----:B------:R-:W-:Y:S01]  /*6670*/  FADD.FTZ R4, R86, R5 ;  /* 0x0000000556047221 */ /* 0x000fe20000010000 */
[----:B------:R-:W-:Y:S01]  /*6680*/  FADD.FTZ R6, R88, R7 ;  /* 0x0000000758067221 */ /* 0x000fe20000010000 */
[----:B------:R-:W-:Y:S02]  /*6690*/  F2FP.BF16.F32.PACK_AB R88, R89, R88 ;  /* 0x000000585958723e */ /* 0x000fe400000010ff */
[----:B------:R-:W-:Y:S01]  /*66a0*/  FADD.FTZ R5, R87, R4 ;  /* 0x0000000457057221 */ /* 0x000fe20000010000 */
[----:B------:R-:W-:Y:S01]  /*66b0*/  FADD.FTZ R7, R89, R6 ;  /* 0x0000000659077221 */ /* 0x000fe20000010000 */
[----:B--2---:R-:W-:Y:S02]  /*66c0*/  F2FP.BF16.F32.PACK_AB R89, R11, R90 ;  /* 0x0000005a0b59723e */ /* 0x004fe400000010ff */
[----:B------:R-:W-:Y:S01]  /*66d0*/  FADD.FTZ R4, R90, R5 ;  /* 0x000000055a047221 */ /* 0x000fe20000010000 */
[----:B------:R-:W-:Y:S01]  /*66e0*/  FADD.FTZ R6, R92, R7 ;  /* 0x000000075c067221 */ /* 0x000fe20000010000 */
[----:B------:R-:W-:-:S02]  /*66f0*/  F2FP.BF16.F32.PACK_AB R83, R87, R86 ;  /* 0x000000565753723e */ /* 0x000fc400000010ff */
[----:B------:R-:W-:Y:S01]  /*6700*/  FADD.FTZ R4, R11, R4 ;  /* 0x000000040b047221 */ /* 0x000fe20000010000 */
[C---:B------:R-:W-:Y:S01]  /*6710*/  FADD.FTZ R5, R93.reuse, R6 ;  /* 0x000000065d057221 */ /* 0x040fe20000010000 */
[----:B------:R-:W2:Y:S01]  /*6720*/  MUFU.EX2 R11, R118 ;  /* 0x00000076000b7308 */ /* 0x000ea20000000800 */
[----:B------:R-:W-:Y:S01]  /*6730*/  F2FP.BF16.F32.PACK_AB R90, R93, R92 ;  /* 0x0000005c5d5a723e */ /* 0x000fe200000010ff */
[----:B---3--:R-:W-:Y:S01]  /*6740*/  FADD.FTZ R4, R91, R4 ;  /* 0x000000045b047221 */ /* 0x008fe20000010000 */
[----:B------:R-:W-:Y:S01]  /*6750*/  FADD.FTZ R6, R96, R5 ;  /* 0x0000000560067221 */ /* 0x000fe20000010000 */
[----:B------:R-:W-:Y:S01]  /*6760*/  F2FP.BF16.F32.PACK_AB R96, R97, R96 ;  /* 0x000000606160723e */ /* 0x000fe200000010ff */
[----:B------:R1:W-:Y:S01]  /*6770*/  STSM.16.M88.4 [R16+0x6000], R80 ;  /* 0x0060005010007844 */ /* 0x0003e20000000200 */
[----:B------:R-:W-:Y:S01]  /*6780*/  FADD.FTZ R5, R95, R4 ;  /* 0x000000045f057221 */ /* 0x000fe20000010000 */
[----:B------:R-:W-:Y:S01]  /*6790*/  FADD.FTZ R7, R97, R6 ;  /* 0x0000000661077221 */ /* 0x000fe20000010000 */
[----:B------:R-:W-:-:S02]  /*67a0*/  F2FP.BF16.F32.PACK_AB R91, R95, R91 ;  /* 0x0000005b5f5b723e */ /* 0x000fc400000010ff */
[----:B------:R-:W-:Y:S01]  /*67b0*/  FADD.FTZ R4, R98, R5 ;  /* 0x0000000562047221 */ /* 0x000fe20000010000 */
[----:B------:R-:W-:Y:S01]  /*67c0*/  FADD.FTZ R6, R100, R7 ;  /* 0x0000000764067221 */ /* 0x000fe20000010000 */
[C---:B------:R-:W-:Y:S01]  /*67d0*/  F2FP.BF16.F32.PACK_AB R97, R99.reuse, R98 ;  /* 0x000000626361723e */ /* 0x040fe200000010ff */
[----:B------:R1:W-:Y:S01]  /*67e0*/  STSM.16.M88.4 [R2+0x2a800], R88 ;  /* 0x02a8005802007844 */ /* 0x0003e20000000200 */
[----:B------:R-:W-:Y:S01]  /*67f0*/  FADD.FTZ R5, R99, R4 ;  /* 0x0000000463057221 */ /* 0x000fe20000010000 */
[C---:B------:R-:W-:Y:S01]  /*6800*/  FADD.FTZ R7, R101.reuse, R6 ;  /* 0x0000000665077221 */ /* 0x040fe20000010000 */
[----:B------:R-:W-:Y:S02]  /*6810*/  F2FP.BF16.F32.PACK_AB R98, R101, R100 ;  /* 0x000000646562723e */ /* 0x000fe400000010ff */
        /* <DEDUP_REMOVED lines=9> */
[----:B------:R1:W-:Y:S01]  /*68b0*/  STSM.16.M88.4 [R153], R96 ;  /* 0x0000006099007844 */ /* 0x0003e20000000200 */
[----:B------:R-:W-:Y:S01]  /*68c0*/  FADD.FTZ R4, R107, R4 ;  /* 0x000000046b047221 */ /* 0x000fe20000010000 */
[C---:B------:R-:W-:Y:S01]  /*68d0*/  FADD.FTZ R5, R109.reuse, R6 ;  /* 0x000000066d057221 */ /* 0x040fe20000010000 */
[----:B------:R-:W-:Y:S01]  /*68e0*/  F2FP.BF16.F32.PACK_AB R106, R109, R108 ;  /* 0x0000006c6d6a723e */ /* 0x000fe200000010ff */
[----:B------:R-:W-:-:S02]  /*68f0*/  IMAD.MOV.U32 R7, RZ, RZ, R9 ;  /* 0x000000ffff077224 */ /* 0x000fc400078e0009 */
[----:B------:R-:W-:Y:S01]  /*6900*/  FADD.FTZ R4, R13, R4 ;  /* 0x000000040d047221 */ /* 0x000fe20000010000 */
[----:B------:R-:W-:Y:S01]  /*6910*/  FADD.FTZ R6, R112, R5 ;  /* 0x0000000570067221 */ /* 0x000fe20000010000 */
[----:B------:R-:W-:Y:S02]  /*6920*/  F2FP.BF16.F32.PACK_AB R112, R113, R112 ;  /* 0x000000707170723e */ /* 0x000fe400000010ff */
[----:B------:R-:W-:Y:S01]  /*6930*/  FADD.FTZ R4, R111, R4 ;  /* 0x000000046f047221 */ /* 0x000fe20000010000 */
[----:B------:R-:W-:Y:S01]  /*6940*/  FADD.FTZ R5, R113, R6 ;  /* 0x0000000671057221 */ /* 0x000fe20000010000 */
[----:B------:R-:W-:Y:S02]  /*6950*/  F2FP.BF16.F32.PACK_AB R107, R111, R13 ;  /* 0x0000000d6f6b723e */ /* 0x000fe400000010ff */
[----:B------:R-:W-:Y:S01]  /*6960*/  FADD.FTZ R4, R15, R4 ;  /* 0x000000040f047221 */ /* 0x000fe20000010000 */
[----:B-----5:R-:W-:Y:S01]  /*6970*/  F2FP.BF16.F32.PACK_AB R113, R115, R15 ;  /* 0x0000000f7371723e */ /* 0x020fe200000010ff */
[----:B----4-:R-:W-:Y:S01]  /*6980*/  FADD.FTZ R6, R116, R5 ;  /* 0x0000000574067221 */ /* 0x010fe20000010000 */
[----:B------:R-:W-:Y:S01]  /*6990*/  F2FP.BF16.F32.PACK_AB R114, R117, R116 ;  /* 0x000000747572723e */ /* 0x000fe200000010ff */
[----:B------:R-:W-:Y:S01]  /*69a0*/  FADD.FTZ R4, R115, R4 ;  /* 0x0000000473047221 */ /* 0x000fe20000010000 */
[----:B--2---:R-:W-:Y:S01]  /*69b0*/  F2FP.BF16.F32.PACK_AB R115, R119, R11 ;  /* 0x0000000b7773723e */ /* 0x004fe200000010ff */
[----:B------:R1:W-:Y:S01]  /*69c0*/  STSM.16.M88.4 [R17+0xc000], R104 ;  /* 0x00c0006811007844 */ /* 0x0003e20000000200 */
[----:B------:R-:W-:Y:S01]  /*69d0*/  FADD.FTZ R6, R117, R6 ;  /* 0x0000000675067221 */ /* 0x000fe20000010000 */
[----:B------:R-:W-:-:S02]  /*69e0*/  FADD.FTZ R4, R11, R4 ;  /* 0x000000040b047221 */ /* 0x000fc40000010000 */
[----:B------:R1:W-:Y:S02]  /*69f0*/  STSM.16.M88.4 [R16+0xc000], R112 ;  /* 0x00c0007010007844 */ /* 0x0003e40000000200 */
[----:B------:R-:W-:Y:S01]  /*6a00*/  FADD.FTZ R5, R119, R4 ;  /* 0x0000000477057221 */ /* 0x000fe20000010000 */
[----:B------:R-:W-:Y:S01]  /*6a10*/  IMAD.MOV.U32 R4, RZ, RZ, R3 ;  /* 0x000000ffff047224 */ /* 0x000fe200078e0003 */
[----:B------:R-:W-:Y:S01]  /*6a20*/  @!PT LDS RZ, [RZ] ;  /* 0x00000000fffff984 */ /* 0x000fe20000000800 */
[----:B------:R-:W-:Y:S01]  /*6a30*/  @!PT LDS RZ, [RZ] ;  /* 0x00000000fffff984 */ /* 0x000fe20000000800 */
[----:B------:R-:W-:Y:S01]  /*6a40*/  @!PT LDS RZ, [RZ] ;  /* 0x00000000fffff984 */ /* 0x000fe20000000800 */
[----:B------:R-:W-:Y:S01]  /*6a50*/  @!PT LDS RZ, [RZ] ;  /* 0x00000000fffff984 */ /* 0x000fe20000000800 */
[----:B------:R2:W-:Y:S06]  /*6a60*/  MEMBAR.ALL.CTA ;  /* 0x0000000000007992 */ /* 0x0005ec0000008000 */
[----:B--2---:R-:W2:Y:S02]  /*6a70*/  FENCE.VIEW.ASYNC.S ;  /* 0x00000000000073c6 */ /* 0x004ea40000000000 */
[----:B--2---:R-:W-:Y:S01]  /*6a80*/  NOP ;  /* 0x0000000000007918 */ /* 0x004fe20000000000 */
[----:B------:R-:W-:Y:S05]  /*6a90*/  @P2 BRA `(.L_x_24) ;  /* 0xffffffd400802947 */ /* 0x000fea000383ffff */
.L_x_15:
[----:B------:R-:W-:Y:S06]  /*6aa0*/  BAR.ARV 0x8, 0x1a0 ;  /* 0x0206800000007b1d */ /* 0x000fec0000002000 */
[----:B------:R-:W-:Y:S05]  /*6ab0*/  @!P0 BRA `(.L_x_25) ;  /* 0x0000000000048947 */ /* 0x000fea0003800000 */
[----:B------:R-:W-:Y:S01]  /*6ac0*/  BPT.TRAP 0x1 ;  /* 0x000000040000795c */ /* 0x000fe20000300000 */
.L_x_25:
[----:B------:R-:W-:Y:S01]  /*6ad0*/  ULEA UR12, UR46, UR40, 0x3 ;  /* 0x000000282e0c7291 */ /* 0x000fe2000f8e183f */
[----:B------:R-:W-:-:S05]  /*6ae0*/  IMAD.U32 R4, RZ, RZ, UR47 ;  /* 0x0000002fff047e24 */ /* 0x000fca000f8e00ff */
[----:B------:R-:W-:-:S04]  /*6af0*/  SHF.L.U32 R4, R4, 0x1f, RZ ;  /* 0x0000001f04047819 */ /* 0x000fc800000006ff */
[----:B------:R3:W4:Y:S01]  /*6b00*/  SYNCS.PHASECHK.TRANS64.TRYWAIT P2, [UR12+0x30850], R4 ;  /* 0x03085004ff0075a7 */ /* 0x000722000804014c */
[----:B------:R-:W-:Y:S05]  /*6b10*/  @!P0 BRA `(.L_x_26) ;  /* 0x0000000000048947 */ /* 0x000fea0003800000 */
[----:B------:R-:W-:Y:S01]  /*6b20*/  BPT.TRAP 0x1 ;  /* 0x000000040000795c */ /* 0x000fe20000300000 */
.L_x_26:
[----:B----4-:R-:W-:Y:S05]  /*6b30*/  @P2 BRA `(.L_x_27) ;  /* 0x0000000000082947 */ /* 0x010fea0003800000 */
[----:B------:R-:W4:Y:S02]  /*6b40*/  SYNCS.PHASECHK.TRANS64.TRYWAIT P0, [UR12+0x30850], R4 ;  /* 0x03085004ff0075a7 */ /* 0x000f24000800014c */
[----:B----4-:R-:W-:Y:S05]  /*6b50*/  @!P0 BRA `(.L_x_28) ;  /* 0x00000038000c8947 */ /* 0x010fea0003800000 */
.L_x_27:
[----:B------:R-:W-:Y:S01]  /*6b60*/  R2UR UR4, R19 ;  /* 0x00000000130472ca */ /* 0x000fe200000e0000 */
[----:B------:R-:W-:Y:S01]  /*6b70*/  UIADD3 UR5, UR40, 0x400, URZ ;  /* 0x0000040028057890 */ /* 0x000fe2000fffe03f */
[----:B--2---:R-:W2:Y:S03]  /*6b80*/  LDL R14, [R1+0x4] ;  /* 0x00000400010e7983 */ /* 0x004ea60000100800 */
[----:B------:R-:W-:Y:S01]  /*6b90*/  USHF.R.U32.HI UR5, URZ, 0x4, UR5 ;  /* 0x000000043f057899 */ /* 0x000fe20008011605 */
[----:B------:R-:W5:Y:S01]  /*6ba0*/  LDL R20, [R1+0x8] ;  /* 0x0000080001147983 */ /* 0x000f620000100800 */
[----:B------:R-:W-:Y:S01]  /*6bb0*/  WARPGROUP.ARRIVE ;  /* 0x00000000000079c5 */ /* 0x000fe20000000000 */
[----:B------:R-:W-:Y:S01]  /*6bc0*/  UMOV UR7, 0x40000040 ;  /* 0x4000004000077882 */ /* 0x000fe20000000000 */
[----:B------:R-:W-:Y:S01]  /*6bd0*/  ULOP3.LUT UR5, UR5, 0x3fff, URZ, 0xc0, !UPT ;  /* 0x00003fff05057892 */ /* 0x000fe2000f8ec03f */
[----:B----4-:R-:W4:Y:S01]  /*6be0*/  SHFL.BFLY PT, R7, R6, 0x2, 0x1f ;  /* 0x0c401f0006077f89 */ /* 0x010f2200000e0000 */
[----:B------:R-:W-:Y:S01]  /*6bf0*/  UMOV UR11, 0x40000040 ;  /* 0x40000040000b7882 */ /* 0x000fe20000000000 */
[----:B------:R-:W-:Y:S01]  /*6c00*/  UMOV UR9, 0x40000040 ;  /* 0x4000004000097882 */ /* 0x000fe20000000000 */
[----:B------:R-:W-:Y:S01]  /*6c10*/  UIADD3 UR4, UR4, 0x1e800, URZ ;  /* 0x0001e80004047890 */ /* 0x000fe2000fffe03f */
[----:B------:R-:W1:Y:S01]  /*6c20*/  SHFL.BFLY PT, R8, R5, 0x2, 0x1f ;  /* 0x0c401f0005087f89 */ /* 0x000e6200000e0000 */
[----:B------:R-:W-:Y:S01]  /*6c30*/  UIMAD UR6, UR46, 0x600, UR5 ;  /* 0x000006002e0678a4 */ /* 0x000fe2000f8e0205 */
[C---:B------:R-:W-:Y:S01]  /*6c40*/  IADD3 R11, P4, R156.reuse, 0x20, RZ ;  /* 0x000000209c0b7810 */ /* 0x040fe20007f9e0ff */
[----:B------:R-:W-:Y:S01]  /*6c50*/  USHF.R.U32.HI UR4, URZ, 0x4, UR4 ;  /* 0x000000043f047899 */ /* 0x000fe20008011604 */
[----:B------:R-:W-:Y:S01]  /*6c60*/  LOP3.LUT R13, R156, 0x380, RZ, 0xc0, !PT ;  /* 0x000003809c0d7812 */ /* 0x000fe200078ec0ff */
[----:B------:R-:W-:Y:S01]  /*6c70*/  UMOV UR5, 0x40000040 ;  /* 0x4000004000057882 */ /* 0x000fe20000000000 */
[----:B------:R-:W-:Y:S01]  /*6c80*/  UIADD3 UR10, UR6, 0x80, URZ ;  /* 0x00000080060a7890 */ /* 0x000fe2000fffe03f */
[----:B------:R-:W-:Y:S01]  /*6c90*/  LOP3.LUT R10, R11, 0x380, RZ, 0xc0, !PT ;  /* 0x000003800b0a7812 */ /* 0x000fe200078ec0ff */
[----:B------:R-:W-:Y:S01]  /*6ca0*/  ULOP3.LUT UR4, UR4, 0x3fff, URZ, 0xc0, !UPT ;  /* 0x00003fff04047892 */ /* 0x000fe2000f8ec03f */
[----:B------:R-:W-:Y:S01]  /*6cb0*/  SHF.R.U64 R13, R13, 0x3, RZ ;  /* 0x000000030d0d7819 */ /* 0x000fe200000012ff */
[----:B------:R-:W-:Y:S01]  /*6cc0*/  UIADD3 UR42, -UR41, URZ, URZ ;  /* 0x0000003f292a7290 */ /* 0x000fe2000fffe13f */
[----:B------:R-:W-:Y:S01]  /*6cd0*/  SHF.R.U64 R10, R10, 0x3, RZ ;  /* 0x000000030a0a7819 */ /* 0x000fe200000012ff */
[----:B------:R-:W-:Y:S01]  /*6ce0*/  ULOP3.LUT UR4, UR4, 0x10000, URZ, 0xfc, !UPT ;  /* 0x0001000004047892 */ /* 0x000fe2000f8efc3f */
[----:B------:R-:W-:Y:S01]  /*6cf0*/  LOP3.LUT R12, R13, R156, RZ, 0x3c, !PT ;  /* 0x0000009c0d0c7212 */ /* 0x000fe200078e3cff */
[--C-:B------:R-:W-:Y:S01]  /*6d00*/  IMAD.MOV.U32 R13, RZ, RZ, R157.reuse ;  /* 0x000000ffff0d7224 */ /* 0x100fe200078e009d */
[----:B------:R-:W-:Y:S01]  /*6d10*/  LOP3.LUT R10, R10, R11, RZ, 0x3c, !PT ;  /* 0x0000000b0a0a7212 */ /* 0x000fe200078e3cff */
[----:B------:R-:W-:Y:S01]  /*6d20*/  UIADD3 UR8, UR4, 0x2, URZ ;  /* 0x0000000204087890 */ /* 0x000fe2000fffe03f */
[----:B------:R-:W-:Y:S01]  /*6d30*/  IMAD.X R11, RZ, RZ, R157, P4 ;  /* 0x000000ffff0b7224 */ /* 0x000fe200020e069d */
[----:B------:R-:W-:Y:S01]  /*6d40*/  UIADD3 UR43, -UR44, URZ, URZ ;  /* 0x0000003f2c2b7290 */ /* 0x000fe2000fffe13f */
[----:B------:R-:W-:Y:S01]  /*6d50*/  MOV R41, R12 ;  /* 0x0000000c00297202 */ /* 0x000fe20000000f00 */
[----:B----4-:R-:W-:Y:S01]  /*6d60*/  FADD.FTZ R7, R7, R6 ;  /* 0x0000000607077221 */ /* 0x010fe20000010000 */
[----:B------:R-:W-:Y:S01]  /*6d70*/  HGMMA.64x64x16.F32.BF16 R120, gdesc[UR4].tnspB, R120, gsb0 ;  /* 0x40e00000047879f0 */ /* 0x000fe20008001878 */
[----:B------:R-:W-:Y:S01]  /*6d80*/  UMOV UR7, 0x40000040 ;  /* 0x4000004000077882 */ /* 0x000fe20000000000 */
[----:B------:R-:W-:Y:S01]  /*6d90*/  UMOV UR5, 0x40000040 ;  /* 0x4000004000057882 */ /* 0x000fe20000000000 */
[----:B-1----:R-:W-:Y:S01]  /*6da0*/  FADD.FTZ R8, R8, R5 ;  /* 0x0000000508087221 */ /* 0x002fe20000010000 */
[----:B---3--:R-:W1:Y:S01]  /*6db0*/  SHFL.BFLY PT, R4, R7, 0x1, 0x1f ;  /* 0x0c201f0007047f89 */ /* 0x008e6200000e0000 */
[----:B------:R-:W-:-:S02]  /*6dc0*/  IADD3 R5, P0, R156, 0x60, RZ ;  /* 0x000000609c057810 */ /* 0x000fc40007f1e0ff */
[----:B------:R-:W-:Y:S02]  /*6dd0*/  CS2R R12, SRZ ;  /* 0x00000000000c7805 */ /* 0x000fe4000001ff00 */
[----:B------:R-:W-:Y:S01]  /*6de0*/  MOV R40, R10 ;  /* 0x0000000a00287202 */ /* 0x000fe20000000f00 */
[----:B------:R-:W3:Y:S01]  /*6df0*/  SHFL.BFLY PT, R15, R8, 0x1, 0x1f ;  /* 0x0c201f00080f7f89 */ /* 0x000ee200000e0000 */
[----:B------:R-:W-:Y:S02]  /*6e00*/  IMAD.MOV.U32 R19, RZ, RZ, -0x800000 ;  /* 0xff800000ff137424 */ /* 0x000fe400078e00ff */
[----:B------:R-:W-:Y:S01]  /*6e10*/  IMAD.MOV.U32 R21, RZ, RZ, -0x800000 ;  /* 0xff800000ff157424 */ /* 0x000fe200078e00ff */
[----:B------:R-:W4:Y:S01]  /*6e20*/  S2R R45, SR_TID.X ;  /* 0x00000000002d7919 */ /* 0x000f220000002100 */
[----:B-1----:R-:W-:Y:S01]  /*6e30*/  FADD.FTZ R18, R7, R4 ;  /* 0x0000000407127221 */ /* 0x002fe20000010000 */
[----:B------:R-:W-:Y:S02]  /*6e40*/  LOP3.LUT R4, R5, 0x380, RZ, 0xc0, !PT ;  /* 0x0000038005047812 */ /* 0x000fe400078ec0ff */
[----:B------:R-:W-:Y:S01]  /*6e50*/  IADD3 R7, P3, R156, 0x40, RZ ;  /* 0x000000409c077810 */ /* 0x000fe20007f7e0ff */
[----:B---3--:R-:W-:Y:S01]  /*6e60*/  FADD.FTZ R8, R8, R15 ;  /* 0x0000000f08087221 */ /* 0x008fe20000010000 */
[----:B------:R-:W-:Y:S01]  /*6e70*/  FSETP.NE.FTZ.AND P2, PT, R18, RZ, PT ;  /* 0x000000ff1200720b */ /* 0x000fe20003f55000 */
[----:B------:R-:W-:Y:S01]  /*6e80*/  IMAD.U32 R15, RZ, RZ, UR12 ;  /* 0x0000000cff0f7e24 */ /* 0x000fe2000f8e00ff */
[----:B------:R-:W-:-:S02]  /*6e90*/  SHF.R.U64 R4, R4, 0x3, RZ ;  /* 0x0000000304047819 */ /* 0x000fc400000012ff */
[----:B------:R-:W-:Y:S01]  /*6ea0*/  FSETP.NE.FTZ.AND P4, PT, R8, RZ, PT ;  /* 0x000000ff0800720b */ /* 0x000fe20003f95000 */
[----:B------:R-:W-:Y:S01]  /*6eb0*/  @!P1 VIADD R15, R15, 0x30860 ;  /* 0x000308600f0f9836 */ /* 0x000fe20000000000 */
[----:B------:R-:W-:Y:S01]  /*6ec0*/  LOP3.LUT R4, R4, R5, RZ, 0x3c, !PT ;  /* 0x0000000504047212 */ /* 0x000fe200078e3cff */
[----:B------:R-:W-:Y:S01]  /*6ed0*/  IMAD.X R5, RZ, RZ, R157, P0 ;  /* 0x000000ffff057224 */ /* 0x000fe200000e069d */
[----:B------:R-:W-:Y:S02]  /*6ee0*/  LOP3.LUT R6, R7, 0x380, RZ, 0xc0, !PT ;  /* 0x0000038007067812 */ /* 0x000fe400078ec0ff */
[----:B------:R-:W-:Y:S01]  /*6ef0*/  @!P1 PRMT R15, RZ, 0x654, R15 ;  /* 0x00000654ff0f9816 */ /* 0x000fe2000000000f */
[C---:B----4-:R-:W-:Y:S01]  /*6f00*/  VIADD R46, R45.reuse, 0xffffff80 ;  /* 0xffffff802d2e7836 */ /* 0x050fe20000000000 */
[----:B------:R-:W-:Y:S01]  /*6f10*/  MOV R36, R4 ;  /* 0x0000000400247202 */ /* 0x000fe20000000f00 */
[----:B------:R-:W1:Y:S01]  /*6f20*/  @P2 MUFU.LG2 R10, R18 ;  /* 0x00000012000a2308 */ /* 0x000e620000000c00 */
[----:B------:R-:W-:Y:S01]  /*6f30*/  SHF.R.U64 R6, R6, 0x3, RZ ;  /* 0x0000000306067819 */ /* 0x000fe200000012ff */
[----:B------:R-:W3:Y:S01]  /*6f40*/  LDC.64 R4, c[0x0][0xb78] ;  /* 0x0002de00ff047b82 */ /* 0x000ee20000000a00 */
[----:B------:R-:W-:-:S02]  /*6f50*/  VIADD R45, R45, 0xffffff80 ;  /* 0xffffff802d2d7836 */ /* 0x000fc40000000000 */
[----:B------:R-:W-:Y:S01]  /*6f60*/  @P4 FMUL.FTZ R23, R0, 0.69314718246459960938 ;  /* 0x3f31721800174820 */ /* 0x000fe20000410000 */
[----:B------:R-:W-:Y:S01]  /*6f70*/  LOP3.LUT R6, R6, R7, RZ, 0x3c, !PT ;  /* 0x0000000706067212 */ /* 0x000fe200078e3cff */
[----:B------:R-:W-:Y:S01]  /*6f80*/  IMAD.X R7, RZ, RZ, R157, P3 ;  /* 0x000000ffff077224 */ /* 0x000fe200018e069d */
[----:B------:R-:W-:Y:S01]  /*6f90*/  @P2 MUFU.RCP R12, R18 ;  /* 0x00000012000c2308 */ /* 0x000fe20000001000 */
[----:B------:R-:W-:-:S03]  /*6fa0*/  SHF.R.S32.HI R45, RZ, 0x1f, R45 ;  /* 0x0000001fff2d7819 */ /* 0x000fc6000001142d */
[----:B------:R-:W-:Y:S02]  /*6fb0*/  MOV R38, R6 ;  /* 0x0000000600267202 */ /* 0x000fe40000000f00 */
[----:B------:R-:W-:Y:S02]  /*6fc0*/  LEA.HI R45, R45, R46, RZ, 0x5 ;  /* 0x0000002e2d2d7211 */ /* 0x000fe400078f28ff */
[----:B------:R-:W-:Y:S01]  /*6fd0*/  @P4 MUFU.RCP R13, R8 ;  /* 0x00000008000d4308 */ /* 0x000fe20000001000 */
[----:B-1----:R-:W-:Y:S01]  /*6fe0*/  @P2 FMUL.FTZ R11, R10, 0.69314718246459960938 ;  /* 0x3f3172180a0b2820 */ /* 0x002fe20000410000 */
[----:B------:R-:W-:Y:S01]  /*6ff0*/  SHF.R.S32.HI R45, RZ, 0x5, R45 ;  /* 0x00000005ff2d7819 */ /* 0x000fe2000001142d */
[----:B------:R-:W-:Y:S02]  /*7000*/  WARPGROUP.DEPBAR.LE gsb0, 0x0 ;  /* 0x00008000000079c5 */ /* 0x000fe40000010000 */
[----:B------:R-:W-:-:S06]  /*7010*/  WARPGROUP.ARRIVE ;  /* 0x00000000000079c5 */ /* 0x000fcc0000000000 */
[----:B------:R-:W-:Y:S01]  /*7020*/  HGMMA.64x64x16.F32.BF16 R120, gdesc[UR8].tnspB, R120, gsb0 ;  /* 0x40e00000087879f0 */ /* 0x000fe20008001878 */
[----:B------:R-:W-:Y:S02]  /*7030*/  UIADD3 UR10, UR6, 0x100, URZ ;  /* 0x00000100060a7890 */ /* 0x000fe4000fffe03f */
[----:B------:R-:W-:Y:S01]  /*7040*/  UIADD3 UR8, UR4, 0x4, URZ ;  /* 0x0000000404087890 */ /* 0x000fe2000fffe03f */
[----:B------:R-:W-:Y:S01]  /*7050*/  UMOV UR11, 0x40000040 ;  /* 0x40000040000b7882 */ /* 0x000fe20000000000 */
[----:B------:R-:W-:Y:S01]  /*7060*/  UMOV UR9, 0x40000040 ;  /* 0x4000004000097882 */ /* 0x000fe20000000000 */
        /* <DEDUP_REMOVED lines=14> */
[----:B--2---:R-:W-:Y:S02]  /*7150*/  LOP3.LUT P0, RZ, R14, 0x3, RZ, 0xc0, !PT ;  /* 0x000000030eff7812 */ /* 0x004fe4000780c0ff */
[----:B------:R1:W2:Y:S02]  /*7160*/  @P4 MUFU.LG2 R14, R8 ;  /* 0x00000008000e4308 */ /* 0x0002a40000000c00 */
[----:B-1----:R-:W-:-:S04]  /*7170*/  @P2 FMUL.FTZ R8, R0, 0.69314718246459960938 ;  /* 0x3f31721800082820 */ /* 0x002fc80000410000 */
[----:B------:R-:W-:Y:S01]  /*7180*/  @P2 FFMA.FTZ R19, R8, R3, R11 ;  /* 0x0000000308132223 */ /* 0x000fe2000001000b */
[----:B--2---:R-:W-:-:S04]  /*7190*/  @P4 FMUL.FTZ R14, R14, 0.69314718246459960938 ;  /* 0x3f3172180e0e4820 */ /* 0x004fc80000410000 */
[----:B------:R-:W-:Y:S01]  /*71a0*/  @P4 FFMA.FTZ R21, R23, R9, R14 ;  /* 0x0000000917154223 */ /* 0x000fe2000001000e */
        /* <DEDUP_REMOVED lines=42> */
[----:B------:R-:W-:Y:S02]  /*7450*/  UIADD3 UR6, UR6, 0x580, URZ ;  /* 0x0000058006067890 */ /* 0x000fe4000fffe03f */
[----:B------:R-:W-:Y:S01]  /*7460*/  UIADD3 UR4, UR4, 0xc06, URZ ;  /* 0x00000c0604047890 */ /* 0x000fe2000fffe03f */
[----:B------:R-:W-:Y:S02]  /*7470*/  WARPGROUP.DEPBAR.LE gsb0, 0x0 ;  /* 0x00008000000079c5 */ /* 0x000fe40000010000 */
[----:B------:R-:W-:-:S06]  /*7480*/  WARPGROUP.ARRIVE ;  /* 0x00000000000079c5 */ /* 0x000fcc0000000000 */
[----:B------:R-:W-:Y:S01]  /*7490*/  HGMMA.64x64x16.F32.BF16 R120, gdesc[UR8].tnspB, R120, gsb0 ;  /* 0x40e00000087879f0 */ /* 0x000fe20008001878 */
[----:B------:R-:W-:Y:S02]  /*74a0*/  ULDC.64 UR8, c[0x0][0xb70] ;  /* 0x0002dc0000087ab9 */ /* 0x000fe40000000a00 */
[----:B------:R-:W-:Y:S02]  /*74b0*/  WARPGROUP.DEPBAR.LE gsb0, 0x0 ;  /* 0x00008000000079c5 */ /* 0x000fe40000010000 */
[----:B------:R-:W-:-:S06]  /*74c0*/  WARPGROUP.ARRIVE ;  /* 0x00000000000079c5 */ /* 0x000fcc0000000000 */
[----:B------:R-:W-:Y:S01]  /*74d0*/  HGMMA.64x64x16.F32.BF16 R120, gdesc[UR4].tnspB, R120, gsb0 ;  /* 0x40e00000047879f0 */ /* 0x000fe20008001878 */
[----:B------:R-:W-:Y:S01]  /*74e0*/  ULDC UR4, c[0x0][0xda8] ;  /* 0x00036a0000047ab9 */ /* 0x000fe20000000800 */
[----:B------:R-:W-:Y:S01]  /*74f0*/  ULDC UR7, c[0x0][0xa88] ;  /* 0x0002a20000077ab9 */ /* 0x000fe20000000800 */
[----:B------:R-:W-:-:S03]  /*7500*/  UIMAD UR42, UR4, UR42, UR48 ;  /* 0x0000002a042a72a4 */ /* 0x000fc6000f8e0230 */
[----:B------:R-:W-:Y:S01]  /*7510*/  ULDC UR4, c[0x0][0xdb4] ;  /* 0x00036d0000047ab9 */ /* 0x000fe20000000800 */
[----:B------:R-:W-:Y:S02]  /*7520*/  UIMAD UR42, UR42, 0xc0, URZ ;  /* 0x000000c02a2a78a4 */ /* 0x000fe4000f8e023f */
[----:B------:R-:W-:-:S04]  /*7530*/  UIMAD UR43, UR4, UR43, UR41 ;  /* 0x0000002b042b72a4 */ /* 0x000fc8000f8e0229 */
[----:B------:R-:W-:Y:S01]  /*7540*/  USHF.R.S32.HI UR4, URZ, 0x1f, UR43 ;  /* 0x0000001f3f047899 */ /* 0x000fe2000801142b */
[----:B-----5:R-:W-:-:S03]  /*7550*/  VIADD R31, R20, UR42 ;  /* 0x0000002a141f7c36 */ /* 0x020fc60008000000 */
[----:B------:R-:W-:Y:S01]  /*7560*/  UIMAD UR6, UR4, UR8, URZ ;  /* 0x00000008040672a4 */ /* 0x000fe2000f8e023f */
[C---:B------:R-:W-:Y:S01]  /*7570*/  VIADD R6, R31.reuse, 0x8 ;  /* 0x000000081f067836 */ /* 0x040fe20000000000 */
[----:B------:R-:W-:Y:S01]  /*7580*/  UIMAD.WIDE.U32 UR4, UR43, UR8, URZ ;  /* 0x000000082b0472a5 */ /* 0x000fe2000f8e003f */
[----:B------:R-:W-:Y:S01]  /*7590*/  SHF.R.S32.HI R43, RZ, 0x1f, R31 ;  /* 0x0000001fff2b7819 */ /* 0x000fe2000001141f */
[----:B------:R-:W-:Y:S02]  /*75a0*/  UIMAD UR6, UR43, UR9, UR6 ;  /* 0x000000092b0672a4 */ /* 0x000fe4000f8e0206 */
[----:B------:R-:W-:Y:S02]  /*75b0*/  ISETP.GE.OR P3, PT, R6, UR7, P0 ;  /* 0x0000000706007c0c */ /* 0x000fe40008766670 */
[----:B------:R-:W-:Y:S01]  /*75c0*/  IMAD.U32 R6, RZ, RZ, UR4 ;  /* 0x00000004ff067e24 */ /* 0x000fe2000f8e00ff */
[----:B------:R-:W-:Y:S01]  /*75d0*/  USHF.R.S32.HI UR4, URZ, 0x1f, UR44 ;  /* 0x0000001f3f047899 */ /* 0x000fe2000801142c */
[----:B------:R-:W-:Y:S01]  /*75e0*/  IMAD.U32 R7, RZ, RZ, UR5 ;  /* 0x00000005ff077e24 */ /* 0x000fe2000f8e00ff */
[----:B------:R-:W-:Y:S01]  /*75f0*/  UIADD3 UR6, UR5, UR6, URZ ;  /* 0x0000000605067290 */ /* 0x000fe2000fffe03f */
[----:B------:R-:W-:-:S03]  /*7600*/  ISETP.GE.OR P0, PT, R31, UR7, P0 ;  /* 0x000000071f007c0c */ /* 0x000fc60008706670 */
[C---:B---3--:R-:W-:Y:S01]  /*7610*/  IMAD R8, R4.reuse, UR4, RZ ;  /* 0x0000000404087c24 */ /* 0x048fe2000f8e02ff */
[----:B------:R-:W-:Y:S01]  /*7620*/  ULDC.64 UR4, c[0x0][0xb40] ;  /* 0x0002d00000047ab9 */ /* 0x000fe20000000a00 */
[----:B------:R-:W-:Y:S02]  /*7630*/  IMAD.U32 R7, RZ, RZ, UR6 ;  /* 0x00000006ff077e24 */ /* 0x000fe4000f8e00ff */
[----:B------:R-:W-:Y:S02]  /*7640*/  IMAD R44, R5, UR44, R8 ;  /* 0x0000002c052c7c24 */ /* 0x000fe4000f8e0208 */
[----:B------:R-:W-:Y:S01]  /*7650*/  IMAD.WIDE.U32 R8, R4, UR44, R6 ;  /* 0x0000002c04087c25 */ /* 0x000fe2000f8e0006 */
[----:B------:R-:W-:Y:S02]  /*7660*/  WARPGROUP.DEPBAR.LE gsb0, 0x0 ;  /* 0x00008000000079c5 */ /* 0x000fe40000010000 */
[----:B------:R1:W-:Y:S01]  /*7670*/  @!P1 SYNCS.ARRIVE.TRANS64.RED.A1T0 RZ, [R15+URZ], RZ ;  /* 0x000000ff0fff99a7 */ /* 0x0003e2000810043f */
[-C--:B------:R-:W-:Y:S01]  /*7680*/  FMUL.FTZ R0, R121, R12.reuse ;  /* 0x0000000c79007220 */ /* 0x080fe20000410000 */
        /* <DEDUP_REMOVED lines=14> */
[----:B------:R-:W-:Y:S01]  /*7770*/  FMUL.FTZ R37, R148, R12 ;  /* 0x0000000c94257220 */ /* 0x000fe20000410000 */
[-C--:B------:R-:W-:Y:S01]  /*7780*/  FMUL.FTZ R12, R127, R13.reuse ;  /* 0x0000000d7f0c7220 */ /* 0x080fe20000410000 */
[-C--:B-1----:R-:W-:Y:S01]  /*7790*/  FMUL.FTZ R15, R126, R13.reuse ;  /* 0x0000000d7e0f7220 */ /* 0x082fe20000410000 */
[----:B------:R-:W-:Y:S01]  /*77a0*/  F2FP.BF16.F32.PACK_AB R6, R11, R14 ;  /* 0x0000000e0b06723e */ /* 0x000fe200000010ff */
[-C--:B------:R-:W-:Y:S01]  /*77b0*/  FMUL.FTZ R5, R123, R13.reuse ;  /* 0x0000000d7b057220 */ /* 0x080fe20000410000 */
[----:B------:R-:W-:Y:S01]  /*77c0*/  FMUL.FTZ R10, R122, R13 ;  /* 0x0000000d7a0a7220 */ /* 0x000fe20000410000 */
[----:B------:R-:W-:Y:S01]  /*77d0*/  F2FP.BF16.F32.PACK_AB R4, R0, R3 ;  /* 0x000000030004723e */ /* 0x000fe200000010ff */
[----:B------:R-:W-:Y:S01]  /*77e0*/  FMUL.FTZ R14, R139, R13 ;  /* 0x0000000d8b0e7220 */ /* 0x000fe20000410000 */
[----:B------:R-:W-:Y:S01]  /*77f0*/  F2FP.BF16.F32.PACK_AB R7, R12, R15 ;  /* 0x0000000f0c07723e */ /* 0x000fe200000010ff */
[-C--:B------:R-:W-:Y:S01]  /*7800*/  FMUL.FTZ R15, R138, R13.reuse ;  /* 0x0000000d8a0f7220 */ /* 0x080fe20000410000 */
[----:B------:R-:W-:Y:S01]  /*7810*/  IADD3 R42, P1, R31, R8, RZ ;  /* 0x000000081f2a7210 */ /* 0x000fe20007f3e0ff */
        /* <DEDUP_REMOVED lines=10> */
[----:B------:R-:W-:Y:S01]  /*78c0*/  F2FP.BF16.F32.PACK_AB R5, R5, R10 ;  /* 0x0000000a0505723e */ /* 0x000fe200000010ff */
[----:B------:R-:W-:Y:S01]  /*78d0*/  BAR.SYNC.DEFER_BLOCKING 0x1, 0x180 ;  /* 0x0046000000007b1d */ /* 0x000fe20000010000 */
[----:B------:R-:W-:-:S02]  /*78e0*/  IADD3.X R43, R43, R9, R44, P1, !PT ;  /* 0x000000092b2b7210 */ /* 0x000fc40000ffe42c */
[----:B------:R-:W-:Y:S02]  /*78f0*/  F2FP.BF16.F32.PACK_AB R13, R14, R15 ;  /* 0x0000000f0e0d723e */ /* 0x000fe400000010ff */
[----:B------:R-:W-:Y:S02]  /*7900*/  F2FP.BF16.F32.PACK_AB R8, R18, R23 ;  /* 0x000000171208723e */ /* 0x000fe400000010ff */
[----:B------:R-:W-:Y:S02]  /*7910*/  F2FP.BF16.F32.PACK_AB R9, R0, R3 ;  /* 0x000000030009723e */ /* 0x000fe400000010ff */
[----:B------:R-:W-:Y:S01]  /*7920*/  F2FP.BF16.F32.PACK_AB R10, R20, R25 ;  /* 0x00000019140a723e */ /* 0x000fe200000010ff */
[----:B------:R-:W1:Y:S01]  /*7930*/  SHFL.IDX PT, R0, R45, RZ, 0x1f ;  /* 0x00001fff2d007589 */ /* 0x000e6200000e0000 */
[----:B------:R-:W-:Y:S02]  /*7940*/  F2FP.BF16.F32.PACK_AB R11, R11, R12 ;  /* 0x0000000c0b0b723e */ /* 0x000fe400000010ff */
[----:B------:R-:W-:-:S02]  /*7950*/  F2FP.BF16.F32.PACK_AB R14, R24, R29 ;  /* 0x0000001d180e723e */ /* 0x000fc400000010ff */
[----:B------:R-:W-:Y:S02]  /*7960*/  F2FP.BF16.F32.PACK_AB R12, R22, R27 ;  /* 0x0000001b160c723e */ /* 0x000fe400000010ff */
[----:B------:R-:W-:Y:S02]  /*7970*/  F2FP.BF16.F32.PACK_AB R15, R26, R31 ;  /* 0x0000001f1a0f723e */ /* 0x000fe400000010ff */
[----:B------:R-:W-:Y:S02]  /*7980*/  F2FP.BF16.F32.PACK_AB R29, R30, R35 ;  /* 0x000000231e1d723e */ /* 0x000fe400000010ff */
[----:B------:R-:W-:Y:S02]  /*7990*/  F2FP.BF16.F32.PACK_AB R28, R28, R33 ;  /* 0x000000211c1c723e */ /* 0x000fe400000010ff */
[----:B------:R-:W-:Y:S01]  /*79a0*/  F2FP.BF16.F32.PACK_AB R30, R32, R37 ;  /* 0x00000025201e723e */ /* 0x000fe200000010ff */
[----:B------:R2:W-:Y:S01]  /*79b0*/  STSM.16.M88.4 [R41], R4 ;  /* 0x0000000429007844 */ /* 0x0005e20000000200 */
[----:B------:R-:W-:-:S03]  /*79c0*/  F2FP.BF16.F32.PACK_AB R31, R34, R39 ;  /* 0x00000027221f723e */ /* 0x000fc600000010ff */
[----:B------:R3:W-:Y:S04]  /*79d0*/  STSM.16.M88.4 [R40], R8 ;  /* 0x0000000828007844 */ /* 0x0007e80000000200 */
[----:B------:R3:W-:Y:S04]  /*79e0*/  STSM.16.M88.4 [R38], R12 ;  /* 0x0000000c26007844 */ /* 0x0007e80000000200 */
[----:B------:R3:W-:Y:S01]  /*79f0*/  STSM.16.M88.4 [R36], R28 ;  /* 0x0000001c24007844 */ /* 0x0007e20000000200 */
[----:B------:R-:W-:Y:S01]  /*7a00*/  @!PT LDS RZ, [RZ] ;  /* 0x00000000fffff984 */ /* 0x000fe20000000800 */
[----:B------:R-:W-:Y:S01]  /*7a10*/  @!PT LDS RZ, [RZ] ;  /* 0x00000000fffff984 */ /* 0x000fe20000000800 */
[----:B------:R-:W-:Y:S01]  /*7a20*/  @!PT LDS RZ, [RZ] ;  /* 0x00000000fffff984 */ /* 0x000fe20000000800 */
[----:B------:R4:W-:Y:S06]  /*7a30*/  MEMBAR.ALL.CTA ;  /* 0x0000000000007992 */ /* 0x0009ec0000008000 */
[----:B----4-:R-:W4:Y:S02]  /*7a40*/  FENCE.VIEW.ASYNC.S ;  /* 0x00000000000073c6 */ /* 0x010f240000000000 */
[----:B----4-:R-:W-:Y:S06]  /*7a50*/  BAR.ARV 0x1, 0x1a0 ;  /* 0x0046800000007b1d */ /* 0x010fec0000002000 */
[----:B--2---:R-:W-:Y:S01]  /*7a60*/  LEA R4, P1, R42, UR4, 0x2 ;  /* 0x000000042a047c11 */ /* 0x004fe2000f8210ff */
[----:B------:R-:W-:-:S02]  /*7a70*/  ULDC UR4, c[0x0][0xc] ;  /* 0x0000030000047ab9 */ /* 0x000fc40000000800 */
[----:B------:R-:W-:Y:S01]  /*7a80*/  UIADD3 UR48, UR4, UR48, URZ ;  /* 0x0000003004307290 */ /* 0x000fe2000fffe03f */
[----:B------:R-:W-:-:S05]  /*7a90*/  LEA.HI.X R5, R42, UR5, R43, 0x2, P1 ;  /* 0x000000052a057c11 */ /* 0x000fca00088f142b */
[----:B------:R3:W-:Y:S04]  /*7aa0*/  @!P3 STG.E desc[UR38][R4.64+0x20], R21 ;  /* 0x000020150400b986 */ /* 0x0007e8000c101926 */
[----:B------:R3:W-:Y:S01]  /*7ab0*/  @!P0 STG.E desc[UR38][R4.64], R19 ;  /* 0x0000001304008986 */ /* 0x0007e2000c101926 */
[----:B-1----:R-:W-:-:S13]  /*7ac0*/  ISETP.NE.AND P0, PT, R0, 0xb, PT ;  /* 0x0000000b0000780c */ /* 0x002fda0003f05270 */
[----:B---3--:R-:W-:Y:S05]  /*7ad0*/  @P0 BRA `(.L_x_29) ;  /* 0x00000000003c0947 */ /* 0x008fea0003800000 */
[----:B------:R-:W-:Y:S01]  /*7ae0*/  BAR.SYNC.DEFER_BLOCKING 0x1, 0x1a0 ;  /* 0x0046800000007b1d */ /* 0x000fe20000010000 */
[----:B------:R-:W-:-:S05]  /*7af0*/  ELECT P0, URZ, PT ;  /* 0x00000000003f782f */ /* 0x000fca0003800000 */
[----:B------:R-:W-:Y:S08]  /*7b00*/  BSSY B0, `(.L_x_29) ;  /* 0x000000c000007945 */ /* 0x000ff00003800000 */
[----:B------:R-:W-:Y:S05]  /*7b10*/  @!P0 BRA `(.L_x_30) ;  /* 0x0000000000288947 */ /* 0x000fea0003800000 */
[----:B------:R-:W-:Y:S01]  /*7b20*/  UIADD3 UR4, UP0, UR36, 0x9f0, URZ ;  /* 0x000009f024047890 */ /* 0x000fe2000ff1e03f */
[----:B------:R-:W-:Y:S01]  /*7b30*/  UMOV UR41, URZ ;  /* 0x0000003f00297c82 */ /* 0x000fe20008000000 */
[----:B------:R-:W-:Y:S02]  /*7b40*/  UMOV UR45, URZ ;  /* 0x0000003f002d7c82 */ /* 0x000fe40008000000 */
[----:B------:R-:W-:Y:S02]  /*7b50*/  UIADD3.X UR5, URZ, UR37, URZ, UP0, !UPT ;  /* 0x000000253f057290 */ /* 0x000fe400087fe43f */
[----:B------:R-:W-:-:S04]  /*7b60*/  UIADD3 UR6, UR40, 0x30820, URZ ;  /* 0x0003082028067890 */ /* 0x000fc8000fffe03f */
[----:B------:R-:W-:-:S03]  /*7b70*/  UPRMT UR6, URZ, 0x654, UR6 ;  /* 0x000006543f067896 */ /* 0x000fc60008000006 */
[----:B------:R1:W-:Y:S01]  /*7b80*/  UTMASTG.5D [UR40], [UR4] ;  /* 0x00000028040073b5 */ /* 0x0003e20008020000 */
[----:B------:R0:W-:Y:S01]  /*7b90*/  UTMACMDFLUSH ;  /* 0x00000000000079b7 */ /* 0x0001e20000000000 */
[----:B------:R-:W-:-:S04]  /*7ba0*/  DEPBAR.LE SB0, 0x0 ;  /* 0x000080000000791a */ /* 0x000fc80000000000 */
[----:B-1----:R-:W-:Y:S03]  /*7bb0*/  SYNCS.ARRIVE.TRANS64.RED.A1T0 RZ, [UR6], RZ ;  /* 0x000000ffffff79a7 */ /* 0x002fe60008100406 */
.L_x_30:
[----:B------:R-:W-:Y:S05]  /*7bc0*/  BSYNC B0 ;  /* 0x0000000000007941 */ /* 0x000fea0003800000 */
.L_x_29:
[----:B------:R-:W2:Y:S01]  /*7bd0*/  LDL.LU R3, [R1] ;  /* 0x0000000001037983 */ /* 0x000ea20000300800 */
[----:B------:R-:W1:Y:S01]  /*7be0*/  LDC R0, c[0x0][0xda4] ;  /* 0x00036900ff007b82 */ /* 0x000e620000000800 */
[----:B------:R-:W-:-:S04]  /*7bf0*/  UIADD3 UR46, UR46, 0x1, URZ ;  /* 0x000000012e2e7890 */ /* 0x000fc8000fffe03f */
[----:B------:R-:W-:-:S04]  /*7c00*/  UISETP.NE.AND UP0, UPT, UR46, 0x2, UPT ;  /* 0x000000022e00788c */ /* 0x000fc8000bf05270 */
[----:B------:R-:W-:Y:S02]  /*7c10*/  USEL UR4, URZ, 0x1, UP0 ;  /* 0x000000013f047887 */ /* 0x000fe40008000000 */
[----:B------:R-:W-:Y:S02]  /*7c20*/  USEL UR46, UR46, URZ, UP0 ;  /* 0x0000003f2e2e7287 */ /* 0x000fe40008000000 */
[----:B------:R-:W-:Y:S01]  /*7c30*/  ULOP3.LUT UR47, UR47, UR4, URZ, 0x3c, !UPT ;  /* 0x000000042f2f7292 */ /* 0x000fe2000f8e3c3f */
[----:B-1----:R-:W-:Y:S01]  /*7c40*/  ISETP.LE.AND P0, PT, R0, UR48, PT ;  /* 0x0000003000007c0c */ /* 0x002fe2000bf03270 */
[----:B--2---:R-:W-:-:S05]  /*7c50*/  VIADD R3, R3, 0x1 ;  /* 0x0000000103037836 */ /* 0x004fca0000000000 */
[----:B------:R1:W-:Y:S07]  /*7c60*/  STL [R1], R3 ;  /* 0x0000000301007387 */ /* 0x0003ee0000100800 */
[----:B------:R-:W-:Y:S05]  /*7c70*/  @!P0 BRA `(.L_x_31) ;  /* 0xffffff9000ac8947 */ /* 0x000fea000383ffff */
[----:B------:R-:W-:Y:S05]  /*7c80*/  EXIT ;  /* 0x000000000000794d */ /* 0x000fea0003800000 */
.L_x_7:
[----:B------:R-:W-:-:S08]  /*7c90*/  NOP ;  /* 0x0000000000007918 */ /* 0x000fd00000000000 */
[----:B---3--:R-:W1:-:S00]  /*7ca0*/  USETMAXREG.DEALLOC.CTAPOOL 0x20 ;  /* 0x00000020000079c8 */ /* 0x008e4000080e0500 */
[----:B-1----:R-:W-:-:S06]  /*7cb0*/  LOP3.LUT R0, R0, 0x3, RZ, 0xc0, !PT ;  /* 0x0000000300007812 */ /* 0x002fcc00078ec0ff */
[----:B------:R-:W1:Y:S02]  /*7cc0*/  SHFL.IDX PT, R0, R0, RZ, 0x1f ;  /* 0x00001fff00007589 */ /* 0x000e6400000e0000 */
[----:B-1----:R-:W-:-:S13]  /*7cd0*/  ISETP.NE.AND P0, PT, R0, RZ, PT ;  /* 0x000000ff0000720c */ /* 0x002fda0003f05270 */
[----:B------:R-:W-:Y:S05]  /*7ce0*/  @P0 EXIT ;  /* 0x000000000000094d */ /* 0x000fea0003800000 */
[----:B------:R-:W1:Y:S01]  /*7cf0*/  S2UR UR4, SR_CTAID.X ;  /* 0x00000000000479c3 */ /* 0x000e620000002500 */
[----:B------:R-:W-:Y:S02]  /*7d00*/  IMAD.MOV.U32 R16, RZ, RZ, RZ ;  /* 0x000000ffff107224 */ /* 0x000fe400078e00ff */
[----:B------:R-:W-:Y:S02]  /*7d10*/  IMAD.MOV.U32 R29, RZ, RZ, 0x1 ;  /* 0x00000001ff1d7424 */ /* 0x000fe400078e00ff */
[----:B------:R-:W-:-:S03]  /*7d20*/  IMAD.MOV.U32 R17, RZ, RZ, 0x1 ;  /* 0x00000001ff117424 */ /* 0x000fc600078e00ff */
[----:B------:R-:W1:Y:S02]  /*7d30*/  LDC R0, c[0x0][0xda4] ;  /* 0x00036900ff007b82 */ /* 0x000e640000000800 */
[----:B-1----:R-:W-:-:S13]  /*7d40*/  ISETP.LE.AND P0, PT, R0, UR4, PT ;  /* 0x0000000400007c0c */ /* 0x002fda000bf03270 */
[----:B------:R-:W-:Y:S05]  /*7d50*/  @P0 BRA `(.L_x_32) ;  /* 0x00000020005c0947 */ /* 0x000fea0003800000 */
[----:B------:R-:W1:Y:S01]  /*7d60*/  S2R R2, SR_TID.X ;  /* 0x0000000000027919 */ /* 0x000e620000002100 */
[----:B------:R-:W-:Y:S01]  /*7d70*/  IMAD.U32 R26, RZ, RZ, UR4 ;  /* 0x00000004ff1a7e24 */ /* 0x000fe2000f8e00ff */
[----:B------:R-:W-:Y:S01]  /*7d80*/  ULDC.64 UR40, c[0x0][0x198] ;  /* 0x0000660000287ab9 */ /* 0x000fe20000000a00 */
[----:B------:R-:W-:Y:S01]  /*7d90*/  IMAD.MOV.U32 R16, RZ, RZ, RZ ;  /* 0x000000ffff107224 */ /* 0x000fe200078e00ff */
[----:B------:R-:W-:Y:S01]  /*7da0*/  ULDC UR36, c[0x0][0xc] ;  /* 0x0000030000247ab9 */ /* 0x000fe20000000800 */
[----:B------:R-:W-:Y:S02]  /*7db0*/  IMAD.MOV.U32 R17, RZ, RZ, 0x1 ;  /* 0x00000001ff117424 */ /* 0x000fe400078e00ff */
[----:B------:R-:W-:Y:S01]  /*7dc0*/  IMAD.MOV.U32 R29, RZ, RZ, RZ ;  /* 0x000000ffff1d7224 */ /* 0x000fe200078e00ff */
[----:B-1----:R-:W-:-:S07]  /*7dd0*/  LOP3.LUT R27, R2, 0x1f, RZ, 0xc0, !PT ;  /* 0x0000001f021b7812 */ /* 0x002fce00078ec0ff */
.L_x_74:
[----:B-1----:R-:W1:Y:S01]  /*7de0*/  LDC R0, c[0x0][0xda8] ;  /* 0x00036a00ff007b82 */ /* 0x002e620000000800 */
[----:B--2---:R-:W2:Y:S01]  /*7df0*/  S2R R4, SR_CgaCtaId ;  /* 0x0000000000047919 */ /* 0x004ea20000008800 */
[----:B------:R-:W-:Y:S05]  /*7e00*/  YIELD ;  /* 0x0000000000007946 */ /* 0x000fea0003800000 */
[----:B------:R-:W-:Y:S01]  /*7e10*/  ULDC.64 UR4, c[0x0][0x3f8] ;  /* 0x0000fe0000047ab9 */ /* 0x000fe20000000a00 */
[----:B------:R-:W3:Y:S01]  /*7e20*/  LDC R23, c[0x0][0xdb4] ;  /* 0x00036d00ff177b82 */ /* 0x000ee20000000800 */
[----:B------:R-:W-:Y:S01]  /*7e30*/  IMAD.MOV.U32 R25, RZ, RZ, R26 ;  /* 0x000000ffff197224 */ /* 0x000fe200078e001a */
[----:B------:R-:W-:Y:S01]  /*7e40*/  UISETP.NE.U32.AND UP0, UPT, UR4, URZ, UPT ;  /* 0x0000003f0400728c */ /* 0x000fe2000bf05070 */
[----:B------:R-:W-:-:S02]  /*7e50*/  MOV R19, 0x400 ;  /* 0x0000040000137802 */ /* 0x000fc40000000f00 */
[----:B------:R-:W-:Y:S01]  /*7e60*/  ULDC UR4, c[0x0][0x404] ;  /* 0x0001010000047ab9 */ /* 0x000fe20000000800 */
[----:B------:R-:W-:Y:S02]  /*7e70*/  UISETP.NE.AND.EX UP0, UPT, UR5, URZ, UPT, UP0 ;  /* 0x0000003f0500728c */ /* 0x000fe4000bf05300 */
[----:B------:R-:W4:Y:S02]  /*7e80*/  LDC R28, c[0x0][0x2e0] ;  /* 0x0000b800ff1c7b82 */ /* 0x000f240000000800 */
[----:B------:R-:W-:Y:S01]  /*7e90*/  USEL UR4, UR4, 0x1, UP0 ;  /* 0x0000000104047887 */ /* 0x000fe20008000000 */
[----:B-1----:R-:W-:Y:S02]  /*7ea0*/  ISETP.NE.AND P0, PT, R0, 0x1, PT ;  /* 0x000000010000780c */ /* 0x002fe40003f05270 */
[----:B---3--:R-:W-:Y:S02]  /*7eb0*/  ISETP.NE.AND P1, PT, R23, 0x1, PT ;  /* 0x000000011700780c */ /* 0x008fe40003f25270 */
[----:B--2---:R-:W-:-:S09]  /*7ec0*/  LEA R19, R4, R19, 0x18 ;  /* 0x0000001304137211 */ /* 0x004fd200078ec0ff */
[----:B------:R-:W1:Y:S01]  /*7ed0*/  @P0 LDC R5, c[0x0][0xdac] ;  /* 0x00036b00ff050b82 */ /* 0x000e620000000800 */
[----:B----4-:R-:W-:-:S07]  /*7ee0*/  IMAD R28, R28, UR4, RZ ;  /* 0x000000041c1c7c24 */ /* 0x010fce000f8e02ff */
[----:B------:R-:W2:Y:S08]  /*7ef0*/  @P0 LDC R7, c[0x0][0xdb0] ;  /* 0x00036c00ff070b82 */ /* 0x000eb00000000800 */
[----:B------:R-:W3:Y:S01]  /*7f00*/  @P1 LDC.64 R2, c[0x0][0xdb8] ;  /* 0x00036e00ff021b82 */ /* 0x000ee20000000a00 */
[----:B-1----:R-:W-:-:S05]  /*7f10*/  @P0 IMAD.HI.U32 R0, R26, R5, RZ ;  /* 0x000000051a000227 */ /* 0x002fca00078e00ff */
[----:B--2---:R-:W-:Y:S01]  /*7f20*/  @P0 SHF.R.U32.HI R25, RZ, R7, R0 ;  /* 0x00000007ff190219 */ /* 0x004fe20000011600 */
[----:B------:R-:W-:-:S04]  /*7f30*/  VIADD R0, R28, 0xbf ;  /* 0x000000bf1c007836 */ /* 0x000fc80000000000 */
[----:B------:R-:W-:Y:S02]  /*7f40*/  IMAD.MOV.U32 R22, RZ, RZ, R25 ;  /* 0x000000ffff167224 */ /* 0x000fe400078e0019 */
[----:B------:R-:W-:-:S04]  /*7f50*/  IMAD.HI R24, R0, 0x2aaaaaab, RZ ;  /* 0x2aaaaaab00187827 */ /* 0x000fc800078e02ff */
[----:B---3--:R-:W-:-:S05]  /*7f60*/  @P1 IMAD.HI.U32 R2, R25, R2, RZ ;  /* 0x0000000219021227 */ /* 0x008fca00078e00ff */
[----:B------:R-:W-:Y:S01]  /*7f70*/  @P1 SHF.R.U32.HI R22, RZ, R3, R2 ;  /* 0x00000003ff161219 */ /* 0x000fe20000011602 */
[----:B------:R-:W-:Y:S01]  /*7f80*/  VIADD R2, R19, 0x12400 ;  /* 0x0001240013027836 */ /* 0x000fe20000000000 */
[----:B------:R-:W-:-:S03]  /*7f90*/  SHF.R.U32.HI R3, RZ, 0x1f, R24 ;  /* 0x0000001fff037819 */ /* 0x000fc60000011618 */
[----:B------:R-:W-:Y:S01]  /*7fa0*/  IMAD.MOV R0, RZ, RZ, -R22 ;  /* 0x000000ffff007224 */ /* 0x000fe200078e0a16 */
[----:B------:R-:W-:Y:S02]  /*7fb0*/  LOP3.LUT P0, RZ, R2, 0x3ff, RZ, 0xc0, !PT ;  /* 0x000003ff02ff7812 */ /* 0x000fe4000780c0ff */
[----:B------:R-:W-:Y:S01]  /*7fc0*/  LEA.HI.SX32 R24, R24, R3, 0x1b ;  /* 0x0000000318187211 */ /* 0x000fe200078fdaff */
[----:B------:R-:W-:-:S10]  /*7fd0*/  IMAD R23, R23, R0, R25 ;  /* 0x0000000017177224 */ /* 0x000fd400078e0219 */
[----:B------:R-:W-:Y:S05]  /*7fe0*/  @!P0 BRA `(.L_x_33) ;  /* 0x0000000000408947 */ /* 0x000fea0003800000 */
[----:B------:R-:W-:Y:S01]  /*7ff0*/  MOV R2, 0x0 ;  /* 0x0000000000027802 */ /* 0x000fe20000000f00 */
[----:B------:R-:W-:Y:S01]  /*8000*/  ULDC.64 UR6, c[0x4][0xa8] ;  /* 0x01002a0000067ab9 */ /* 0x000fe20000000a00 */
[----:B------:R-:W-:Y:S01]  /*8010*/  ULDC.64 UR8, c[0x4][0xb0] ;  /* 0x01002c0000087ab9 */ /* 0x000fe20000000a00 */
[----:B------:R-:W-:Y:S01]  /*8020*/  ULDC.64 UR4, c[0x4][0x30] ;  /* 0x01000c0000047ab9 */ /* 0x000fe20000000a00 */
[----:B------:R-:W-:Y:S02]  /*8030*/  IMAD.U32 R4, RZ, RZ, UR6 ;  /* 0x00000006ff047e24 */ /* 0x000fe4000f8e00ff */
[----:B------:R-:W1:Y:S01]  /*8040*/  LDC.64 R2, c[0x4][R2] ;  /* 0x0100000002027b82 */ /* 0x000e620000000a00 */
[----:B------:R-:W-:Y:S02]  /*8050*/  IMAD.U32 R5, RZ, RZ, UR7 ;  /* 0x00000007ff057e24 */ /* 0x000fe4000f8e00ff */
[----:B------:R-:W-:Y:S02]  /*8060*/  IMAD.U32 R6, RZ, RZ, UR8 ;  /* 0x00000008ff067e24 */ /* 0x000fe4000f8e00ff */
[----:B------:R-:W-:-:S02]  /*8070*/  IMAD.U32 R7, RZ, RZ, UR9 ;  /* 0x00000009ff077e24 */ /* 0x000fc4000f8e00ff */
[----:B------:R-:W-:Y:S02]  /*8080*/  IMAD.U32 R10, RZ, RZ, UR4 ;  /* 0x00000004ff0a7e24 */ /* 0x000fe4000f8e00ff */
[----:B------:R-:W-:Y:S02]  /*8090*/  IMAD.U32 R11, RZ, RZ, UR5 ;  /* 0x00000005ff0b7e24 */ /* 0x000fe4000f8e00ff */
[----:B------:R-:W-:Y:S02]  /*80a0*/  IMAD.MOV.U32 R8, RZ, RZ, 0x70 ;  /* 0x00000070ff087424 */ /* 0x000fe400078e00ff */
[----:B------:R-:W-:Y:S02]  /*80b0*/  IMAD.MOV.U32 R12, RZ, RZ, 0x1 ;  /* 0x00000001ff0c7424 */ /* 0x000fe400078e00ff */
[----:B------:R-:W-:-:S07]  /*80c0*/  IMAD.MOV.U32 R13, RZ, RZ, RZ ;  /* 0x000000ffff0d7224 */ /* 0x000fce00078e00ff */
[----:B------:R-:W-:-:S07]  /*80d0*/  LEPC R20, `(.L_x_33) ;  /* 0x000000001014794e */ /* 0x000fce0000000000 */
[----:B-1----:R-:W-:Y:S05]  /*80e0*/  CALL.ABS.NOINC R2 ;  /* 0x0000000002007343 */ /* 0x002fea0003c00000 */
.L_x_33:
[----:B------:R-:W-:-:S05]  /*80f0*/  VIADD R0, R19, 0x400 ;  /* 0x0000040013007836 */ /* 0x000fca0000000000 */
[----:B------:R-:W-:-:S13]  /*8100*/  LOP3.LUT P0, RZ, R0, 0x3ff, RZ, 0xc0, !PT ;  /* 0x000003ff00ff7812 */ /* 0x000fda000780c0ff */
[----:B------:R-:W-:Y:S05]  /*8110*/  @!P0 BRA `(.L_x_34) ;  /* 0x0000000000808947 */ /* 0x000fea0003800000 */
[----:B------:R-:W-:Y:S01]  /*8120*/  MOV R0, 0x0 ;  /* 0x0000000000007802 */ /* 0x000fe20000000f00 */
[----:B------:R-:W-:Y:S01]  /*8130*/  ULDC.64 UR6, c[0x4][0xa8] ;  /* 0x01002a0000067ab9 */ /* 0x000fe20000000a00 */
[----:B------:R-:W-:Y:S01]  /*8140*/  ULDC.64 UR8, c[0x4][0xb0] ;  /* 0x01002c0000087ab9 */ /* 0x000fe20000000a00 */
[----:B------:R-:W-:Y:S01]  /*8150*/  ULDC.64 UR4, c[0x4][0x38] ;  /* 0x01000e0000047ab9 */ /* 0x000fe20000000a00 */
[----:B------:R1:W2:Y:S01]  /*8160*/  LDC.64 R2, c[0x4][R0] ;  /* 0x0100000000027b82 */ /* 0x0002a20000000a00 */
[----:B------:R-:W-:Y:S02]  /*8170*/  IMAD.U32 R4, RZ, RZ, UR6 ;  /* 0x00000006ff047e24 */ /* 0x000fe4000f8e00ff */
[----:B------:R-:W-:Y:S02]  /*8180*/  IMAD.U32 R5, RZ, RZ, UR7 ;  /* 0x00000007ff057e24 */ /* 0x000fe4000f8e00ff */
[----:B------:R-:W-:Y:S02]  /*8190*/  IMAD.U32 R6, RZ, RZ, UR8 ;  /* 0x00000008ff067e24 */ /* 0x000fe4000f8e00ff */
[----:B------:R-:W-:-:S02]  /*81a0*/  IMAD.U32 R7, RZ, RZ, UR9 ;  /* 0x00000009ff077e24 */ /* 0x000fc4000f8e00ff */
[----:B------:R-:W-:Y:S02]  /*81b0*/  IMAD.U32 R10, RZ, RZ, UR4 ;  /* 0x00000004ff0a7e24 */ /* 0x000fe4000f8e00ff */
[----:B------:R-:W-:Y:S02]  /*81c0*/  IMAD.U32 R11, RZ, RZ, UR5 ;  /* 0x00000005ff0b7e24 */ /* 0x000fe4000f8e00ff */
[----:B------:R-:W-:Y:S02]  /*81d0*/  IMAD.MOV.U32 R8, RZ, RZ, 0x70 ;  /* 0x00000070ff087424 */ /* 0x000fe400078e00ff */
[----:B------:R-:W-:Y:S02]  /*81e0*/  IMAD.MOV.U32 R12, RZ, RZ, 0x1 ;  /* 0x00000001ff0c7424 */ /* 0x000fe400078e00ff */
[----:B-1----:R-:W-:-:S07]  /*81f0*/  IMAD.MOV.U32 R13, RZ, RZ, RZ ;  /* 0x000000ffff0d7224 */ /* 0x002fce00078e00ff */
[----:B------:R-:W-:-:S07]  /*8200*/  LEPC R20, `(.L_x_35) ;  /* 0x000000001014794e */ /* 0x000fce0000000000 */
[----:B--2---:R-:W-:Y:S05]  /*8210*/  CALL.ABS.NOINC R2 ;  /* 0x0000000002007343 */ /* 0x004fea0003c00000 */
.L_x_35:
        /* <DEDUP_REMOVED lines=16> */
.L_x_34:
[----:B------:R-:W-:Y:S01]  /*8320*/  ULDC.64 UR4, c[0x0][0x9f8] ;  /* 0x00027e0000047ab9 */ /* 0x000fe20000000a00 */
[----:B------:R-:W1:Y:S01]  /*8330*/  LDC R0, c[0x0][0x428] ;  /* 0x00010a00ff007b82 */ /* 0x000e620000000800 */
[----:B------:R-:W-:Y:S01]  /*8340*/  ISETP.NE.U32.AND P0, PT, RZ, UR4, PT ;  /* 0x00000004ff007c0c */ /* 0x000fe2000bf05070 */
[----:B------:R-:W-:Y:S01]  /*8350*/  IMAD.MOV.U32 R6, RZ, RZ, R22 ;  /* 0x000000ffff067224 */ /* 0x000fe200078e0016 */
[----:B------:R-:W-:Y:S01]  /*8360*/  ISETP.NE.AND P1, PT, R27, RZ, PT ;  /* 0x000000ff1b00720c */ /* 0x000fe20003f25270 */
[----:B------:R-:W-:Y:S01]  /*8370*/  IMAD.MOV R9, RZ, RZ, -R25 ;  /* 0x000000ffff097224 */ /* 0x000fe200078e0a19 */
[----:B------:R-:W-:Y:S01]  /*8380*/  ISETP.NE.AND.EX P0, PT, RZ, UR5, PT, P0 ;  /* 0x00000005ff007c0c */ /* 0x000fe2000bf05300 */
[----:B------:R-:W-:-:S12]  /*8390*/  ULDC UR4, c[0x0][0xda8] ;  /* 0x00036a0000047ab9 */ /* 0x000fd80000000800 */
[----:B------:R-:W2:Y:S02]  /*83a0*/  @P0 LDC.64 R2, c[0x0][0x9f8] ;  /* 0x00027e00ff020b82 */ /* 0x000ea40000000a00 */
[----:B--2---:R-:W-:-:S05]  /*83b0*/  @P0 IMAD.WIDE R2, R22, 0x4, R2 ;  /* 0x0000000416020825 */ /* 0x004fca00078e0202 */
[----:B------:R2:W5:Y:S01]  /*83c0*/  @P0 LDG.E R6, desc[UR38][R2.64] ;  /* 0x0000002602060981 */ /* 0x000562000c1e1900 */
[----:B-1----:R-:W-:Y:S01]  /*83d0*/  ISETP.NE.AND P0, PT, R0, 0x1, PT ;  /* 0x000000010000780c */ /* 0x002fe20003f05270 */
[----:B------:R-:W-:Y:S01]  /*83e0*/  VOTEU.ALL UP1, P1 ;  /* 0x00000000003f7886 */ /* 0x000fe20000820000 */
[----:B------:R-:W-:Y:S01]  /*83f0*/  IMAD R9, R9, UR4, R26 ;  /* 0x0000000409097c24 */ /* 0x000fe2000f8e021a */
[----:B------:R-:W-:Y:S01]  /*8400*/  PLOP3.LUT P2, PT, P1, PT, PT, 0x8, 0x0 ;  /* 0x000000000000781c */ /* 0x000fe20000f4e170 */
[----:B------:R-:W-:Y:S02]  /*8410*/  IMAD.MOV.U32 R0, RZ, RZ, R23 ;  /* 0x000000ffff007224 */ /* 0x000fe400078e0017 */
[----:B------:R-:W-:Y:S01]  /*8420*/  @!UP1 UIADD3 UR8, UP0, UR40, 0x270, URZ ;  /* 0x0000027028089890 */ /* 0x000fe2000ff1e03f */
[----:B------:R-:W-:-:S03]  /*8430*/  IMAD R9, R9, 0xc0, RZ ;  /* 0x000000c009097824 */ /* 0x000fc600078e02ff */
[----:B------:R-:W-:-:S03]  /*8440*/  @!UP1 UIADD3.X UR9, URZ, UR41, URZ, UP0, !UPT ;  /* 0x000000293f099290 */ /* 0x000fc600087fe43f */
[----:B------:R-:W1:Y:S01]  /*8450*/  @P0 LDC R4, c[0x0][0x42c] ;  /* 0x00010b00ff040b82 */ /* 0x000e620000000800 */
[----:B------:R-:W-:-:S07]  /*8460*/  VOTEU.ALL UP0, P1 ;  /* 0x00000000003f7886 */ /* 0x000fce0000800000 */
[----:B------:R-:W3:Y:S01]  /*8470*/  @P0 LDC R5, c[0x0][0x430] ;  /* 0x00010c00ff050b82 */ /* 0x000ee20000000800 */
[----:B-1----:R-:W-:-:S05]  /*8480*/  @P0 IMAD.HI.U32 R4, R23, R4, RZ ;  /* 0x0000000417040227 */ /* 0x002fca00078e00ff */
[----:B--23--:R-:W-:-:S07]  /*8490*/  @P0 SHF.R.U32.HI R0, RZ, R5, R4 ;  /* 0x00000005ff000219 */ /* 0x00cfce0000011604 */
.L_x_36:
[----:B------:R-:W-:Y:S02]  /*84a0*/  PLOP3.LUT P0, PT, P0, P2, PT, 0xa2, 0x0 ;  /* 0x000000000000781c */ /* 0x000fe40000705472 */
[----:B------:R-:W-:Y:S01]  /*84b0*/  @P2 R2UR P0, UR7, R22 ;  /* 0x00000000160722ca */ /* 0x000fe20000000000 */
[----:B------:R-:W-:-:S07]  /*84c0*/  UMOV UR4, URZ ;  /* 0x0000003f00047c82 */ /* 0x000fce0008000000 */
[----:B------:R-:W-:Y:S02]  /*84d0*/  PLOP3.LUT P0, PT, P0, P2, PT, 0xa2, 0x0 ;  /* 0x000000000000781c */ /* 0x000fe40000705472 */
[----:B------:R-:W-:-:S08]  /*84e0*/  @P2 R2UR.OR P0, UR6, R23 ;  /* 0x00000000170622ca */ /* 0x000fd00000100000 */
[----:B------:R-:W-:Y:S02]  /*84f0*/  PLOP3.LUT P0, PT, P0, P2, PT, 0xa2, 0x0 ;  /* 0x000000000000781c */ /* 0x000fe40000705472 */
[----:B------:R-:W-:-:S08]  /*8500*/  @P2 R2UR.OR P0, UR5, R9 ;  /* 0x00000000090522ca */ /* 0x000fd00000100000 */
[----:B------:R-:W-:-:S05]  /*8510*/  @P2 PLOP3.LUT P2, PT, P0, PT, PT, 0x80, 0x0 ;  /* 0x000000000000281c */ /* 0x000fca000074f070 */
[----:B------:R1:W-:Y:S08]  /*8520*/  @!UP0 UTMAPF.L2.4D [UR4], [UR8] ;  /* 0x00000004080085b8 */ /* 0x0003f00008018000 */
[----:B-1----:R-:W-:Y:S05]  /*8530*/  @P2 BRA.U.ANY `(.L_x_36) ;  /* 0xfffffffd00d82947 */ /* 0x002fea000393ffff */
[----:B------:R-:W1:Y:S01]  /*8540*/  LDC.64 R2, c[0x0][0x3f8] ;  /* 0x0000fe00ff027b82 */ /* 0x000e620000000a00 */
[----:B------:R-:W-:Y:S01]  /*8550*/  UMOV UR4, 0xffffffff ;  /* 0xffffffff00047882 */ /* 0x000fe20000000000 */
[----:B-1----:R-:W-:-:S04]  /*8560*/  ISETP.NE.U32.AND P0, PT, R2, RZ, PT ;  /* 0x000000ff0200720c */ /* 0x002fc80003f05070 */
[----:B------:R-:W-:-:S04]  /*8570*/  ISETP.NE.AND.EX P0, PT, R3, RZ, PT, P0 ;  /* 0x000000ff0300720c */ /* 0x000fc80003f05300 */
[----:B-----5:R-:W-:Y:S01]  /*8580*/  SEL R7, R6, RZ, !P0 ;  /* 0x000000ff06077207 */ /* 0x020fe20004000000 */
[----:B------:R-:W-:Y:S08]  /*8590*/  BRA.DIV UR4, `(.L_x_37) ;  /* 0x0000001e04947947 */ /* 0x000ff0000b800000 */
.L_x_90:
[----:B------:R-:W-:Y:S01]  /*85a0*/  UMOV UR4, 0xffffffff ;  /* 0xffffffff00047882 */ /* 0x000fe20000000000 */
[----:B------:R-:W-:Y:S01]  /*85b0*/  SHF.R.S32.HI R8, RZ, 0x1f, R6 ;  /* 0x0000001fff087819 */ /* 0x000fe20000011406 */
[----:B------:R-:W-:Y:S01]  /*85c0*/  VIADD R10, R24, 0xffffffff ;  /* 0xffffffff180a7836 */ /* 0x000fe20000000000 */
[----:B------:R-:W-:Y:S06]  /*85d0*/  BRA.DIV UR4, `(.L_x_38) ;  /* 0x0000001e04b87947 */ /* 0x000fec000b800000 */
[----:B------:R-:W-:-:S13]  /*85e0*/  ELECT P6, URZ, PT ;  /* 0x00000000003f782f */ /* 0x000fda00038c0000 */
.L_x_93:
[----:B------:R-:W-:Y:S05]  /*85f0*/  @!P6 BRA `(.L_x_39) ;  /* 0x0000000000c8e947 */ /* 0x000fea0003800000 */
[----:B------:R-:W-:Y:S02]  /*8600*/  IMAD.MOV.U32 R18, RZ, RZ, R10 ;  /* 0x000000ffff127224 */ /* 0x000fe400078e000a */
[----:B------:R-:W-:Y:S01]  /*8610*/  IMAD.MOV.U32 R7, RZ, RZ, R6 ;  /* 0x000000ffff077224 */ /* 0x000fe200078e0006 */
[----:B------:R-:W-:Y:S06]  /*8620*/  @!P0 BRA `(.L_x_40) ;  /* 0x0000000000488947 */ /* 0x000fec0003800000 */
[----:B------:R-:W1:Y:S01]  /*8630*/  LDC R18, c[0x0][0x41c] ;  /* 0x00010700ff127b82 */ /* 0x000e620000000800 */
[----:B------:R-:W-:Y:S01]  /*8640*/  IMAD.MOV.U32 R11, RZ, RZ, R10 ;  /* 0x000000ffff0b7224 */ /* 0x000fe200078e000a */
[----:B------:R-:W-:Y:S02]  /*8650*/  ULDC.64 UR4, c[0x0][0x408] ;  /* 0x0001020000047ab9 */ /* 0x000fe40000000a00 */
[----:B------:R-:W-:-:S04]  /*8660*/  IMAD R7, R8, UR4, RZ ;  /* 0x0000000408077c24 */ /* 0x000fc8000f8e02ff */
[----:B------:R-:W-:Y:S01]  /*8670*/  IMAD R7, R6, UR5, R7 ;  /* 0x0000000506077c24 */ /* 0x000fe2000f8e0207 */
[----:B-1----:R-:W-:-:S13]  /*8680*/  ISETP.NE.AND P1, PT, R18, 0x1, PT ;  /* 0x000000011200780c */ /* 0x002fda0003f25270 */
[----:B------:R-:W1:Y:S02]  /*8690*/  @P1 LDC.64 R4, c[0x0][0x420] ;  /* 0x00010800ff041b82 */ /* 0x000e640000000a00 */
[----:B-1----:R-:W-:-:S05]  /*86a0*/  @P1 IMAD.HI.U32 R4, R10, R4, RZ ;  /* 0x000000040a041227 */ /* 0x002fca00078e00ff */
[----:B------:R-:W-:-:S04]  /*86b0*/  @P1 SHF.R.U32.HI R11, RZ, R5, R4 ;  /* 0x00000005ff0b1219 */ /* 0x000fc80000011604 */
[--C-:B------:R-:W-:Y:S01]  /*86c0*/  SHF.R.S32.HI R5, RZ, 0x1f, R11.reuse ;  /* 0x0000001fff057819 */ /* 0x100fe2000001140b */
[----:B------:R-:W-:-:S04]  /*86d0*/  IMAD.MOV.U32 R4, RZ, RZ, R11 ;  /* 0x000000ffff047224 */ /* 0x000fc800078e000b */
[----:B------:R-:W-:-:S04]  /*86e0*/  IMAD.WIDE.U32 R4, R6, UR4, R4 ;  /* 0x0000000406047c25 */ /* 0x000fc8000f8e0004 */
[----:B------:R-:W-:Y:S01]  /*86f0*/  IMAD.IADD R5, R5, 0x1, R7 ;  /* 0x0000000105057824 */ /* 0x000fe200078e0207 */
[----:B------:R-:W-:-:S04]  /*8700*/  LEA R12, P1, R4, R2, 0x2 ;  /* 0x00000002040c7211 */ /* 0x000fc800078210ff */
[----:B------:R-:W-:-:S05]  /*8710*/  LEA.HI.X R13, R4, R3, R5, 0x2, P1 ;  /* 0x00000003040d7211 */ /* 0x000fca00008f1405 */
[----:B------:R1:W5:Y:S01]  /*8720*/  LDG.E R7, desc[UR38][R12.64] ;  /* 0x000000260c077981 */ /* 0x000362000c1e1900 */
[----:B------:R-:W-:-:S04]  /*8730*/  IMAD.MOV R5, RZ, RZ, -R11 ;  /* 0x000000ffff057224 */ /* 0x000fc800078e0a0b */
[----:B------:R-:W-:-:S07]  /*8740*/  IMAD R18, R18, R5, R10 ;  /* 0x0000000512127224 */ /* 0x000fce00078e020a */
.L_x_40:
[----:B------:R-:W2:Y:S01]  /*8750*/  S2R R4, SR_TID.X ;  /* 0x0000000000047919 */ /* 0x000ea20000002100 */
[----:B------:R-:W-:Y:S01]  /*8760*/  IMAD R5, R16, 0x8, R19 ;  /* 0x0000000810057824 */ /* 0x000fe200078e0213 */
[----:B--2---:R-:W-:Y:S02]  /*8770*/  LOP3.LUT R11, R4, 0x7f, RZ, 0xc0, !PT ;  /* 0x0000007f040b7812 */ /* 0x004fe400078ec0ff */
[----:B------:R-:W-:Y:S02]  /*8780*/  SHF.L.U32 R4, R17, 0x1f, RZ ;  /* 0x0000001f11047819 */ /* 0x000fe400000006ff */
[----:B------:R-:W-:Y:S02]  /*8790*/  ISETP.NE.AND P2, PT, R11, RZ, PT ;  /* 0x000000ff0b00720c */ /* 0x000fe40003f45270 */
[----:B------:R-:W2:Y:S02]  /*87a0*/  SYNCS.PHASECHK.TRANS64.TRYWAIT P1, [R5+URZ+0x30840], R4 ;  /* 0x03084004050075a7 */ /* 0x000ea4000802017f */
[----:B--2---:R-:W-:Y:S09]  /*87b0*/  @!P1 BRA `(.L_x_41) ;  /* 0x0000001c00609947 */ /* 0x004ff20003800000 */
.L_x_94:
[----:B------:R-:W-:Y:S05]  /*87c0*/  @P2 BRA `(.L_x_42) ;  /* 0x0000000000142947 */ /* 0x000fea0003800000 */
[----:B------:R-:W-:Y:S01]  /*87d0*/  ISETP.NE.AND P1, PT, R27, RZ, PT ;  /* 0x000000ff1b00720c */ /* 0x000fe20003f25270 */
[----:B--2---:R-:W-:-:S04]  /*87e0*/  IMAD.MOV.U32 R4, RZ, RZ, 0x6000 ;  /* 0x00006000ff047424 */ /* 0x004fc800078e00ff */
[----:B------:R3:W-:Y:S08]  /*87f0*/  SYNCS.ARRIVE.TRANS64 RZ, [R5+URZ+0x30830], R4 ;  /* 0x0308300405ff79a7 */ /* 0x0007f0000800003f */
[----:B------:R-:W-:Y:S05]  /*8800*/  @!P1 BRA `(.L_x_42) ;  /* 0x0000000000049947 */ /* 0x000fea0003800000 */
[----:B------:R-:W-:Y:S01]  /*8810*/  BPT.TRAP 0x1 ;  /* 0x000000040000795c */ /* 0x000fe20000300000 */
.L_x_42:
[----:B--23--:R-:W-:Y:S01]  /*8820*/  IMAD R4, R16, 0x6000, R19 ;  /* 0x0000600010047824 */ /* 0x00cfe200078e0213 */
[----:B------:R-:W-:Y:S01]  /*8830*/  R2UR UR9, R5 ;  /* 0x00000000050972ca */ /* 0x000fe200000e0000 */
[----:B------:R-:W-:Y:S01]  /*8840*/  UIADD3 UR4, UP0, UR40, 0x370, URZ ;  /* 0x0000037028047890 */ /* 0x000fe2000ff1e03f */
[----:B------:R-:W-:Y:S01]  /*8850*/  R2UR UR11, R18 ;  /* 0x00000000120b72ca */ /* 0x000fe200000e0000 */
[----:B------:R-:W-:Y:S01]  /*8860*/  UMOV UR6, 0x0 ;  /* 0x0000000000067882 */ /* 0x000fe20000000000 */
[----:B------:R-:W-:Y:S01]  /*8870*/  R2UR UR8, R4 ;  /* 0x00000000040872ca */ /* 0x000fe200000e0000 */
[----:B------:R-:W-:Y:S01]  /*8880*/  UIADD3.X UR5, URZ, UR41, URZ, UP0, !UPT ;  /* 0x000000293f057290 */ /* 0x000fe200087fe43f */
[----:B------:R-:W-:Y:S01]  /*8890*/  R2UR UR12, R0 ;  /* 0x00000000000c72ca */ /* 0x000fe200000e0000 */
[----:B------:R-:W-:Y:S01]  /*88a0*/  UMOV UR7, 0x14f00000 ;  /* 0x14f0000000077882 */ /* 0x000fe20000000000 */
[----:B-----5:R-:W-:Y:S01]  /*88b0*/  R2UR UR13, R7 ;  /* 0x00000000070d72ca */ /* 0x020fe200000e0000 */
[----:B------:R-:W-:-:S04]  /*88c0*/  UMOV UR10, URZ ;  /* 0x0000003f000a7c82 */ /* 0x000fc80008000000 */
[----:B------:R-:W-:Y:S02]  /*88d0*/  UIADD3 UR9, UR9, 0x30830, URZ ;  /* 0x0003083009097890 */ /* 0x000fe4000fffe03f */
[----:B------:R-:W-:Y:S02]  /*88e0*/  UIMAD UR11, UR11, 0xc0, URZ ;  /* 0x000000c00b0b78a4 */ /* 0x000fe4000f8e023f */
[----:B------:R-:W-:-:S09]  /*88f0*/  UIADD3 UR8, UR8, 0x12400, URZ ;  /* 0x0001240008087890 */ /* 0x000fd2000fffe03f */
[----:B------:R2:W-:Y:S02]  /*8900*/  UTMALDG.4D [UR8], [UR4], desc[UR6] ;  /* 0x00000608040075b4 */ /* 0x0005e40008019000 */
[----:B--2---:R-:W-:Y:S01]  /*8910*/  NOP ;  /* 0x0000000000007918 */ /* 0x004fe20000000000 */
.L_x_39:
[----:B------:R-:W-:Y:S05]  /*8920*/  WARPSYNC.ALL ;  /* 0x0000000000007948 */ /* 0x000fea0003800000 */
[----:B------:R-:W-:Y:S01]  /*8930*/  BAR.SYNC.DEFER_BLOCKING 0x8, 0x1a0 ;  /* 0x0206800000007b1d */ /* 0x000fe20000010000 */
[----:B------:R-:W-:Y:S02]  /*8940*/  ELECT P1, URZ, PT ;  /* 0x00000000003f782f */ /* 0x000fe40003820000 */
[----:B------:R-:W-:Y:S01]  /*8950*/  R2UR UR9, R19 ;  /* 0x00000000130972ca */ /* 0x000fe200000e0000 */
[----:B------:R-:W-:-:S10]  /*8960*/  UIADD3 UR4, UP0, UR40, 0x270, URZ ;  /* 0x0000027028047890 */ /* 0x000fd4000ff1e03f */
[----:B------:R-:W-:Y:S02]  /*8970*/  @P1 R2UR UR13, R22 ;  /* 0x00000000160d12ca */ /* 0x000fe400000e0000 */
[----:B------:R-:W-:Y:S01]  /*8980*/  @P1 R2UR UR12, R23 ;  /* 0x00000000170c12ca */ /* 0x000fe200000e0000 */
[----:B------:R-:W-:Y:S01]  /*8990*/  UIADD3.X UR5, URZ, UR41, URZ, UP0, !UPT ;  /* 0x000000293f057290 */ /* 0x000fe200087fe43f */
[----:B------:R-:W-:Y:S01]  /*89a0*/  @P1 R2UR UR11, R9 ;  /* 0x00000000090b12ca */ /* 0x000fe200000e0000 */
[----:B------:R-:W-:Y:S01]  /*89b0*/  UMOV UR6, 0x0 ;  /* 0x0000000000067882 */ /* 0x000fe20000000000 */
[----:B------:R-:W-:Y:S01]  /*89c0*/  UMOV UR7, 0x12f00000 ;  /* 0x12f0000000077882 */ /* 0x000fe20000000000 */
[----:B------:R-:W-:Y:S01]  /*89d0*/  UMOV UR10, URZ ;  /* 0x0000003f000a7c82 */ /* 0x000fe20008000000 */
[----:B------:R-:W-:Y:S01]  /*89e0*/  BSSY B0, `(.L_x_43) ;  /* 0x000000b000007945 */ /* 0x000fe20003800000 */
[----:B------:R-:W-:Y:S01]  /*89f0*/  ISETP.GE.AND P2, PT, R28, 0xc1, PT ;  /* 0x000000c11c00780c */ /* 0x000fe20003f46270 */
[----:B------:R-:W-:Y:S01]  /*8a00*/  @P1 IMAD.MOV.U32 R4, RZ, RZ, 0x6000 ;  /* 0x00006000ff041424 */ /* 0x000fe200078e00ff */
[----:B------:R-:W-:-:S02]  /*8a10*/  UIADD3 UR8, UR9, 0xc400, URZ ;  /* 0x0000c40009087890 */ /* 0x000fc4000fffe03f */
[----:B------:R-:W-:Y:S01]  /*8a20*/  UIADD3 UR9, UR9, 0x30800, URZ ;  /* 0x0003080009097890 */ /* 0x000fe2000fffe03f */
[----:B------:R2:W-:Y:S08]  /*8a30*/  @P1 SYNCS.ARRIVE.TRANS64 RZ, [R19+URZ+0x30800], R4 ;  /* 0x0308000413ff19a7 */ /* 0x0005f0000800003f */
[----:B------:R3:W-:Y:S01]  /*8a40*/  UTMALDG.4D [UR8], [UR4], desc[UR6] ;  /* 0x00000608040075b4 */ /* 0x0007e20008019000 */
[----:B--2---:R-:W-:-:S04]  /*8a50*/  LOP3.LUT R4, R29, 0x1, RZ, 0xc, !PT ;  /* 0x000000011d047812 */ /* 0x004fc800078e0cff */
[----:B------:R-:W-:-:S04]  /*8a60*/  SHF.L.U32 R4, R4, 0x1f, RZ ;  /* 0x0000001f04047819 */ /* 0x000fc800000006ff */
[----:B------:R-:W2:Y:S02]  /*8a70*/  SYNCS.PHASECHK.TRANS64.TRYWAIT P1, [R19+URZ+0x30820], R4 ;  /* 0x03082004130075a7 */ /* 0x000ea4000802017f */
[----:B--23--:R-:W-:Y:S05]  /*8a80*/  @!P1 BRA `(.L_x_44) ;  /* 0x0000001800c09947 */ /* 0x00cfea0003800000 */
.L_x_95:
[----:B------:R-:W-:Y:S05]  /*8a90*/  BSYNC B0 ;  /* 0x0000000000007941 */ /* 0x000fea0003800000 */
.L_x_43:
[----:B------:R-:W-:Y:S05]  /*8aa0*/  @!P2 BRA `(.L_x_45) ;  /* 0x00000010005ca947 */ /* 0x000fea0003800000 */
[----:B------:R-:W-:Y:S02]  /*8ab0*/  IMAD.MOV R11, RZ, RZ, -R24 ;  /* 0x000000ffff0b7224 */ /* 0x000fe400078e0a18 */
[----:B--2---:R-:W-:Y:S02]  /*8ac0*/  IMAD.MOV.U32 R4, RZ, RZ, 0x1 ;  /* 0x00000001ff047424 */ /* 0x004fe400078e00ff */
[----:B------:R-:W-:-:S03]  /*8ad0*/  VIADD R9, R24, 0xfffffffe ;  /* 0xfffffffe18097836 */ /* 0x000fc60000000000 */
[----:B------:R-:W-:-:S05]  /*8ae0*/  VIADDMNMX R11, R11, R4, 0xffffffff, !PT ;  /* 0xffffffff0b0b7446 */ /* 0x000fca0007800104 */
[----:B------:R-:W-:-:S05]  /*8af0*/  IMAD.IADD R4, R24, 0x1, R11 ;  /* 0x0000000118047824 */ /* 0x000fca00078e020b */
[----:B------:R-:W-:-:S04]  /*8b00*/  LOP3.LUT R4, R4, 0x1, RZ, 0xc0, !PT ;  /* 0x0000000104047812 */ /* 0x000fc800078ec0ff */
[----:B------:R-:W-:-:S13]  /*8b10*/  ISETP.NE.U32.AND P1, PT, R4, 0x1, PT ;  /* 0x000000010400780c */ /* 0x000fda0003f25070 */
[----:B------:R-:W-:Y:S05]  /*8b20*/  @P1 BRA `(.L_x_46) ;  /* 0x0000000400641947 */ /* 0x000fea0003800000 */
[----:B-1----:R-:W-:Y:S01]  /*8b30*/  VIADD R12, R16, 0x1 ;  /* 0x00000001100c7836 */ /* 0x002fe20000000000 */
[----:B------:R-:W-:Y:S04]  /*8b40*/  BSSY B0, `(.L_x_47) ;  /* 0x0000054000007945 */ /* 0x000fe80003800000 */
[----:B------:R-:W-:-:S04]  /*8b50*/  ISETP.NE.AND P1, PT, R12, 0x2, PT ;  /* 0x000000020c00780c */ /* 0x000fc80003f25270 */
[----:B------:R-:W-:Y:S02]  /*8b60*/  SEL R4, RZ, 0x1, P1 ;  /* 0x00000001ff047807 */ /* 0x000fe40000800000 */
[----:B------:R-:W-:Y:S02]  /*8b70*/  SEL R12, R12, RZ, P1 ;  /* 0x000000ff0c0c7207 */ /* 0x000fe40000800000 */
[----:B------:R-:W-:Y:S01]  /*8b80*/  LOP3.LUT R13, R17, R4, RZ, 0x3c, !PT ;  /* 0x00000004110d7212 */ /* 0x000fe200078e3cff */
[----:B------:R-:W-:Y:S06]  /*8b90*/  @!P6 BRA `(.L_x_48) ;  /* 0x000000040038e947 */ /* 0x000fec0003800000 */
[----:B------:R-:W-:Y:S01]  /*8ba0*/  IMAD.MOV.U32 R4, RZ, RZ, R7 ;  /* 0x000000ffff047224 */ /* 0x000fe200078e0007 */
[----:B------:R-:W-:Y:S06]  /*8bb0*/  @!P0 BRA `(.L_x_49) ;  /* 0x0000000000448947 */ /* 0x000fec0003800000 */
[----:B------:R-:W1:Y:S01]  /*8bc0*/  LDC R15, c[0x0][0x41c] ;  /* 0x00010700ff0f7b82 */ /* 0x000e620000000800 */
[----:B------:R-:W-:Y:S01]  /*8bd0*/  ULDC.64 UR4, c[0x0][0x408] ;  /* 0x0001020000047ab9 */ /* 0x000fe20000000a00 */
[----:B-1----:R-:W-:-:S13]  /*8be0*/  ISETP.NE.AND P1, PT, R15, 0x1, PT ;  /* 0x000000010f00780c */ /* 0x002fda0003f25270 */
[----:B------:R-:W1:Y:S02]  /*8bf0*/  @P1 LDC.64 R4, c[0x0][0x420] ;  /* 0x00010800ff041b82 */ /* 0x000e640000000a00 */
[----:B-1----:R-:W-:-:S04]  /*8c00*/  @P1 IMAD.HI.U32 R14, R9, R4, RZ ;  /* 0x00000004090e1227 */ /* 0x002fc800078e00ff */
[----:B------:R-:W-:Y:S01]  /*8c10*/  IMAD.MOV.U32 R4, RZ, RZ, R9 ;  /* 0x000000ffff047224 */ /* 0x000fe200078e0009 */
[----:B------:R-:W-:-:S04]  /*8c20*/  @P1 SHF.R.U32.HI R4, RZ, R5, R14 ;  /* 0x00000005ff041219 */ /* 0x000fc8000001160e */
[--C-:B------:R-:W-:Y:S01]  /*8c30*/  SHF.R.S32.HI R5, RZ, 0x1f, R4.reuse ;  /* 0x0000001fff057819 */ /* 0x100fe20000011404 */
[----:B------:R-:W-:-:S04]  /*8c40*/  IMAD.MOV R14, RZ, RZ, -R4 ;  /* 0x000000ffff0e7224 */ /* 0x000fc800078e0a04 */
[----:B------:R-:W-:Y:S02]  /*8c50*/  IMAD R9, R15, R14, R9 ;  /* 0x0000000e0f097224 */ /* 0x000fe400078e0209 */
[----:B------:R-:W-:Y:S02]  /*8c60*/  IMAD R15, R8, UR4, RZ ;  /* 0x00000004080f7c24 */ /* 0x000fe4000f8e02ff */
[----:B------:R-:W-:-:S04]  /*8c70*/  IMAD.WIDE.U32 R4, R6, UR4, R4 ;  /* 0x0000000406047c25 */ /* 0x000fc8000f8e0004 */
[----:B------:R-:W-:Y:S01]  /*8c80*/  IMAD R15, R6, UR5, R15 ;  /* 0x00000005060f7c24 */ /* 0x000fe2000f8e020f */
[----:B------:R-:W-:-:S03]  /*8c90*/  LEA R2, P1, R4, R2, 0x2 ;  /* 0x0000000204027211 */ /* 0x000fc600078210ff */
[----:B------:R-:W-:-:S05]  /*8ca0*/  IMAD.IADD R5, R15, 0x1, R5 ;  /* 0x000000010f057824 */ /* 0x000fca00078e0205 */
[----:B------:R-:W-:-:S05]  /*8cb0*/  LEA.HI.X R3, R4, R3, R5, 0x2, P1 ;  /* 0x0000000304037211 */ /* 0x000fca00008f1405 */
[----:B------:R1:W5:Y:S02]  /*8cc0*/  LDG.E R4, desc[UR38][R2.64] ;  /* 0x0000002602047981 */ /* 0x000364000c1e1900 */
.L_x_49:
[----:B-1----:R-:W1:Y:S01]  /*8cd0*/  S2R R2, SR_TID.X ;  /* 0x0000000000027919 */ /* 0x002e620000002100 */
[----:B------:R-:W-:Y:S01]  /*8ce0*/  IMAD R3, R12, 0x8, R19 ;  /* 0x000000080c037824 */ /* 0x000fe200078e0213 */
[----:B-1----:R-:W-:Y:S02]  /*8cf0*/  LOP3.LUT R5, R2, 0x7f, RZ, 0xc0, !PT ;  /* 0x0000007f02057812 */ /* 0x002fe400078ec0ff */
[----:B------:R-:W-:Y:S02]  /*8d00*/  SHF.L.U32 R2, R13, 0x1f, RZ ;  /* 0x0000001f0d027819 */ /* 0x000fe400000006ff */
[----:B------:R-:W-:Y:S02]  /*8d10*/  ISETP.NE.AND P1, PT, R5, RZ, PT ;  /* 0x000000ff0500720c */ /* 0x000fe40003f25270 */
[----:B------:R-:W1:Y:S02]  /*8d20*/  SYNCS.PHASECHK.TRANS64.TRYWAIT P2, [R3+URZ+0x30840], R2 ;  /* 0x03084002030075a7 */ /* 0x000e64000804017f */
[----:B-1----:R-:W-:Y:S09]  /*8d30*/  @!P2 BRA `(.L_x_50) ;  /* 0x000000180028a947 */ /* 0x002ff20003800000 */
.L_x_96:
[----:B------:R-:W-:Y:S05]  /*8d40*/  @P1 BRA `(.L_x_51) ;  /* 0x0000000000141947 */ /* 0x000fea0003800000 */
[----:B------:R-:W-:Y:S01]  /*8d50*/  ISETP.NE.AND P2, PT, R27, RZ, PT ;  /* 0x000000ff1b00720c */ /* 0x000fe20003f45270 */
[----:B-1----:R-:W-:-:S04]  /*8d60*/  IMAD.MOV.U32 R2, RZ, RZ, 0x6000 ;  /* 0x00006000ff027424 */ /* 0x002fc800078e00ff */
[----:B------:R2:W-:Y:S08]  /*8d70*/  SYNCS.ARRIVE.TRANS64 RZ, [R3+URZ+0x30830], R2 ;  /* 0x0308300203ff79a7 */ /* 0x0005f0000800003f */
[----:B------:R-:W-:Y:S05]  /*8d80*/  @!P2 BRA `(.L_x_51) ;  /* 0x000000000004a947 */ /* 0x000fea0003800000 */
[----:B------:R-:W-:Y:S01]  /*8d90*/  BPT.TRAP 0x1 ;  /* 0x000000040000795c */ /* 0x000fe20000300000 */
.L_x_51:
[----:B-12---:R-:W-:Y:S01]  /*8da0*/  IMAD R2, R12, 0x6000, R19 ;  /* 0x000060000c027824 */ /* 0x006fe200078e0213 */
[----:B------:R-:W-:Y:S01]  /*8db0*/  R2UR UR9, R3 ;  /* 0x00000000030972ca */ /* 0x000fe200000e0000 */
[----:B------:R-:W-:Y:S01]  /*8dc0*/  UIADD3 UR4, UP0, UR40, 0x370, URZ ;  /* 0x0000037028047890 */ /* 0x000fe2000ff1e03f */
[----:B------:R-:W-:Y:S01]  /*8dd0*/  R2UR UR11, R9 ;  /* 0x00000000090b72ca */ /* 0x000fe200000e0000 */
[----:B------:R-:W-:Y:S01]  /*8de0*/  VIADD R3, R19, 0x30800 ;  /* 0x0003080013037836 */ /* 0x000fe20000000000 */
[----:B------:R-:W-:Y:S01]  /*8df0*/  R2UR UR8, R2 ;  /* 0x00000000020872ca */ /* 0x000fe200000e0000 */
[----:B------:R-:W-:Y:S01]  /*8e00*/  UIADD3.X UR5, URZ, UR41, URZ, UP0, !UPT ;  /* 0x000000293f057290 */ /* 0x000fe200087fe43f */
[----:B------:R-:W-:Y:S01]  /*8e10*/  R2UR UR12, R0 ;  /* 0x00000000000c72ca */ /* 0x000fe200000e0000 */
[----:B------:R-:W-:Y:S01]  /*8e20*/  IMAD R2, R16, 0x8, R3 ;  /* 0x0000000810027824 */ /* 0x000fe200078e0203 */
[----:B-----5:R-:W-:Y:S01]  /*8e30*/  R2UR UR13, R4 ;  /* 0x00000000040d72ca */ /* 0x020fe200000e0000 */
[----:B------:R-:W-:Y:S01]  /*8e40*/  UMOV UR6, 0x0 ;  /* 0x0000000000067882 */ /* 0x000fe20000000000 */
[----:B------:R-:W-:Y:S01]  /*8e50*/  SHF.L.U32 R5, R17, 0x1f, RZ ;  /* 0x0000001f11057819 */ /* 0x000fe200000006ff */
[----:B------:R-:W-:Y:S01]  /*8e60*/  UMOV UR7, 0x14f00000 ;  /* 0x14f0000000077882 */ /* 0x000fe20000000000 */
[----:B------:R-:W-:Y:S01]  /*8e70*/  UMOV UR10, URZ ;  /* 0x0000003f000a7c82 */ /* 0x000fe20008000000 */
[----:B------:R-:W-:-:S02]  /*8e80*/  UIADD3 UR9, UR9, 0x30830, URZ ;  /* 0x0003083009097890 */ /* 0x000fc4000fffe03f */
[----:B------:R-:W-:Y:S02]  /*8e90*/  UIMAD UR11, UR11, 0xc0, URZ ;  /* 0x000000c00b0b78a4 */ /* 0x000fe4000f8e023f */
[----:B------:R-:W-:-:S09]  /*8ea0*/  UIADD3 UR8, UR8, 0x12400, URZ ;  /* 0x0001240008087890 */ /* 0x000fd2000fffe03f */
[----:B------:R1:W-:Y:S01]  /*8eb0*/  UTMALDG.4D [UR8], [UR4], desc[UR6] ;  /* 0x00000608040075b4 */ /* 0x0003e20008019000 */
[----:B------:R-:W2:Y:S02]  /*8ec0*/  SYNCS.PHASECHK.TRANS64.TRYWAIT P2, [R2+URZ+0x60], R5 ;  /* 0x00006005020075a7 */ /* 0x000ea4000804017f */
[----:B-12---:R-:W-:Y:S05]  /*8ed0*/  @!P2 BRA `(.L_x_52) ;  /* 0x0000001400d4a947 */ /* 0x006fea0003800000 */
.L_x_97:
[----:B------:R-:W-:Y:S05]  /*8ee0*/  @P1 BRA `(.L_x_53) ;  /* 0x0000000000181947 */ /* 0x000fea0003800000 */
[----:B------:R-:W-:Y:S01]  /*8ef0*/  ISETP.NE.AND P1, PT, R27, RZ, PT ;  /* 0x000000ff1b00720c */ /* 0x000fe20003f25270 */
[----:B-1----:R-:W-:Y:S02]  /*8f00*/  IMAD R2, R16, 0x8, R19 ;  /* 0x0000000810027824 */ /* 0x002fe400078e0213 */
[----:B------:R-:W-:-:S04]  /*8f10*/  IMAD.MOV.U32 R3, RZ, RZ, 0x6000 ;  /* 0x00006000ff037424 */ /* 0x000fc800078e00ff */
[----:B------:R2:W-:Y:S06]  /*8f20*/  SYNCS.ARRIVE.TRANS64 RZ, [R2+URZ+0x30850], R3 ;  /* 0x0308500302ff79a7 */ /* 0x0005ec000800003f */
[----:B------:R-:W-:Y:S05]  /*8f30*/  @!P1 BRA `(.L_x_53) ;  /* 0x0000000000049947 */ /* 0x000fea0003800000 */
[----:B------:R-:W-:Y:S01]  /*8f40*/  BPT.TRAP 0x1 ;  /* 0x000000040000795c */ /* 0x000fe20000300000 */
.L_x_53:
[--C-:B--2---:R-:W-:Y:S01]  /*8f50*/  IMAD R3, R16, 0x6000, R19.reuse ;  /* 0x0000600010037824 */ /* 0x104fe200078e0213 */
[----:B------:R-:W-:Y:S01]  /*8f60*/  R2UR UR11, R18 ;  /* 0x00000000120b72ca */ /* 0x000fe200000e0000 */
[----:B-1----:R-:W-:Y:S01]  /*8f70*/  IMAD R2, R16, 0x8, R19 ;  /* 0x0000000810027824 */ /* 0x002fe200078e0213 */
        /* <DEDUP_REMOVED lines=8> */
[----:B------:R-:W-:Y:S01]  /*9000*/  UMOV UR10, URZ ;  /* 0x0000003f000a7c82 */ /* 0x000fe20008000000 */
[----:B------:R-:W-:-:S02]  /*9010*/  IMAD.MOV.U32 R7, RZ, RZ, R4 ;  /* 0x000000ffff077224 */ /* 0x000fc400078e0004 */
[----:B------:R-:W-:Y:S01]  /*9020*/  UIMAD UR11, UR11, 0xc0, URZ ;  /* 0x000000c00b0b78a4 */ /* 0x000fe2000f8e023f */
[----:B------:R-:W-:-:S03]  /*9030*/  IMAD.MOV.U32 R18, RZ, RZ, R9 ;  /* 0x000000ffff127224 */ /* 0x000fc600078e0009 */
[----:B------:R-:W-:Y:S02]  /*9040*/  UIADD3 UR8, UR8, 0x400, URZ ;  /* 0x0000040008087890 */ /* 0x000fe4000fffe03f */
[----:B------:R-:W-:-:S09]  /*9050*/  UIADD3 UR9, UR9, 0x30850, URZ ;  /* 0x0003085009097890 */ /* 0x000fd2000fffe03f */
[----:B------:R1:W-:Y:S02]  /*9060*/  UTMALDG.4D [UR8], [UR4], desc[UR6] ;  /* 0x00000608040075b4 */ /* 0x0003e40008019000 */
[----:B-1----:R-:W-:Y:S01]  /*9070*/  NOP ;  /* 0x0000000000007918 */ /* 0x002fe20000000000 */
.L_x_48:
[----:B------:R-:W-:Y:S05]  /*9080*/  BSYNC B0 ;  /* 0x0000000000007941 */ /* 0x000fea0003800000 */
.L_x_47:
[----:B------:R-:W-:Y:S02]  /*9090*/  VIADD R9, R24, 0xfffffffd ;  /* 0xfffffffd18097836 */ /* 0x000fe40000000000 */
[----:B------:R-:W-:Y:S02]  /*90a0*/  IMAD.MOV.U32 R16, RZ, RZ, R12 ;  /* 0x000000ffff107224 */ /* 0x000fe400078e000c */
[----:B------:R-:W-:-:S07]  /*90b0*/  IMAD.MOV.U32 R17, RZ, RZ, R13 ;  /* 0x000000ffff117224 */ /* 0x000fce00078e000d */
.L_x_46:
[----:B------:R-:W-:Y:S01]  /*90c0*/  IMAD.MOV R11, RZ, RZ, -R11 ;  /* 0x000000ffff0b7224 */ /* 0x000fe200078e0a0b */
[----:B------:R-:W-:Y:S04]  /*90d0*/  BSSY B0, `(.L_x_45) ;  /* 0x00000b4000007945 */ /* 0x000fe80003800000 */
[----:B------:R-:W-:-:S13]  /*90e0*/  ISETP.NE.AND P1, PT, R10, R11, PT ;  /* 0x0000000b0a00720c */ /* 0x000fda0003f25270 */
[----:B------:R-:W-:Y:S05]  /*90f0*/  @!P1 BRA `(.L_x_54) ;  /* 0x0000000800c49947 */ /* 0x000fea0003800000 */
[----:B------:R-:W-:-:S07]  /*9100*/  IMAD.MOV.U32 R4, RZ, RZ, R7 ;  /* 0x000000ffff047224 */ /* 0x000fce00078e0007 */
.L_x_69:
[----:B------:R-:W-:Y:S01]  /*9110*/  VIADD R10, R16, 0x1 ;  /* 0x00000001100a7836 */ /* 0x000fe20000000000 */
[----:B------:R-:W-:Y:S04]  /*9120*/  BSSY B1, `(.L_x_55) ;  /* 0x0000054000017945 */ /* 0x000fe80003800000 */
[----:B------:R-:W-:-:S04]  /*9130*/  ISETP.NE.AND P1, PT, R10, 0x2, PT ;  /* 0x000000020a00780c */ /* 0x000fc80003f25270 */
[----:B-12---:R-:W-:Y:S02]  /*9140*/  SEL R2, RZ, 0x1, P1 ;  /* 0x00000001ff027807 */ /* 0x006fe40000800000 */
[----:B------:R-:W-:Y:S02]  /*9150*/  SEL R10, R10, RZ, P1 ;  /* 0x000000ff0a0a7207 */ /* 0x000fe40000800000 */
[----:B------:R-:W-:Y:S01]  /*9160*/  LOP3.LUT R11, R17, R2, RZ, 0x3c, !PT ;  /* 0x00000002110b7212 */ /* 0x000fe200078e3cff */
[----:B------:R-:W-:Y:S06]  /*9170*/  @!P6 BRA `(.L_x_56) ;  /* 0x000000040038e947 */ /* 0x000fec0003800000 */
[----:B-1----:R-:W-:Y:S01]  /*9180*/  IMAD.MOV.U32 R12, RZ, RZ, R9 ;  /* 0x000000ffff0c7224 */ /* 0x002fe200078e0009 */
[----:B------:R-:W-:Y:S06]  /*9190*/  @!P0 BRA `(.L_x_57) ;  /* 0x00000000004c8947 */ /* 0x000fec0003800000 */
[----:B------:R-:W1:Y:S01]  /*91a0*/  LDC R12, c[0x0][0x41c] ;  /* 0x00010700ff0c7b82 */ /* 0x000e620000000800 */
[----:B------:R-:W-:Y:S01]  /*91b0*/  IMAD.MOV.U32 R13, RZ, RZ, R9 ;  /* 0x000000ffff0d7224 */ /* 0x000fe200078e0009 */
[----:B------:R-:W-:Y:S02]  /*91c0*/  ULDC.64 UR4, c[0x0][0x408] ;  /* 0x0001020000047ab9 */ /* 0x000fe40000000a00 */
[----:B------:R-:W-:-:S04]  /*91d0*/  IMAD R15, R8, UR4, RZ ;  /* 0x00000004080f7c24 */ /* 0x000fc8000f8e02ff */
[----:B------:R-:W2:Y:S01]  /*91e0*/  LDC.64 R4, c[0x0][0x3f8] ;  /* 0x0000fe00ff047b82 */ /* 0x000ea20000000a00 */
        /* <DEDUP_REMOVED lines=9> */
[----:B--2---:R-:W-:-:S04]  /*9280*/  LEA R4, P1, R2, R4, 0x2 ;  /* 0x0000000402047211 */ /* 0x004fc800078210ff */
[----:B------:R-:W-:-:S05]  /*9290*/  LEA.HI.X R5, R2, R5, R3, 0x2, P1 ;  /* 0x0000000502057211 */ /* 0x000fca00008f1403 */
[----:B------:R1:W5:Y:S01]  /*92a0*/  LDG.E R4, desc[UR38][R4.64] ;  /* 0x0000002604047981 */ /* 0x000362000c1e1900 */
[----:B------:R-:W-:-:S04]  /*92b0*/  IMAD.MOV R2, RZ, RZ, -R13 ;  /* 0x000000ffff027224 */ /* 0x000fc800078e0a0d */
[----:B------:R-:W-:-:S07]  /*92c0*/  IMAD R12, R12, R2, R9 ;  /* 0x000000020c0c7224 */ /* 0x000fce00078e0209 */
.L_x_57:
[----:B------:R-:W1:Y:S01]  /*92d0*/  S2R R2, SR_TID.X ;  /* 0x0000000000027919 */ /* 0x000e620000002100 */
[----:B------:R-:W-:Y:S01]  /*92e0*/  IMAD R3, R10, 0x8, R19 ;  /* 0x000000080a037824 */ /* 0x000fe200078e0213 */
[----:B-1----:R-:W-:Y:S02]  /*92f0*/  LOP3.LUT R5, R2, 0x7f, RZ, 0xc0, !PT ;  /* 0x0000007f02057812 */ /* 0x002fe400078ec0ff */
[----:B------:R-:W-:Y:S02]  /*9300*/  SHF.L.U32 R2, R11, 0x1f, RZ ;  /* 0x0000001f0b027819 */ /* 0x000fe400000006ff */
[----:B------:R-:W-:Y:S02]  /*9310*/  ISETP.NE.AND P1, PT, R5, RZ, PT ;  /* 0x000000ff0500720c */ /* 0x000fe40003f25270 */
[----:B------:R-:W1:Y:S02]  /*9320*/  SYNCS.PHASECHK.TRANS64.TRYWAIT P2, [R3+URZ+0x30840], R2 ;  /* 0x03084002030075a7 */ /* 0x000e64000804017f */
[----:B-1----:R-:W-:Y:S09]  /*9330*/  @!P2 BRA `(.L_x_58) ;  /* 0x0000001000d0a947 */ /* 0x002ff20003800000 */
.L_x_98:
[----:B------:R-:W-:Y:S05]  /*9340*/  @P1 BRA `(.L_x_59) ;  /* 0x0000000000141947 */ /* 0x000fea0003800000 */
[----:B------:R-:W-:Y:S01]  /*9350*/  ISETP.NE.AND P2, PT, R27, RZ, PT ;  /* 0x000000ff1b00720c */ /* 0x000fe20003f45270 */
[----:B-1----:R-:W-:-:S04]  /*9360*/  IMAD.MOV.U32 R2, RZ, RZ, 0x6000 ;  /* 0x00006000ff027424 */ /* 0x002fc800078e00ff */
[----:B------:R2:W-:Y:S08]  /*9370*/  SYNCS.ARRIVE.TRANS64 RZ, [R3+URZ+0x30830], R2 ;  /* 0x0308300203ff79a7 */ /* 0x0005f0000800003f */
[----:B------:R-:W-:Y:S05]  /*9380*/  @!P2 BRA `(.L_x_59) ;  /* 0x000000000004a947 */ /* 0x000fea0003800000 */
[----:B------:R-:W-:Y:S01]  /*9390*/  BPT.TRAP 0x1 ;  /* 0x000000040000795c */ /* 0x000fe20000300000 */
.L_x_59:
        /* <DEDUP_REMOVED lines=20> */
.L_x_99:
[----:B------:R-:W-:Y:S05]  /*94e0*/  @P1 BRA `(.L_x_61) ;  /* 0x0000000000141947 */ /* 0x000fea0003800000 */
[----:B------:R-:W-:Y:S01]  /*94f0*/  ISETP.NE.AND P1, PT, R27, RZ, PT ;  /* 0x000000ff1b00720c */ /* 0x000fe20003f25270 */
[----:B------:R-:W-:-:S04]  /*9500*/  IMAD.MOV.U32 R3, RZ, RZ, 0x6000 ;  /* 0x00006000ff037424 */ /* 0x000fc800078e00ff */
[----:B------:R2:W-:Y:S08]  /*9510*/  SYNCS.ARRIVE.TRANS64 RZ, [R2+URZ+0x50], R3 ;  /* 0x0000500302ff79a7 */ /* 0x0005f0000800003f */
[----:B------:R-:W-:Y:S05]  /*9520*/  @!P1 BRA `(.L_x_61) ;  /* 0x0000000000049947 */ /* 0x000fea0003800000 */
[----:B------:R-:W-:Y:S01]  /*9530*/  BPT.TRAP 0x1 ;  /* 0x000000040000795c */ /* 0x000fe20000300000 */
.L_x_61:
[----:B------:R-:W-:Y:S01]  /*9540*/  IMAD R16, R16, 0x6000, R19 ;  /* 0x0000600010107824 */ /* 0x000fe200078e0213 */
        /* <DEDUP_REMOVED lines=8> */
[----:B------:R-:W-:Y:S01]  /*95d0*/  R2UR UR12, R0 ;  /* 0x00000000000c72ca */ /* 0x000fe200000e0000 */
[----:B------:R-:W-:Y:S01]  /*95e0*/  UMOV UR10, URZ ;  /* 0x0000003f000a7c82 */ /* 0x000fe20008000000 */
[----:B------:R-:W-:-:S02]  /*95f0*/  IMAD.MOV.U32 R18, RZ, RZ, R12 ;  /* 0x000000ffff127224 */ /* 0x000fc400078e000c */
[----:B------:R-:W-:Y:S01]  /*9600*/  IMAD.MOV.U32 R7, RZ, RZ, R4 ;  /* 0x000000ffff077224 */ /* 0x000fe200078e0004 */
[----:B------:R-:W-:Y:S02]  /*9610*/  UIMAD UR11, UR11, 0xc0, URZ ;  /* 0x000000c00b0b78a4 */ /* 0x000fe4000f8e023f */
[----:B------:R-:W-:Y:S02]  /*9620*/  UIADD3 UR9, UR9, 0x50, URZ ;  /* 0x0000005009097890 */ /* 0x000fe4000fffe03f */
[----:B------:R-:W-:-:S09]  /*9630*/  UIADD3 UR8, UR8, 0x400, URZ ;  /* 0x0000040008087890 */ /* 0x000fd2000fffe03f */
[----:B------:R3:W-:Y:S02]  /*9640*/  UTMALDG.4D [UR8], [UR4], desc[UR6] ;  /* 0x00000608040075b4 */ /* 0x0007e40008019000 */
[----:B---3--:R-:W-:Y:S01]  /*9650*/  NOP ;  /* 0x0000000000007918 */ /* 0x008fe20000000000 */
.L_x_56:
[----:B------:R-:W-:Y:S05]  /*9660*/  BSYNC B1 ;  /* 0x0000000000017941 */ /* 0x000fea0003800000 */
.L_x_55:
[----:B------:R-:W-:Y:S01]  /*9670*/  VIADD R16, R10, 0x1 ;  /* 0x000000010a107836 */ /* 0x000fe20000000000 */
[----:B------:R-:W-:Y:S04]  /*9680*/  BSSY B1, `(.L_x_62) ;  /* 0x0000055000017945 */ /* 0x000fe80003800000 */
[----:B------:R-:W-:-:S04]  /*9690*/  ISETP.NE.AND P1, PT, R16, 0x2, PT ;  /* 0x000000021000780c */ /* 0x000fc80003f25270 */
[----:B-12---:R-:W-:Y:S02]  /*96a0*/  SEL R2, RZ, 0x1, P1 ;  /* 0x00000001ff027807 */ /* 0x006fe40000800000 */
[----:B------:R-:W-:Y:S02]  /*96b0*/  SEL R16, R16, RZ, P1 ;  /* 0x000000ff10107207 */ /* 0x000fe40000800000 */
[----:B------:R-:W-:Y:S01]  /*96c0*/  LOP3.LUT R17, R11, R2, RZ, 0x3c, !PT ;  /* 0x000000020b117212 */ /* 0x000fe200078e3cff */
[----:B------:R-:W-:Y:S06]  /*96d0*/  @!P6 BRA `(.L_x_63) ;  /* 0x00000004003ce947 */ /* 0x000fec0003800000 */
[----:B------:R-:W-:Y:S01]  /*96e0*/  VIADD R13, R9, 0xffffffff ;  /* 0xffffffff090d7836 */ /* 0x000fe20000000000 */
        /* <DEDUP_REMOVED lines=20> */
.L_x_64:
[----:B------:R-:W1:Y:S01]  /*9830*/  S2R R2, SR_TID.X ;  /* 0x0000000000027919 */ /* 0x000e620000002100 */
[----:B------:R-:W-:Y:S02]  /*9840*/  SHF.L.U32 R3, R17, 0x1f, RZ ;  /* 0x0000001f11037819 */ /* 0x000fe400000006ff */
[----:B-1----:R-:W-:Y:S01]  /*9850*/  LOP3.LUT R5, R2, 0x7f, RZ, 0xc0, !PT ;  /* 0x0000007f02057812 */ /* 0x002fe200078ec0ff */
[----:B------:R-:W-:-:S03]  /*9860*/  IMAD R2, R16, 0x8, R19 ;  /* 0x0000000810027824 */ /* 0x000fc600078e0213 */
[----:B------:R-:W-:Y:S01]  /*9870*/  ISETP.NE.AND P1, PT, R5, RZ, PT ;  /* 0x000000ff0500720c */ /* 0x000fe20003f25270 */
[----:B------:R-:W1:Y:S02]  /*9880*/  SYNCS.PHASECHK.TRANS64.TRYWAIT P2, [R2+URZ+0x30840], R3 ;  /* 0x03084003020075a7 */ /* 0x000e64000804017f */
[----:B-1----:R-:W-:Y:S10]  /*9890*/  @!P2 BRA `(.L_x_65) ;  /* 0x0000000c00a0a947 */ /* 0x002ff40003800000 */
.L_x_100:
[----:B------:R-:W-:Y:S05]  /*98a0*/  @P1 BRA `(.L_x_66) ;  /* 0x0000000000141947 */ /* 0x000fea0003800000 */
[----:B------:R-:W-:Y:S01]  /*98b0*/  ISETP.NE.AND P2, PT, R27, RZ, PT ;  /* 0x000000ff1b00720c */ /* 0x000fe20003f45270 */
[----:B-1----:R-:W-:-:S04]  /*98c0*/  IMAD.MOV.U32 R3, RZ, RZ, 0x6000 ;  /* 0x00006000ff037424 */ /* 0x002fc800078e00ff */
[----:B------:R2:W-:Y:S08]  /*98d0*/  SYNCS.ARRIVE.TRANS64 RZ, [R2+URZ+0x30830], R3 ;  /* 0x0308300302ff79a7 */ /* 0x0005f0000800003f */
[----:B------:R-:W-:Y:S05]  /*98e0*/  @!P2 BRA `(.L_x_66) ;  /* 0x000000000004a947 */ /* 0x000fea0003800000 */
[----:B------:R-:W-:Y:S01]  /*98f0*/  BPT.TRAP 0x1 ;  /* 0x000000040000795c */ /* 0x000fe20000300000 */
.L_x_66:
[----:B-12---:R-:W-:Y:S01]  /*9900*/  IMAD R2, R16, 0x6000, R19 ;  /* 0x0000600010027824 */ /* 0x006fe200078e0213 */
[----:B------:R-:W-:Y:S01]  /*9910*/  R2UR UR11, R13 ;  /* 0x000000000d0b72ca */ /* 0x000fe200000e0000 */
[----:B------:R-:W-:Y:S01]  /*9920*/  VIADD R3, R19, 0x30800 ;  /* 0x0003080013037836 */ /* 0x000fe20000000000 */
[----:B------:R-:W-:Y:S01]  /*9930*/  UIADD3 UR4, UP0, UR40, 0x370, URZ ;  /* 0x0000037028047890 */ /* 0x000fe2000ff1e03f */
[----:B------:R-:W-:Y:S01]  /*9940*/  R2UR UR12, R0 ;  /* 0x00000000000c72ca */ /* 0x000fe200000e0000 */
[----:B------:R-:W-:Y:S01]  /*9950*/  UMOV UR6, 0x0 ;  /* 0x0000000000067882 */ /* 0x000fe20000000000 */
[----:B------:R-:W-:Y:S01]  /*9960*/  R2UR UR8, R2 ;  /* 0x00000000020872ca */ /* 0x000fe200000e0000 */
[--C-:B------:R-:W-:Y:S01]  /*9970*/  IMAD R2, R16, 0x8, R3.reuse ;  /* 0x0000000810027824 */ /* 0x100fe200078e0203 */
[----:B-----5:R-:W-:Y:S01]  /*9980*/  R2UR UR13, R4 ;  /* 0x00000000040d72ca */ /* 0x020fe200000e0000 */
[----:B------:R-:W-:Y:S01]  /*9990*/  UIADD3.X UR5, URZ, UR41, URZ, UP0, !UPT ;  /* 0x000000293f057290 */ /* 0x000fe200087fe43f */
[----:B------:R-:W-:Y:S01]  /*99a0*/  SHF.L.U32 R11, R11, 0x1f, RZ ;  /* 0x0000001f0b0b7819 */ /* 0x000fe200000006ff */
[----:B------:R-:W-:Y:S01]  /*99b0*/  UMOV UR7, 0x14f00000 ;  /* 0x14f0000000077882 */ /* 0x000fe20000000000 */
[----:B------:R-:W-:Y:S01]  /*99c0*/  R2UR UR9, R2 ;  /* 0x00000000020972ca */ /* 0x000fe200000e0000 */
[----:B------:R-:W-:Y:S01]  /*99d0*/  IMAD R2, R10, 0x8, R3 ;  /* 0x000000080a027824 */ /* 0x000fe200078e0203 */
[----:B------:R-:W-:Y:S01]  /*99e0*/  UIMAD UR11, UR11, 0xc0, URZ ;  /* 0x000000c00b0b78a4 */ /* 0x000fe2000f8e023f */
[----:B------:R-:W-:-:S04]  /*99f0*/  UMOV UR10, URZ ;  /* 0x0000003f000a7c82 */ /* 0x000fc80008000000 */
[----:B------:R-:W-:-:S06]  /*9a00*/  UIADD3 UR8, UR8, 0x12400, URZ ;  /* 0x0001240008087890 */ /* 0x000fcc000fffe03f */
[----:B------:R-:W-:-:S09]  /*9a10*/  UIADD3 UR9, UR9, 0x30, URZ ;  /* 0x0000003009097890 */ /* 0x000fd2000fffe03f */
[----:B------:R1:W-:Y:S01]  /*9a20*/  UTMALDG.4D [UR8], [UR4], desc[UR6] ;  /* 0x00000608040075b4 */ /* 0x0003e20008019000 */
[----:B------:R-:W2:Y:S02]  /*9a30*/  SYNCS.PHASECHK.TRANS64.TRYWAIT P2, [R2+URZ+0x60], R11 ;  /* 0x0000600b020075a7 */ /* 0x000ea4000804017f */
[----:B-12---:R-:W-:Y:S05]  /*9a40*/  @!P2 BRA `(.L_x_67) ;  /* 0x0000000c0048a947 */ /* 0x006fea0003800000 */
.L_x_101:
[----:B------:R-:W-:Y:S05]  /*9a50*/  @P1 BRA `(.L_x_68) ;  /* 0x0000000000141947 */ /* 0x000fea0003800000 */
[----:B------:R-:W-:Y:S01]  /*9a60*/  ISETP.NE.AND P1, PT, R27, RZ, PT ;  /* 0x000000ff1b00720c */ /* 0x000fe20003f25270 */
[----:B------:R-:W-:-:S04]  /*9a70*/  IMAD.MOV.U32 R3, RZ, RZ, 0x6000 ;  /* 0x00006000ff037424 */ /* 0x000fc800078e00ff */
[----:B------:R2:W-:Y:S08]  /*9a80*/  SYNCS.ARRIVE.TRANS64 RZ, [R2+URZ+0x50], R3 ;  /* 0x0000500302ff79a7 */ /* 0x0005f0000800003f */
[----:B------:R-:W-:Y:S05]  /*9a90*/  @!P1 BRA `(.L_x_68) ;  /* 0x0000000000049947 */ /* 0x000fea0003800000 */
[----:B------:R-:W-:Y:S01]  /*9aa0*/  BPT.TRAP 0x1 ;  /* 0x000000040000795c */ /* 0x000fe20000300000 */
.L_x_68:
        /* <DEDUP_REMOVED lines=18> */
.L_x_63:
[----:B------:R-:W-:Y:S05]  /*9bd0*/  BSYNC B1 ;  /* 0x0000000000017941 */ /* 0x000fea0003800000 */
.L_x_62:
[C---:B------:R-:W-:Y:S01]  /*9be0*/  ISETP.GT.AND P1, PT, R9.reuse, 0x1, PT ;  /* 0x000000010900780c */ /* 0x040fe20003f24270 */
[----:B------:R-:W-:-:S12]  /*9bf0*/  VIADD R9, R9, 0xfffffffe ;  /* 0xfffffffe09097836 */ /* 0x000fd80000000000 */
[----:B------:R-:W-:Y:S05]  /*9c00*/  @P1 BRA `(.L_x_69) ;  /* 0xfffffff400401947 */ /* 0x000fea000383ffff */
.L_x_54:
[----:B------:R-:W-:Y:S05]  /*9c10*/  BSYNC B0 ;  /* 0x0000000000007941 */ /* 0x000fea0003800000 */
.L_x_45:
[----:B------:R-:W-:Y:S04]  /*9c20*/  BSSY B0, `(.L_x_70) ;  /* 0x000001f000007945 */ /* 0x000fe80003800000 */
[----:B------:R-:W-:Y:S05]  /*9c30*/  @!P6 BRA `(.L_x_71) ;  /* 0x000000000074e947 */ /* 0x000fea0003800000 */
[----:B-12---:R-:W1:Y:S01]  /*9c40*/  S2R R2, SR_TID.X ;  /* 0x0000000000027919 */ /* 0x006e620000002100 */
[----:B------:R-:W-:Y:S01]  /*9c50*/  IMAD R3, R16, 0x8, R19 ;  /* 0x0000000810037824 */ /* 0x000fe200078e0213 */
[----:B-1----:R-:W-:Y:S02]  /*9c60*/  LOP3.LUT R4, R2, 0x7f, RZ, 0xc0, !PT ;  /* 0x0000007f02047812 */ /* 0x002fe400078ec0ff */
[----:B------:R-:W-:Y:S02]  /*9c70*/  SHF.L.U32 R2, R17, 0x1f, RZ ;  /* 0x0000001f11027819 */ /* 0x000fe400000006ff */
[----:B------:R-:W-:Y:S02]  /*9c80*/  ISETP.NE.AND P1, PT, R4, RZ, PT ;  /* 0x000000ff0400720c */ /* 0x000fe40003f25270 */
[----:B------:R-:W1:Y:S02]  /*9c90*/  SYNCS.PHASECHK.TRANS64.TRYWAIT P0, [R3+URZ+0x30860], R2 ;  /* 0x03086002030075a7 */ /* 0x000e64000800017f */
[----:B-1----:R-:W-:Y:S09]  /*9ca0*/  @!P0 BRA `(.L_x_72) ;  /* 0x0000000800c48947 */ /* 0x002ff20003800000 */
.L_x_102:
[----:B------:R-:W-:Y:S05]  /*9cb0*/  @P1 BRA `(.L_x_73) ;  /* 0x0000000000141947 */ /* 0x000fea0003800000 */
[----:B------:R-:W-:Y:S01]  /*9cc0*/  ISETP.NE.AND P0, PT, R27, RZ, PT ;  /* 0x000000ff1b00720c */ /* 0x000fe20003f05270 */
[----:B-1----:R-:W-:-:S04]  /*9cd0*/  IMAD.MOV.U32 R2, RZ, RZ, 0x6000 ;  /* 0x00006000ff027424 */ /* 0x002fc800078e00ff */
[----:B------:R2:W-:Y:S08]  /*9ce0*/  SYNCS.ARRIVE.TRANS64 RZ, [R3+URZ+0x30850], R2 ;  /* 0x0308500203ff79a7 */ /* 0x0005f0000800003f */
[----:B------:R-:W-:Y:S05]  /*9cf0*/  @!P0 BRA `(.L_x_73) ;  /* 0x0000000000048947 */ /* 0x000fea0003800000 */
[----:B------:R-:W-:Y:S01]  /*9d00*/  BPT.TRAP 0x1 ;  /* 0x000000040000795c */ /* 0x000fe20000300000 */
.L_x_73:
        /* <DEDUP_REMOVED lines=10> */
[----:B------:R-:W-:-:S04]  /*9db0*/  UMOV UR10, URZ ;  /* 0x0000003f000a7c82 */ /* 0x000fc80008000000 */
[----:B------:R-:W-:Y:S02]  /*9dc0*/  UIMAD UR11, UR11, 0xc0, URZ ;  /* 0x000000c00b0b78a4 */ /* 0x000fe4000f8e023f */
[----:B------:R-:W-:Y:S02]  /*9dd0*/  UIADD3 UR9, UR9, 0x30850, URZ ;  /* 0x0003085009097890 */ /* 0x000fe4000fffe03f */
[----:B------:R-:W-:-:S09]  /*9de0*/  UIADD3 UR8, UR8, 0x400, URZ ;  /* 0x0000040008087890 */ /* 0x000fd2000fffe03f */
[----:B------:R3:W-:Y:S02]  /*9df0*/  UTMALDG.4D [UR8], [UR4], desc[UR6] ;  /* 0x00000608040075b4 */ /* 0x0007e40008019000 */
[----:B---3--:R-:W-:Y:S01]  /*9e00*/  NOP ;  /* 0x0000000000007918 */ /* 0x008fe20000000000 */
.L_x_71:
[----:B------:R-:W-:Y:S05]  /*9e10*/  BSYNC B0 ;  /* 0x0000000000007941 */ /* 0x000fea0003800000 */
.L_x_70:
[----:B------:R-:W-:Y:S01]  /*9e20*/  VIADD R26, R26, UR36 ;  /* 0x000000241a1a7c36 */ /* 0x000fe20008000000 */
[----:B------:R-:W-:Y:S01]  /*9e30*/  ULDC UR4, c[0x0][0xda4] ;  /* 0x0003690000047ab9 */ /* 0x000fe20000000800 */
[----:B------:R-:W-:Y:S02]  /*9e40*/  VIADD R16, R16, 0x1 ;  /* 0x0000000110107836 */ /* 0x000fe40000000000 */
[----:B------:R-:W-:Y:S01]  /*9e50*/  VIADD R29, R29, 0x1 ;  /* 0x000000011d1d7836 */ /* 0x000fe20000000000 */
[----:B------:R-:W-:Y:S02]  /*9e60*/  ISETP.GE.AND P1, PT, R26, UR4, PT ;  /* 0x000000041a007c0c */ /* 0x000fe4000bf26270 */
[----:B------:R-:W-:-:S04]  /*9e70*/  ISETP.NE.AND P0, PT, R16, 0x2, PT ;  /* 0x000000021000780c */ /* 0x000fc80003f05270 */
[----:B------:R-:W-:Y:S02]  /*9e80*/  SEL R0, RZ, 0x1, P0 ;  /* 0x00000001ff007807 */ /* 0x000fe40000000000 */
[----:B------:R-:W-:Y:S02]  /*9e90*/  SEL R16, R16, RZ, P0 ;  /* 0x000000ff10107207 */ /* 0x000fe40000000000 */
[----:B------:R-:W-:-:S03]  /*9ea0*/  LOP3.LUT R17, R17, R0, RZ, 0x3c, !PT ;  /* 0x0000000011117212 */ /* 0x000fc600078e3cff */
[----:B------:R-:W-:Y:S05]  /*9eb0*/  @!P1 BRA `(.L_x_74) ;  /* 0xffffffdc00c89947 */ /* 0x000fea000383ffff */
[----:B------:R-:W-:-:S07]  /*9ec0*/  LOP3.LUT R29, R29, 0x1, RZ, 0xc, !PT ;  /* 0x000000011d1d7812 */ /* 0x000fce00078e0cff */
.L_x_32:
[----:B-12---:R-:W1:Y:S01]  /*9ed0*/  S2R R3, SR_CgaCtaId ;  /* 0x0000000000037919 */ /* 0x006e620000008800 */
[----:B------:R-:W-:Y:S01]  /*9ee0*/  MOV R0, 0x400 ;  /* 0x0000040000007802 */ /* 0x000fe20000000f00 */
[----:B------:R-:W-:Y:S01]  /*9ef0*/  BSSY B0, `(.L_x_75) ;  /* 0x0000005000007945 */ /* 0x000fe20003800000 */
[----:B------:R-:W-:Y:S02]  /*9f00*/  SHF.L.U32 R29, R29, 0x1f, RZ ;  /* 0x0000001f1d1d7819 */ /* 0x000fe400000006ff */
[----:B-1----:R-:W-:-:S04]  /*9f10*/  LEA R8, R3, R0, 0x18 ;  /* 0x0000000003087211 */ /* 0x002fc800078ec0ff */
[----:B------:R-:W1:Y:S02]  /*9f20*/  SYNCS.PHASECHK.TRANS64.TRYWAIT P0, [R8+URZ+0x30820], R29 ;  /* 0x0308201d080075a7 */ /* 0x000e64000800017f */
[----:B-1----:R-:W-:Y:S05]  /*9f30*/  @!P0 BRA `(.L_x_76) ;  /* 0x0000000800348947 */ /* 0x002fea0003800000 */
.L_x_103:
[----:B------:R-:W-:Y:S05]  /*9f40*/  BSYNC B0 ;  /* 0x0000000000007941 */ /* 0x000fea0003800000 */
.L_x_75:
[----:B------:R-:W-:-:S03]  /*9f50*/  UMOV UR4, 0xffffffff ;  /* 0xffffffff00047882 */ /* 0x000fc60000000000 */
[----:B------:R-:W-:Y:S05]  /*9f60*/  BRA.DIV UR4, `(.L_x_77) ;  /* 0x0000000a043c7947 */ /* 0x000fea000b800000 */
[----:B------:R-:W2:Y:S02]  /*9f70*/  S2R R0, SR_TID.X ;  /* 0x0000000000007919 */ /* 0x000ea40000002100 */
[----:B--2---:R-:W-:-:S04]  /*9f80*/  SHF.R.U32.HI R0, RZ, 0x5, R0 ;  /* 0x00000005ff007819 */ /* 0x004fc80000011600 */
[----:B------:R-:W-:-:S05]  /*9f90*/  LOP3.LUT R0, R0, 0x3, RZ, 0xc0, !PT ;  /* 0x0000000300007812 */ /* 0x000fca00078ec0ff */
[----:B------:R2:W3:Y:S02]  /*9fa0*/  SHFL.IDX PT, R14, R0, RZ, 0x1f ;  /* 0x00001fff000e7589 */ /* 0x0004e400000e0000 */
.L_x_106:
[----:B---3--:R-:W-:Y:S01]  /*9fb0*/  ISETP.NE.AND P0, PT, R14, RZ, PT ;  /* 0x000000ff0e00720c */ /* 0x008fe20003f05270 */
[----:B------:R-:W-:-:S12]  /*9fc0*/  BSSY B0, `(.L_x_78) ;  /* 0x0000024000007945 */ /* 0x000fd80003800000 */
[----:B------:R-:W-:Y:S05]  /*9fd0*/  @P0 BRA `(.L_x_79) ;  /* 0x0000000000880947 */ /* 0x000fea0003800000 */
[----:B------:R-:W-:-:S03]  /*9fe0*/  UMOV UR4, 0xffffffff ;  /* 0xffffffff00047882 */ /* 0x000fc60000000000 */
[----:B------:R-:W-:Y:S05]  /*9ff0*/  BRA.DIV UR4, `(.L_x_80) ;  /* 0x0000000a044c7947 */ /* 0x000fea000b800000 */
[----:B------:R-:W-:-:S13]  /*a000*/  ELECT P6, URZ, PT ;  /* 0x00000000003f782f */ /* 0x000fda00038c0000 */
.L_x_109:
[----:B------:R-:W-:Y:S05]  /*a010*/  @!P6 BRA `(.L_x_79) ;  /* 0x000000000078e947 */ /* 0x000fea0003800000 */
[----:B--2---:R-:W2:Y:S02]  /*a020*/  LDL.LU R0, [R1+0x10] ;  /* 0x0000100001007983 */ /* 0x004ea40000300800 */
[----:B--2---:R-:W-:-:S04]  /*a030*/  LOP3.LUT R0, R0, 0x2, RZ, 0xfc, !PT ;  /* 0x0000000200007812 */ /* 0x004fc800078efcff */
[----:B------:R-:W-:-:S13]  /*a040*/  ISETP.NE.AND P2, PT, R0, 0x3, PT ;  /* 0x000000030000780c */ /* 0x000fda0003f45270 */
[----:B------:R-:W-:Y:S05]  /*a050*/  @!P2 BRA `(.L_x_81) ;  /* 0x000000000004a947 */ /* 0x000fea0003800000 */
[----:B------:R-:W-:Y:S01]  /*a060*/  BPT.TRAP 0x1 ;  /* 0x000000040000795c */ /* 0x000fe20000300000 */
.L_x_81:
[----:B------:R-:W-:Y:S01]  /*a070*/  VIADD R3, R8, 0x30840 ;  /* 0x0003084008037836 */ /* 0x000fe20000000000 */
[----:B------:R-:W-:Y:S01]  /*a080*/  SHF.L.U32 R4, R17, 0x1f, RZ ;  /* 0x0000001f11047819 */ /* 0x000fe200000006ff */
[C---:B------:R-:W-:Y:S02]  /*a090*/  VIADD R0, R16.reuse, 0x1 ;  /* 0x0000000110007836 */ /* 0x040fe40000000000 */
[----:B------:R-:W-:-:S03]  /*a0a0*/  IMAD R5, R16, 0x8, R3 ;  /* 0x0000000810057824 */ /* 0x000fc600078e0203 */
[C---:B------:R-:W-:Y:S01]  /*a0b0*/  ISETP.NE.AND P1, PT, R0.reuse, 0x2, PT ;  /* 0x000000020000780c */ /* 0x040fe20003f25270 */
[----:B------:R-:W2:Y:S03]  /*a0c0*/  SYNCS.PHASECHK.TRANS64.TRYWAIT P0, [R5+URZ], R4 ;  /* 0x00000004050075a7 */ /* 0x000ea6000800017f */
[----:B------:R-:W-:Y:S02]  /*a0d0*/  SEL R2, RZ, 0x1, P1 ;  /* 0x00000001ff027807 */ /* 0x000fe40000800000 */
[----:B------:R-:W-:Y:S02]  /*a0e0*/  SEL R6, R0, RZ, P1 ;  /* 0x000000ff00067207 */ /* 0x000fe40000800000 */
[----:B------:R-:W-:-:S03]  /*a0f0*/  LOP3.LUT R0, R17, R2, RZ, 0x3c, !PT ;  /* 0x0000000211007212 */ /* 0x000fc600078e3cff */
[----:B------:R-:W-:Y:S01]  /*a100*/  IMAD R3, R6, 0x8, R3 ;  /* 0x0000000806037824 */ /* 0x000fe200078e0203 */
[----:B------:R-:W-:Y:S01]  /*a110*/  SHF.L.U32 R0, R0, 0x1f, RZ ;  /* 0x0000001f00007819 */ /* 0x000fe200000006ff */
[----:B--2---:R-:W-:Y:S06]  /*a120*/  @!P0 BRA `(.L_x_82) ;  /* 0x0000000800208947 */ /* 0x004fec0003800000 */
.L_x_110:
[----:B------:R-:W3:Y:S02]  /*a130*/  SYNCS.PHASECHK.TRANS64.TRYWAIT P0, [R3+URZ], R0 ;  /* 0x00000000030075a7 */ /* 0x000ee4000800017f */
[----:B---3--:R-:W-:Y:S05]  /*a140*/  @!P0 BRA `(.L_x_83) ;  /* 0x00000008002c8947 */ /* 0x008fea0003800000 */
.L_x_111:
[----:B------:R-:W-:Y:S05]  /*a150*/  @!P2 BRA `(.L_x_84) ;  /* 0x000000000004a947 */ /* 0x000fea0003800000 */
[----:B------:R-:W-:Y:S01]  /*a160*/  BPT.TRAP 0x1 ;  /* 0x000000040000795c */ /* 0x000fe20000300000 */
.L_x_84:
[----:B---3--:R-:W-:-:S04]  /*a170*/  VIADD R3, R8, 0x30860 ;  /* 0x0003086008037836 */ /* 0x008fc80000000000 */
[----:B--2---:R-:W-:-:S04]  /*a180*/  IMAD R5, R16, 0x8, R3 ;  /* 0x0000000810057824 */ /* 0x004fc800078e0203 */
[----:B------:R-:W2:Y:S02]  /*a190*/  SYNCS.PHASECHK.TRANS64.TRYWAIT P0, [R5+URZ], R4 ;  /* 0x00000004050075a7 */ /* 0x000ea4000800017f */
[----:B--2---:R-:W-:Y:S05]  /*a1a0*/  @!P0 BRA `(.L_x_85) ;  /* 0x0000000800288947 */ /* 0x004fea0003800000 */
.L_x_112:
[----:B------:R-:W-:-:S07]  /*a1b0*/  IMAD R3, R6, 0x8, R3 ;  /* 0x0000000806037824 */ /* 0x000fce00078e0203 */
.L_x_86:
[----:B---3--:R3:W4:Y:S02]  /*a1c0*/  SYNCS.PHASECHK.TRANS64.TRYWAIT P0, [R3+URZ], R0 ;  /* 0x00000000030075a7 */ /* 0x008724000800017f */
[----:B----4-:R-:W-:Y:S05]  /*a1d0*/  @!P0 NANOSLEEP.SYNCS 0x989680 ;  /* 0x009896800000895d */ /* 0x010fea0003900000 */
[----:B------:R-:W4:Y:S02]  /*a1e0*/  @!P0 SYNCS.PHASECHK.TRANS64 P0, [R3+URZ], R0 ;  /* 0x00000000030085a7 */ /* 0x000f24000800007f */
[----:B----4-:R-:W-:Y:S05]  /*a1f0*/  @!P0 BRA `(.L_x_86) ;  /* 0xfffffffc00f08947 */ /* 0x010fea000383ffff */
.L_x_79:
[----:B------:R-:W-:Y:S05]  /*a200*/  BSYNC B0 ;  /* 0x0000000000007941 */ /* 0x000fea0003800000 */
.L_x_78:
[----:B------:R-:W-:Y:S05]  /*a210*/  EXIT ;  /* 0x000000000000794d */ /* 0x000fea0003800000 */
.L_x_10:
[----:B-1----:R-:W-:-:S04]  /*a220*/  IMAD.U32 R3, RZ, RZ, UR40 ;  /* 0x00000028ff037e24 */ /* 0x002fc8000f8e00ff */
[----:B------:R1:W2:Y:S03]  /*a230*/  SYNCS.PHASECHK.TRANS64.TRYWAIT P1, [R3+URZ+0x30800], R0 ;  /* 0x03080000030075a7 */ /* 0x0002a6000802017f */
[----:B--2---:R-:W-:Y:S05]  /*a240*/  @!P1 NANOSLEEP.SYNCS 0x989680 ;  /* 0x009896800000995d */ /* 0x004fea0003900000 */
[----:B------:R-:W2:Y:S02]  /*a250*/  @!P1 SYNCS.PHASECHK.TRANS64 P1, [R3+URZ+0x30800], R0 ;  /* 0x03080000030095a7 */ /* 0x000ea4000802007f */
[----:B--2---:R-:W-:Y:S05]  /*a260*/  @!P1 BRA `(.L_x_10) ;  /* 0xfffffffc00ec9947 */ /* 0x004fea000383ffff */
[----:B------:R-:W-:Y:S05]  /*a270*/  BRA `(.L_x_87) ;  /* 0xffffff70001c7947 */ /* 0x000fea000383ffff */
.L_x_14:
[----:B--2---:R2:W3:Y:S02]  /*a280*/  SYNCS.PHASECHK.TRANS64.TRYWAIT P2, [R4+URZ+0x30830], R3 ;  /* 0x03083003040075a7 */ /* 0x0044e4000804017f */
[----:B---3--:R-:W-:Y:S05]  /*a290*/  @!P2 NANOSLEEP.SYNCS 0x989680 ;  /* 0x009896800000a95d */ /* 0x008fea0003900000 */
[----:B------:R-:W3:Y:S02]  /*a2a0*/  @!P2 SYNCS.PHASECHK.TRANS64 P2, [R4+URZ+0x30830], R3 ;  /* 0x030830030400a5a7 */ /* 0x000ee4000804007f */
[----:B---3--:R-:W-:Y:S05]  /*a2b0*/  @!P2 BRA `(.L_x_14) ;  /* 0xfffffffc00f0a947 */ /* 0x008fea000383ffff */
[----:B------:R-:W-:Y:S05]  /*a2c0*/  BRA `(.L_x_13) ;  /* 0xffffff7000507947 */ /* 0x000fea000383ffff */
.L_x_19:
[----:B---3--:R-:W-:-:S04]  /*a2d0*/  IMAD.U32 R3, RZ, RZ, UR7 ;  /* 0x00000007ff037e24 */ /* 0x008fc8000f8e00ff */
[----:B------:R3:W4:Y:S03]  /*a2e0*/  SYNCS.PHASECHK.TRANS64.TRYWAIT P2, [R3+URZ+0x30830], R0 ;  /* 0x03083000030075a7 */ /* 0x000726000804017f */
[----:B----4-:R-:W-:Y:S05]  /*a2f0*/  @!P2 NANOSLEEP.SYNCS 0x989680 ;  /* 0x009896800000a95d */ /* 0x010fea0003900000 */
[----:B------:R-:W4:Y:S02]  /*a300*/  @!P2 SYNCS.PHASECHK.TRANS64 P2, [R3+URZ+0x30830], R0 ;  /* 0x030830000300a5a7 */ /* 0x000f24000804007f */
[----:B----4-:R-:W-:Y:S05]  /*a310*/  @!P2 BRA `(.L_x_19) ;  /* 0xfffffffc00eca947 */ /* 0x010fea000383ffff */
[----:B------:R-:W-:Y:S05]  /*a320*/  BRA `(.L_x_16) ;  /* 0xffffff9c00a47947 */ /* 0x000fea000383ffff */
.L_x_23:
[----:B--2---:R-:W-:-:S04]  /*a330*/  IMAD.U32 R3, RZ, RZ, UR7 ;  /* 0x00000007ff037e24 */ /* 0x004fc8000f8e00ff */
[----:B------:R2:W3:Y:S03]  /*a340*/  SYNCS.PHASECHK.TRANS64.TRYWAIT P2, [R3+URZ+0x30850], R0 ;  /* 0x03085000030075a7 */ /* 0x0004e6000804017f */
[----:B---3--:R-:W-:Y:S05]  /*a350*/  @!P2 NANOSLEEP.SYNCS 0x989680 ;  /* 0x009896800000a95d */ /* 0x008fea0003900000 */
[----:B------:R-:W3:Y:S02]  /*a360*/  @!P2 SYNCS.PHASECHK.TRANS64 P2, [R3+URZ+0x30850], R0 ;  /* 0x030850000300a5a7 */ /* 0x000ee4000804007f */
[----:B---3--:R-:W-:Y:S05]  /*a370*/  @!P2 BRA `(.L_x_23) ;  /* 0xfffffffc00eca947 */ /* 0x008fea000383ffff */
[----:B------:R-:W-:Y:S05]  /*a380*/  BRA `(.L_x_20) ;  /* 0xffffffa000247947 */ /* 0x000fea000383ffff */
.L_x_28:
[----:B----4-:R-:W-:-:S04]  /*a390*/  IMAD.U32 R7, RZ, RZ, UR12 ;  /* 0x0000000cff077e24 */ /* 0x010fc8000f8e00ff */
[----:B------:R4:W1:Y:S03]  /*a3a0*/  SYNCS.PHASECHK.TRANS64.TRYWAIT P0, [R7+URZ+0x30850], R4 ;  /* 0x03085004070075a7 */ /* 0x000866000800017f */
[----:B-1----:R-:W-:Y:S05]  /*a3b0*/  @!P0 NANOSLEEP.SYNCS 0x989680 ;  /* 0x009896800000895d */ /* 0x002fea0003900000 */
[----:B------:R-:W1:Y:S02]  /*a3c0*/  @!P0 SYNCS.PHASECHK.TRANS64 P0, [R7+URZ+0x30850], R4 ;  /* 0x03085004070085a7 */ /* 0x000e64000800007f */
[----:B-1----:R-:W-:Y:S05]  /*a3d0*/  @!P0 BRA `(.L_x_28) ;  /* 0xfffffffc00ec8947 */ /* 0x002fea000383ffff */
[----:B------:R-:W-:Y:S05]  /*a3e0*/  BRA `(.L_x_27) ;  /* 0xffffffc400dc7947 */ /* 0x000fea000383ffff */
.L_x_37:
[----:B------:R-:W1:Y:S01]  /*a3f0*/  S2R R4, SR_TID.X ;  /* 0x0000000000047919 */ /* 0x000e620000002100 */
[----:B------:R-:W-:Y:S01]  /*a400*/  BSSY B0, `(.L_x_88) ;  /* 0x000000a000007945 */ /* 0x000fe20003800000 */
[----:B------:R-:W-:Y:S02]  /*a410*/  IMAD.MOV.U32 R12, RZ, RZ, RZ ;  /* 0x000000ffff0c7224 */ /* 0x000fe400078e00ff */
[----:B------:R-:W-:Y:S02]  /*a420*/  IMAD.MOV.U32 R11, RZ, RZ, 0x1f ;  /* 0x0000001fff0b7424 */ /* 0x000fe400078e00ff */
[----:B------:R-:W-:Y:S01]  /*a430*/  IMAD.MOV.U32 R15, RZ, RZ, -0x1 ;  /* 0xffffffffff0f7424 */ /* 0x000fe200078e00ff */
[----:B-1----:R-:W-:-:S04]  /*a440*/  SHF.R.U32.HI R4, RZ, 0x5, R4 ;  /* 0x00000005ff047819 */ /* 0x002fc80000011604 */
[----:B------:R-:W-:-:S05]  /*a450*/  LOP3.LUT R4, R4, 0x3, RZ, 0xc0, !PT ;  /* 0x0000000304047812 */ /* 0x000fca00078ec0ff */
[----:B------:R-:W-:-:S07]  /*a460*/  IMAD.MOV.U32 R13, RZ, RZ, R4 ;  /* 0x000000ffff0d7224 */ /* 0x000fce00078e0004 */
[----:B------:R-:W-:Y:S05]  /*a470*/  WARPSYNC.COLLECTIVE R15, `(.L_x_89) ;  /* 0x000000000f087348 */ /* 0x000fea0003c00000 */
[----:B------:R1:W2:Y:S02]  /*a480*/  SHFL.IDX P6, R14, R13, R12, R11 ;  /* 0x0000000c0d0e7389 */ /* 0x0002a400000c000b */
[----:B-12---:R-:W-:Y:S01]  /*a490*/  ENDCOLLECTIVE ;  /* 0x000000000000791b */ /* 0x006fe20003800000 */
.L_x_89:
[----:B------:R-:W-:Y:S05]  /*a4a0*/  BSYNC B0 ;  /* 0x0000000000007941 */ /* 0x000fea0003800000 */
.L_x_88:
[----:B------:R-:W-:Y:S05]  /*a4b0*/  BRA `(.L_x_90) ;  /* 0xffffffe000387947 */ /* 0x000fea000383ffff */
.L_x_38:
[----:B------:R-:W-:Y:S01]  /*a4c0*/  BSSY B0, `(.L_x_91) ;  /* 0x0000006000007945 */ /* 0x000fe20003800000 */
[----:B------:R-:W-:-:S07]  /*a4d0*/  IMAD.MOV.U32 R15, RZ, RZ, -0x1 ;  /* 0xffffffffff0f7424 */ /* 0x000fce00078e00ff */
[----:B------:R-:W-:Y:S05]  /*a4e0*/  WARPSYNC.COLLECTIVE R15, `(.L_x_92) ;  /* 0x000000000f0c7348 */ /* 0x000fea0003c00000 */
[----:B------:R-:W-:Y:S02]  /*a4f0*/  ELECT P6, UR62, PT ;  /* 0x00000000003e782f */ /* 0x000fe400038c0000 */
[----:B------:R-:W-:Y:S01]  /*a500*/  MOV R14, UR62 ;  /* 0x0000003e000e7c02 */ /* 0x000fe20008000f00 */
[----:B------:R-:W-:Y:S10]  /*a510*/  ENDCOLLECTIVE ;  /* 0x000000000000791b */ /* 0x000ff40003800000 */
.L_x_92:
[----:B------:R-:W-:Y:S05]  /*a520*/  BSYNC B0 ;  /* 0x0000000000007941 */ /* 0x000fea0003800000 */
.L_x_91:
[----:B------:R-:W-:Y:S05]  /*a530*/  BRA `(.L_x_93) ;  /* 0xffffffe0002c7947 */ /* 0x000fea000383ffff */
.L_x_41:
[----:B--2---:R2:W3:Y:S02]  /*a540*/  SYNCS.PHASECHK.TRANS64.TRYWAIT P1, [R5+URZ+0x30840], R4 ;  /* 0x03084004050075a7 */ /* 0x0044e4000802017f */
[----:B---3--:R-:W-:Y:S05]  /*a550*/  @!P1 NANOSLEEP.SYNCS 0x989680 ;  /* 0x009896800000995d */ /* 0x008fea0003900000 */
[----:B------:R-:W3:Y:S02]  /*a560*/  @!P1 SYNCS.PHASECHK.TRANS64 P1, [R5+URZ+0x30840], R4 ;  /* 0x03084004050095a7 */ /* 0x000ee4000802007f */
[----:B---3--:R-:W-:Y:S05]  /*a570*/  @!P1 BRA `(.L_x_41) ;  /* 0xfffffffc00f09947 */ /* 0x008fea000383ffff */
[----:B------:R-:W-:Y:S05]  /*a580*/  BRA `(.L_x_94) ;  /* 0xffffffe0008c7947 */ /* 0x000fea000383ffff */
.L_x_44:
[----:B--2---:R2:W3:Y:S02]  /*a590*/  SYNCS.PHASECHK.TRANS64.TRYWAIT P1, [R19+URZ+0x30820], R4 ;  /* 0x03082004130075a7 */ /* 0x0044e4000802017f */
[----:B---3--:R-:W-:Y:S05]  /*a5a0*/  @!P1 NANOSLEEP.SYNCS 0x989680 ;  /* 0x009896800000995d */ /* 0x008fea0003900000 */
[----:B------:R-:W3:Y:S02]  /*a5b0*/  @!P1 SYNCS.PHASECHK.TRANS64 P1, [R19+URZ+0x30820], R4 ;  /* 0x03082004130095a7 */ /* 0x000ee4000802007f */
[----:B---3--:R-:W-:Y:S05]  /*a5c0*/  @!P1 BRA `(.L_x_44) ;  /* 0xfffffffc00f09947 */ /* 0x008fea000383ffff */
[----:B------:R-:W-:Y:S05]  /*a5d0*/  BRA `(.L_x_95) ;  /* 0xffffffe4002c7947 */ /* 0x000fea000383ffff */
.L_x_50:
[----:B-1----:R1:W2:Y:S02]  /*a5e0*/  SYNCS.PHASECHK.TRANS64.TRYWAIT P2, [R3+URZ+0x30840], R2 ;  /* 0x03084002030075a7 */ /* 0x0022a4000804017f */
[----:B--2---:R-:W-:Y:S05]  /*a5f0*/  @!P2 NANOSLEEP.SYNCS 0x989680 ;  /* 0x009896800000a95d */ /* 0x004fea0003900000 */
[----:B------:R-:W2:Y:S02]  /*a600*/  @!P2 SYNCS.PHASECHK.TRANS64 P2, [R3+URZ+0x30840], R2 ;  /* 0x030840020300a5a7 */ /* 0x000ea4000804007f */
[----:B--2---:R-:W-:Y:S05]  /*a610*/  @!P2 BRA `(.L_x_50) ;  /* 0xfffffffc00f0a947 */ /* 0x004fea000383ffff */
[----:B------:R-:W-:Y:S05]  /*a620*/  BRA `(.L_x_96) ;  /* 0xffffffe400c47947 */ /* 0x000fea000383ffff */
.L_x_52:
[----:B-1----:R1:W2:Y:S02]  /*a630*/  SYNCS.PHASECHK.TRANS64.TRYWAIT P2, [R2+URZ+0x60], R5 ;  /* 0x00006005020075a7 */ /* 0x0022a4000804017f */
[----:B--2---:R-:W-:Y:S05]  /*a640*/  @!P2 NANOSLEEP.SYNCS 0x989680 ;  /* 0x009896800000a95d */ /* 0x004fea0003900000 */
[----:B------:R-:W2:Y:S02]  /*a650*/  @!P2 SYNCS.PHASECHK.TRANS64 P2, [R2+URZ+0x60], R5 ;  /* 0x000060050200a5a7 */ /* 0x000ea4000804007f */
[----:B--2---:R-:W-:Y:S05]  /*a660*/  @!P2 BRA `(.L_x_52) ;  /* 0xfffffffc00f0a947 */ /* 0x004fea000383ffff */
[----:B------:R-:W-:Y:S05]  /*a670*/  BRA `(.L_x_97) ;  /* 0xffffffe800187947 */ /* 0x000fea000383ffff */
.L_x_58:
[----:B-1----:R1:W2:Y:S02]  /*a680*/  SYNCS.PHASECHK.TRANS64.TRYWAIT P2, [R3+URZ+0x30840], R2 ;  /* 0x03084002030075a7 */ /* 0x0022a4000804017f */
[----:B--2---:R-:W-:Y:S05]  /*a690*/  @!P2 NANOSLEEP.SYNCS 0x989680 ;  /* 0x009896800000a95d */ /* 0x004fea0003900000 */
[----:B------:R-:W2:Y:S02]  /*a6a0*/  @!P2 SYNCS.PHASECHK.TRANS64 P2, [R3+URZ+0x30840], R2 ;  /* 0x030840020300a5a7 */ /* 0x000ea4000804007f */
[----:B--2---:R-:W-:Y:S05]  /*a6b0*/  @!P2 BRA `(.L_x_58) ;  /* 0xfffffffc00f0a947 */ /* 0x004fea000383ffff */
[----:B------:R-:W-:Y:S05]  /*a6c0*/  BRA `(.L_x_98) ;  /* 0xffffffec001c7947 */ /* 0x000fea000383ffff */
.L_x_60:
[----:B-1----:R1:W2:Y:S02]  /*a6d0*/  SYNCS.PHASECHK.TRANS64.TRYWAIT P2, [R2+URZ+0x60], R17 ;  /* 0x00006011020075a7 */ /* 0x0022a4000804017f */
[----:B--2---:R-:W-:Y:S05]  /*a6e0*/  @!P2 NANOSLEEP.SYNCS 0x989680 ;  /* 0x009896800000a95d */ /* 0x004fea0003900000 */
[----:B------:R-:W2:Y:S02]  /*a6f0*/  @!P2 SYNCS.PHASECHK.TRANS64 P2, [R2+URZ+0x60], R17 ;  /* 0x000060110200a5a7 */ /* 0x000ea4000804007f */
[----:B--2---:R-:W-:Y:S05]  /*a700*/  @!P2 BRA `(.L_x_60) ;  /* 0xfffffffc00f0a947 */ /* 0x004fea000383ffff */
[----:B------:R-:W-:Y:S05]  /*a710*/  BRA `(.L_x_99) ;  /* 0xffffffec00707947 */ /* 0x000fea000383ffff */
.L_x_65:
[----:B-1----:R1:W2:Y:S02]  /*a720*/  SYNCS.PHASECHK.TRANS64.TRYWAIT P2, [R2+URZ+0x30840], R3 ;  /* 0x03084003020075a7 */ /* 0x0022a4000804017f */
[----:B--2---:R-:W-:Y:S05]  /*a730*/  @!P2 NANOSLEEP.SYNCS 0x989680 ;  /* 0x009896800000a95d */ /* 0x004fea0003900000 */
[----:B------:R-:W2:Y:S02]  /*a740*/  @!P2 SYNCS.PHASECHK.TRANS64 P2, [R2+URZ+0x30840], R3 ;  /* 0x030840030200a5a7 */ /* 0x000ea4000804007f */
[----:B--2---:R-:W-:Y:S05]  /*a750*/  @!P2 BRA `(.L_x_65) ;  /* 0xfffffffc00f0a947 */ /* 0x004fea000383ffff */
[----:B------:R-:W-:Y:S05]  /*a760*/  BRA `(.L_x_100) ;  /* 0xfffffff0004c7947 */ /* 0x000fea000383ffff */
.L_x_67:
[----:B-1----:R1:W2:Y:S02]  /*a770*/  SYNCS.PHASECHK.TRANS64.TRYWAIT P2, [R2+URZ+0x60], R11 ;  /* 0x0000600b020075a7 */ /* 0x0022a4000804017f */
[----:B--2---:R-:W-:Y:S05]  /*a780*/  @!P2 NANOSLEEP.SYNCS 0x989680 ;  /* 0x009896800000a95d */ /* 0x004fea0003900000 */
[----:B------:R-:W2:Y:S02]  /*a790*/  @!P2 SYNCS.PHASECHK.TRANS64 P2, [R2+URZ+0x60], R11 ;  /* 0x0000600b0200a5a7 */ /* 0x000ea4000804007f */
[----:B--2---:R-:W-:Y:S05]  /*a7a0*/  @!P2 BRA `(.L_x_67) ;  /* 0xfffffffc00f0a947 */ /* 0x004fea000383ffff */
[----:B------:R-:W-:Y:S05]  /*a7b0*/  BRA `(.L_x_101) ;  /* 0xfffffff000a47947 */ /* 0x000fea000383ffff */
.L_x_72:
[----:B-1----:R1:W2:Y:S02]  /*a7c0*/  SYNCS.PHASECHK.TRANS64.TRYWAIT P0, [R3+URZ+0x30860], R2 ;  /* 0x03086002030075a7 */ /* 0x0022a4000800017f */
[----:B--2---:R-:W-:Y:S05]  /*a7d0*/  @!P0 NANOSLEEP.SYNCS 0x989680 ;  /* 0x009896800000895d */ /* 0x004fea0003900000 */
[----:B------:R-:W2:Y:S02]  /*a7e0*/  @!P0 SYNCS.PHASECHK.TRANS64 P0, [R3+URZ+0x30860], R2 ;  /* 0x03086002030085a7 */ /* 0x000ea4000800007f */
[----:B--2---:R-:W-:Y:S05]  /*a7f0*/  @!P0 BRA `(.L_x_72) ;  /* 0xfffffffc00f08947 */ /* 0x004fea000383ffff */
[----:B------:R-:W-:Y:S05]  /*a800*/  BRA `(.L_x_102) ;  /* 0xfffffff400287947 */ /* 0x000fea000383ffff */
.L_x_76:
[----:B-1----:R1:W2:Y:S02]  /*a810*/  SYNCS.PHASECHK.TRANS64.TRYWAIT P0, [R8+URZ+0x30820], R29 ;  /* 0x0308201d080075a7 */ /* 0x0022a4000800017f */
[----:B--2---:R-:W-:Y:S05]  /*a820*/  @!P0 NANOSLEEP.SYNCS 0x989680 ;  /* 0x009896800000895d */ /* 0x004fea0003900000 */
[----:B------:R-:W2:Y:S02]  /*a830*/  @!P0 SYNCS.PHASECHK.TRANS64 P0, [R8+URZ+0x30820], R29 ;  /* 0x0308201d080085a7 */ /* 0x000ea4000800007f */
[----:B--2---:R-:W-:Y:S05]  /*a840*/  @!P0 BRA `(.L_x_76) ;  /* 0xfffffffc00f08947 */ /* 0x004fea000383ffff */
[----:B------:R-:W-:Y:S05]  /*a850*/  BRA `(.L_x_103) ;  /* 0xfffffff400b87947 */ /* 0x000fea000383ffff */
.L_x_77:
[----:B------:R-:W2:Y:S01]  /*a860*/  S2R R0, SR_TID.X ;  /* 0x0000000000007919 */ /* 0x000ea20000002100 */
[----:B------:R-:W-:Y:S01]  /*a870*/  BSSY B0, `(.L_x_104) ;  /* 0x000000a000007945 */ /* 0x000fe20003800000 */
[----:B------:R-:W-:Y:S02]  /*a880*/  IMAD.MOV.U32 R12, RZ, RZ, RZ ;  /* 0x000000ffff0c7224 */ /* 0x000fe400078e00ff */
[----:B------:R-:W-:Y:S02]  /*a890*/  IMAD.MOV.U32 R11, RZ, RZ, 0x1f ;  /* 0x0000001fff0b7424 */ /* 0x000fe400078e00ff */
[----:B------:R-:W-:Y:S01]  /*a8a0*/  IMAD.MOV.U32 R15, RZ, RZ, -0x1 ;  /* 0xffffffffff0f7424 */ /* 0x000fe200078e00ff */
[----:B--2---:R-:W-:-:S04]  /*a8b0*/  SHF.R.U32.HI R0, RZ, 0x5, R0 ;  /* 0x00000005ff007819 */ /* 0x004fc80000011600 */
[----:B------:R-:W-:-:S05]  /*a8c0*/  LOP3.LUT R0, R0, 0x3, RZ, 0xc0, !PT ;  /* 0x0000000300007812 */ /* 0x000fca00078ec0ff */
[----:B------:R-:W-:-:S07]  /*a8d0*/  IMAD.MOV.U32 R13, RZ, RZ, R0 ;  /* 0x000000ffff0d7224 */ /* 0x000fce00078e0000 */
[----:B-1----:R-:W-:Y:S05]  /*a8e0*/  WARPSYNC.COLLECTIVE R15, `(.L_x_105) ;  /* 0x000000000f087348 */ /* 0x002fea0003c00000 */
[----:B------:R2:W3:Y:S02]  /*a8f0*/  SHFL.IDX P6, R14, R13, R12, R11 ;  /* 0x0000000c0d0e7389 */ /* 0x0004e400000c000b */
[----:B-123--:R-:W-:Y:S01]  /*a900*/  ENDCOLLECTIVE ;  /* 0x000000000000791b */ /* 0x00efe20003800000 */
.L_x_105:
[----:B------:R-:W-:Y:S05]  /*a910*/  BSYNC B0 ;  /* 0x0000000000007941 */ /* 0x000fea0003800000 */
.L_x_104:
[----:B------:R-:W-:Y:S05]  /*a920*/  BRA `(.L_x_106) ;  /* 0xfffffff400a07947 */ /* 0x000fea000383ffff */
.L_x_80:
[----:B------:R-:W-:Y:S01]  /*a930*/  BSSY B1, `(.L_x_107) ;  /* 0x0000006000017945 */ /* 0x000fe20003800000 */
[----:B------:R-:W-:-:S07]  /*a940*/  IMAD.MOV.U32 R15, RZ, RZ, -0x1 ;  /* 0xffffffffff0f7424 */ /* 0x000fce00078e00ff */
[----:B-12---:R-:W-:Y:S05]  /*a950*/  WARPSYNC.COLLECTIVE R15, `(.L_x_108) ;  /* 0x000000000f0c7348 */ /* 0x006fea0003c00000 */
[----:B------:R-:W-:Y:S02]  /*a960*/  ELECT P6, UR62, PT ;  /* 0x00000000003e782f */ /* 0x000fe400038c0000 */
[----:B------:R-:W-:Y:S01]  /*a970*/  MOV R14, UR62 ;  /* 0x0000003e000e7c02 */ /* 0x000fe20008000f00 */
[----:B-12---:R-:W-:Y:S10]  /*a980*/  ENDCOLLECTIVE ;  /* 0x000000000000791b */ /* 0x006ff40003800000 */
.L_x_108:
[----:B------:R-:W-:Y:S05]  /*a990*/  BSYNC B1 ;  /* 0x0000000000017941 */ /* 0x000fea0003800000 */
.L_x_107:
[----:B------:R-:W-:Y:S05]  /*a9a0*/  BRA `(.L_x_109) ;  /* 0xfffffff400987947 */ /* 0x000fea000383ffff */
.L_x_82:
[----:B--2---:R2:W3:Y:S02]  /*a9b0*/  SYNCS.PHASECHK.TRANS64.TRYWAIT P0, [R5+URZ], R4 ;  /* 0x00000004050075a7 */ /* 0x0044e4000800017f */
[----:B---3--:R-:W-:Y:S05]  /*a9c0*/  @!P0 NANOSLEEP.SYNCS 0x989680 ;  /* 0x009896800000895d */ /* 0x008fea0003900000 */
[----:B------:R-:W3:Y:S02]  /*a9d0*/  @!P0 SYNCS.PHASECHK.TRANS64 P0, [R5+URZ], R4 ;  /* 0x00000004050085a7 */ /* 0x000ee4000800007f */
[----:B---3--:R-:W-:Y:S05]  /*a9e0*/  @!P0 BRA `(.L_x_82) ;  /* 0xfffffffc00f08947 */ /* 0x008fea000383ffff */
[----:B------:R-:W-:Y:S05]  /*a9f0*/  BRA `(.L_x_110) ;  /* 0xfffffff400cc7947 */ /* 0x000fea000383ffff */
.L_x_83:
[----:B---3--:R3:W4:Y:S02]  /*aa00*/  SYNCS.PHASECHK.TRANS64.TRYWAIT P0, [R3+URZ], R0 ;  /* 0x00000000030075a7 */ /* 0x008724000800017f */
[----:B----4-:R-:W-:Y:S05]  /*aa10*/  @!P0 NANOSLEEP.SYNCS 0x989680 ;  /* 0x009896800000895d */ /* 0x010fea0003900000 */
[----:B------:R-:W4:Y:S02]  /*aa20*/  @!P0 SYNCS.PHASECHK.TRANS64 P0, [R3+URZ], R0 ;  /* 0x00000000030085a7 */ /* 0x000f24000800007f */
[----:B----4-:R-:W-:Y:S05]  /*aa30*/  @!P0 BRA `(.L_x_83) ;  /* 0xfffffffc00f08947 */ /* 0x010fea000383ffff */
[----:B------:R-:W-:Y:S05]  /*aa40*/  BRA `(.L_x_111) ;  /* 0xfffffff400c07947 */ /* 0x000fea000383ffff */
.L_x_85:
[----:B--2---:R2:W3:Y:S02]  /*aa50*/  SYNCS.PHASECHK.TRANS64.TRYWAIT P0, [R5+URZ], R4 ;  /* 0x00000004050075a7 */ /* 0x0044e4000800017f */
[----:B---3--:R-:W-:Y:S05]  /*aa60*/  @!P0 NANOSLEEP.SYNCS 0x989680 ;  /* 0x009896800000895d */ /* 0x008fea0003900000 */
[----:B------:R-:W3:Y:S02]  /*aa70*/  @!P0 SYNCS.PHASECHK.TRANS64 P0, [R5+URZ], R4 ;  /* 0x00000004050085a7 */ /* 0x000ee4000800007f */
[----:B---3--:R-:W-:Y:S05]  /*aa80*/  @!P0 BRA `(.L_x_85) ;  /* 0xfffffffc00f08947 */ /* 0x008fea000383ffff */
[----:B------:R-:W-:Y:S05]  /*aa90*/  BRA `(.L_x_112) ;  /* 0xfffffff400c47947 */ /* 0x000fea000383ffff */
.L_x_113:
[----:B------:R-:W-:-:S00]  /*aaa0*/  BRA `(.L_x_113) ;  /* 0xfffffffc00fc7947 */ /* 0x000fc0000383ffff */
[----:B------:R-:W-:-:S00]  /*aab0*/  NOP ;  /* 0x0000000000007918 */ /* 0x000fc00000000000 */
        /* <DEDUP_REMOVED lines=12> */
.L_x_2276:


//--------------------- .text._ZN7cutlass13device_kernelIN5flash11enable_sm90INS1_16FlashAttnFwdSm90INS1_25CollectiveMainloopFwdSm90ILi2EN4cute5tupleIJNS5_1CILi1EEES8_S8_EEENS6_IJNS7_ILi192EEESA_NS7_ILi64EEEEEELi64ENS_10bfloat16_tEfNS_4arch4Sm90ELb0ELb0ELb0ELb1ELb0ELb0ELb0ELb0ELb1ELb0ELb0ELb0EEENS1_21CollectiveEpilogueFwdINS6_IJSA_SB_SA_EEES9_SD_SF_Li384ELb1ELb0ELb0ELb0EEENS1_36VarlenDynamicPersistentTileSchedulerILi192ELi192ELi384ELi32ELb0ELb0ELb1ELb0ELb1ELb1EEEEEEEEEvNT_6ParamsE --------------------------
	.section	.text._ZN7cutlass13device_kernelIN5flash11enable_sm90INS1_16FlashAttnFwdSm90INS1_25CollectiveMainloopFwdSm90ILi2EN4cute5tupleIJNS5_1CILi1EEES8_S8_EEENS6_IJNS7_ILi192EEESA_NS7_ILi64EEEEEELi64ENS_10bfloat16_tEfNS_4arch4Sm90ELb0ELb0ELb0ELb1ELb0ELb0ELb0ELb0ELb1ELb0ELb0ELb0EEENS1_21CollectiveEpilogueFwdINS6_IJSA_SB_SA_EEES9_SD_SF_Li384ELb1ELb0ELb0ELb0EEENS1_36VarlenDynamicPersistentTileSchedulerILi192ELi192ELi384ELi32ELb0ELb0ELb1ELb0ELb1ELb1EEEEEEEEEvNT_6ParamsE,"ax",@progbits
	.align	128
.text._ZN7cutlass13device_kernelIN5flash11enable_sm90INS1_16FlashAttnFwdSm90INS1_25CollectiveMainloopFwdSm90ILi2EN4cute5tupleIJNS5_1CILi1EEES8_S8_EEENS6_IJNS7_ILi192EEESA_NS7_ILi64EEEEEELi64ENS_10bfloat16_tEfNS_4arch4Sm90ELb0ELb0ELb0ELb1ELb0ELb0ELb0ELb0ELb1ELb0ELb0ELb0EEENS1_21CollectiveEpilogueFwdINS6_IJSA_SB_SA_EEES9_SD_SF_Li384ELb1ELb0ELb0ELb0EEENS1_36VarlenDynamicPersistentTileSchedulerILi192ELi192ELi384ELi32ELb0ELb0ELb1ELb0ELb1ELb1EEEEEEEEEvNT_6ParamsE:
        .type           _ZN7cutlass13device_kernelIN5flash11enable_sm90INS1_16FlashAttnFwdSm90INS1_25CollectiveMainloopFwdSm90ILi2EN4cute5tupleIJNS5_1CILi1EEES8_S8_EEENS6_IJNS7_ILi192EEESA_NS7_ILi64EEEEEELi64ENS_10bfloat16_tEfNS_4arch4Sm90ELb0ELb0ELb0ELb1ELb0ELb0ELb0ELb0ELb1ELb0ELb0ELb0EEENS1_21CollectiveEpilogueFwdINS6_IJSA_SB_SA_EEES9_SD_SF_Li384ELb1ELb0ELb0ELb0EEENS1_36VarlenDynamicPersistentTileSchedulerILi192ELi192ELi384ELi32ELb0ELb0ELb1ELb0ELb1ELb1EEEEEEEEEvNT_6ParamsE,@function
        .size           _ZN7cutlass13device_kernelIN5flash11enable_sm90INS1_16FlashAttnFwdSm90INS1_25CollectiveMainloopFwdSm90ILi2EN4cute5tupleIJNS5_1CILi1EEES8_S8_EEENS6_IJNS7_ILi192EEESA_NS7_ILi64EEEEEELi64ENS_10bfloat16_tEfNS_4arch4Sm90ELb0ELb0ELb0ELb1ELb0ELb0ELb0ELb0ELb1ELb0ELb0ELb0EEENS1_21CollectiveEpilogueFwdINS6_IJSA_SB_SA_EEES9_SD_SF_Li384ELb1ELb0ELb0ELb0EEENS1_36VarlenDynamicPersistentTileSchedulerILi192ELi192ELi384ELi32ELb0ELb0ELb1ELb0ELb1ELb1EEEEEEEEEvNT_6ParamsE,(.L_x_2277 - _ZN7cutlass13device_kernelIN5flash11enable_sm90INS1_16FlashAttnFwdSm90INS1_25CollectiveMainloopFwdSm90ILi2EN4cute5tupleIJNS5_1CILi1EEES8_S8_EEENS6_IJNS7_ILi192EEESA_NS7_ILi64EEEEEELi64ENS_10bfloat16_tEfNS_4arch4Sm90ELb0ELb0ELb0ELb1ELb0ELb0ELb0ELb0ELb1ELb0ELb0ELb0EEENS1_21CollectiveEpilogueFwdINS6_IJSA_SB_SA_EEES9_SD_SF_Li384ELb1ELb0ELb0ELb0EEENS1_36VarlenDynamicPersistentTileSchedulerILi192ELi192ELi384ELi32ELb0ELb0ELb1ELb0ELb1ELb1EEEEEEEEEvNT_6ParamsE)
        .other          _ZN7cutlass13device_kernelIN5flash11enable_sm90INS1_16FlashAttnFwdSm90INS1_25CollectiveMainloopFwdSm90ILi2EN4cute5tupleIJNS5_1CILi1EEES8_S8_EEENS6_IJNS7_ILi192EEESA_NS7_ILi64EEEEEELi64ENS_10bfloat16_tEfNS_4arch4Sm90ELb0ELb0ELb0ELb1ELb0ELb0ELb0ELb0ELb1ELb0ELb0ELb0EEENS1_21CollectiveEpilogueFwdINS6_IJSA_SB_SA_EEES9_SD_SF_Li384ELb1ELb0ELb0ELb0EEENS1_36VarlenDynamicPersistentTileSchedulerILi192ELi192ELi384ELi32ELb0ELb0ELb1ELb0ELb1ELb1EEEEEEEEEvNT_6ParamsE,@"STO_CUDA_ENTRY STV_DEFAULT"
_ZN7cutlass13device_kernelIN5flash11enable_sm90INS1_16FlashAttnFwdSm90INS1_25CollectiveMainloopFwdSm90ILi2EN4cute5tupleIJNS5_1CILi1EEES8_S8_EEENS6_IJNS7_ILi192EEESA_NS7_ILi64EEEEEELi64ENS_10bfloat16_tEfNS_4arch4Sm90ELb0ELb0ELb0ELb1ELb0ELb0ELb0ELb0ELb1ELb0ELb0ELb0EEENS1_21CollectiveEpilogueFwdINS6_IJSA_SB_SA_EEES9_SD_SF_Li384ELb1ELb0ELb0ELb0EEENS1_36VarlenDynamicPersistentTileSchedulerILi192ELi192ELi384ELi32ELb0ELb0ELb1ELb0ELb1ELb1EEEEEEEEEvNT_6ParamsE:
[----:B------:R-:W0:Y:S02]  /*0000*/  LDC R1, c[0x0][0x28] ;  /* 0x00000a00ff017b82 */ /* 0x000e240000000800 */
[----:B0-----:R-:W-:Y:S01]  /*0010*/  VIADD R1, R1, 0xffffffe0 ;  /* 0xffffffe001017836 */ /* 0x001fe20000000000 */
[----:B------:R-:W0:Y:S01]  /*0020*/  S2R R3, SR_TID.X ;  /* 0x0000000000037919 */ /* 0x000e220000002100 */
[----:B------:R-:W-:Y:S01]  /*0030*/  ELECT P0, URZ, PT ;  /* 0x00000000003f782f */ /* 0x000fe20003800000 */
[----:B------:R-:W-:Y:S01]  /*0040*/  BSSY B0, `(.L_x_114) ;  /* 0x0000011000007945 */ /* 0x000fe20003800000 */
[--C-:B0-----:R-:W-:Y:S02]  /*0050*/  SHF.R.U32.HI R0, RZ, 0x5, R3.reuse ;  /* 0x00000005ff007819 */ /* 0x101fe40000011603 */
[----:B------:R-:W-:-:S03]  /*0060*/  SHF.R.U32.HI R3, RZ, 0x7, R3 ;  /* 0x00000007ff037819 */ /* 0x000fc60000011603 */
[----:B------:R-:W0:Y:S02]  /*0070*/  SHFL.IDX PT, R2, R0, RZ, 0x1f ;  /* 0x00001fff00027589 */ /* 0x000e2400000e0000 */
[----:B0-----:R-:W-:-:S13]  /*0080*/  ISETP.EQ.AND P0, PT, R2, RZ, P0 ;  /* 0x000000ff0200720c */ /* 0x001fda0000702270 */
[----:B------:R-:W-:Y:S05]  /*0090*/  @!P0 BRA `(.L_x_115) ;  /* 0x00000000002c8947 */ /* 0x000fea0003800000 */
[----:B------:R-:W-:Y:S02]  /*00a0*/  ULDC.64 UR4, c[0x0][0x198] ;  /* 0x0000660000047ab9 */ /* 0x000fe40000000a00 */
[----:B------:R-:W-:Y:S02]  /*00b0*/  UIADD3 UR6, UP0, UR4, 0x270, URZ ;  /* 0x0000027004067890 */ /* 0x000fe4000ff1e03f */
[----:B------:R-:W-:Y:S02]  /*00c0*/  UIADD3 UR8, UP1, UR4, 0x370, URZ ;  /* 0x0000037004087890 */ /* 0x000fe4000ff3e03f */
[----:B------:R-:W-:Y:S02]  /*00d0*/  UIADD3 UR4, UP2, UR4, 0x470, URZ ;  /* 0x0000047004047890 */ /* 0x000fe4000ff5e03f */
[----:B------:R-:W-:Y:S02]  /*00e0*/  UIADD3.X UR7, URZ, UR5, URZ, UP0, !UPT ;  /* 0x000000053f077290 */ /* 0x000fe400087fe43f */
[----:B------:R-:W-:-:S02]  /*00f0*/  UIADD3.X UR9, URZ, UR5, URZ, UP1, !UPT ;  /* 0x000000053f097290 */ /* 0x000fc40008ffe43f */
[----:B------:R-:W-:-:S05]  /*0100*/  UIADD3.X UR5, URZ, UR5, URZ, UP2, !UPT ;  /* 0x000000053f057290 */ /* 0x000fca00097fe43f */
[----:B------:R0:W-:Y:S02]  /*0110*/  UTMACCTL.PF [UR6] ;  /* 0x00000000060079b9 */ /* 0x0001e40008040000 */
[----:B------:R0:W-:Y:S02]  /*0120*/  UTMACCTL.PF [UR8] ;  /* 0x00000000080079b9 */ /* 0x0001e40008040000 */
[----:B------:R0:W-:Y:S02]  /*0130*/  UTMACCTL.PF [UR4] ;  /* 0x00000000040079b9 */ /* 0x0001e40008040000 */
[----:B0-----:R-:W-:Y:S01]  /*0140*/  NOP ;  /* 0x0000000000007918 */ /* 0x001fe20000000000 */
.L_x_115:
[----:B------:R-:W-:Y:S05]  /*0150*/  BSYNC B0 ;  /* 0x0000000000007941 */ /* 0x000fea0003800000 */
.L_x_114:
[----:B------:R-:W-:Y:S01]  /*0160*/  VOTEU.ANY UP0, P0 ;  /* 0x00000000003f7886 */ /* 0x000fe20000000100 */
[----:B------:R-:W0:Y:S01]  /*0170*/  SHFL.IDX PT, R3, R3, RZ, 0x1f ;  /* 0x00001fff03037589 */ /* 0x000e2200000e0000 */
[----:B------:R-:W-:Y:S01]  /*0180*/  UMOV UR4, 0x1 ;  /* 0x0000000100047882 */ /* 0x000fe20000000000 */
[----:B------:R-:W-:Y:S01]  /*0190*/  UMOV UR7, 0x180 ;  /* 0x0000018000077882 */ /* 0x000fe20000000000 */
[----:B------:R-:W-:Y:S01]  /*01a0*/  VOTEU.ANY UP1, P0 ;  /* 0x00000000003f7886 */ /* 0x000fe20000020100 */
[----:B------:R-:W1:Y:S01]  /*01b0*/  @UP0 S2UR UR8, SR_CgaCtaId ;  /* 0x00000000000809c3 */ /* 0x000e620000008800 */
[----:B------:R-:W2:Y:S01]  /*01c0*/  SHFL.IDX PT, R2, R0, RZ, 0x1f ;  /* 0x00001fff00027589 */ /* 0x000ea200000e0000 */
[----:B------:R-:W-:Y:S01]  /*01d0*/  @UP0 UMOV UR6, 0x400 ;  /* 0x0000040000060882 */ /* 0x000fe20000000000 */
[----:B------:R-:W-:-:S04]  /*01e0*/  @UP0 UIADD3 UR4, -UR4, 0x100000, URZ ;  /* 0x0010000004040890 */ /* 0x000fc8000fffe13f */
[----:B------:R-:W-:Y:S02]  /*01f0*/  @UP0 USHF.L.U32 UR5, UR4, 0xb, URZ ;  /* 0x0000000b04050899 */ /* 0x000fe4000800063f */
[----:B------:R-:W-:Y:S01]  /*0200*/  @UP0 USHF.L.U32 UR4, UR4, 0x1, URZ ;  /* 0x0000000104040899 */ /* 0x000fe2000800063f */
[----:B------:R-:W-:Y:S01]  /*0210*/  VOTEU.ANY UP2, P0 ;  /* 0x00000000003f7886 */ /* 0x000fe20000040100 */
[----:B0-----:R-:W-:Y:S01]  /*0220*/  R2UR UR9, R3 ;  /* 0x00000000030972ca */ /* 0x001fe200000e0000 */
[----:B-1----:R-:W-:Y:S01]  /*0230*/  @UP0 ULEA UR8, UR8, UR6, 0x18 ;  /* 0x0000000608080291 */ /* 0x002fe2000f8ec03f */
[----:B--2---:R-:W-:Y:S01]  /*0240*/  ISETP.NE.AND P1, PT, R2, RZ, PT ;  /* 0x000000ff0200720c */ /* 0x004fe20003f25270 */
[----:B------:R-:W-:-:S04]  /*0250*/  @UP0 UIADD3 UR6, -UR7, 0x100000, URZ ;  /* 0x0010000007060890 */ /* 0x000fc8000fffe13f */
[----:B------:R-:W-:Y:S02]  /*0260*/  @UP0 USHF.L.U32 UR7, UR6, 0xb, URZ ;  /* 0x0000000b06070899 */ /* 0x000fe4000800063f */
[----:B------:R-:W-:-:S04]  /*0270*/  @UP0 USHF.L.U32 UR6, UR6, 0x1, URZ ;  /* 0x0000000106060899 */ /* 0x000fc8000800063f */
[----:B------:R-:W-:Y:S01]  /*0280*/  UISETP.NE.AND UP0, UPT, UR9, URZ, UPT ;  /* 0x0000003f0900728c */ /* 0x000fe2000bf05270 */
[----:B------:R-:W0:Y:S02]  /*0290*/  FENCE.VIEW.ASYNC.S ;  /* 0x00000000000073c6 */ /* 0x000e240000000000 */
[----:B0-----:R0:W1:Y:S05]  /*02a0*/  @UP1 SYNCS.EXCH.64 URZ, [UR8+0x30800], UR4 ;  /* 0x03080004083f15b2 */ /* 0x00106a0008000100 */
[----:B------:R0:W2:Y:S01]  /*02b0*/  @UP2 SYNCS.EXCH.64 URZ, [UR8+0x30820], UR6 ;  /* 0x03082006083f25b2 */ /* 0x0000a20008000100 */
[----:B------:R-:W-:Y:S05]  /*02c0*/  @P1 BRA `(.L_x_116) ;  /* 0x0000000000481947 */ /* 0x000fea0003800000 */
[----:B0-----:R-:W0:Y:S01]  /*02d0*/  S2UR UR5, SR_CgaCtaId ;  /* 0x00000000000579c3 */ /* 0x001e220000008800 */
[----:B------:R-:W-:Y:S01]  /*02e0*/  UMOV UR4, 0x400 ;  /* 0x0000040000047882 */ /* 0x000fe20000000000 */
[----:B------:R-:W-:Y:S01]  /*02f0*/  UMOV UR6, 0x1 ;  /* 0x0000000100067882 */ /* 0x000fe20000000000 */
[----:B------:R-:W-:Y:S01]  /*0300*/  UMOV UR9, 0x3 ;  /* 0x0000000300097882 */ /* 0x000fe20000000000 */
[----:B------:R-:W-:-:S04]  /*0310*/  UIADD3 UR6, -UR6, 0x100000, URZ ;  /* 0x0010000006067890 */ /* 0x000fc8000fffe13f */
[----:B------:R-:W-:Y:S02]  /*0320*/  USHF.L.U32 UR7, UR6, 0xb, URZ ;  /* 0x0000000b06077899 */ /* 0x000fe4000800063f */
[----:B------:R-:W-:Y:S01]  /*0330*/  USHF.L.U32 UR6, UR6, 0x1, URZ ;  /* 0x0000000106067899 */ /* 0x000fe2000800063f */
[----:B------:R-:W-:Y:S01]  /*0340*/  ELECT P0, URZ, PT ;  /* 0x00000000003f782f */ /* 0x000fe20003800000 */
[----:B0-----:R-:W-:Y:S02]  /*0350*/  ULEA UR8, UR5, UR4, 0x18 ;  /* 0x0000000405087291 */ /* 0x001fe4000f8ec03f */
[----:B------:R-:W-:-:S04]  /*0360*/  UIADD3 UR4, -UR9, 0x100000, URZ ;  /* 0x0010000009047890 */ /* 0x000fc8000fffe13f */
[----:B------:R-:W-:Y:S02]  /*0370*/  USHF.L.U32 UR5, UR4, 0xb, URZ ;  /* 0x0000000b04057899 */ /* 0x000fe4000800063f */
[----:B------:R-:W-:Y:S01]  /*0380*/  USHF.L.U32 UR4, UR4, 0x1, URZ ;  /* 0x0000000104047899 */ /* 0x000fe2000800063f */
[----:B------:R-:W0:Y:S03]  /*0390*/  FENCE.VIEW.ASYNC.S ;  /* 0x00000000000073c6 */ /* 0x000e260000000000 */
[----:B0-----:R3:W4:Y:S08]  /*03a0*/  SYNCS.EXCH.64 URZ, [UR8+0x30830], UR6 ;  /* 0x03083006083f75b2 */ /* 0x0017300008000100 */
[----:B------:R3:W0:Y:S01]  /*03b0*/  SYNCS.EXCH.64 URZ, [UR8+0x30840], UR4 ;  /* 0x03084004083f75b2 */ /* 0x0006220008000100 */
[----:B------:R3:W0:Y:S01]  /*03c0*/  SYNCS.EXCH.64 URZ, [UR8+0x30838], UR6 ;  /* 0x03083806083f75b2 */ /* 0x0006220008000100 */
[----:B------:R3:W0:Y:S02]  /*03d0*/  SYNCS.EXCH.64 URZ, [UR8+0x30848], UR4 ;  /* 0x03084804083f75b2 */ /* 0x0006240008000100 */
[----:B---3--:R-:W-:Y:S01]  /*03e0*/  NOP ;  /* 0x0000000000007918 */ /* 0x008fe20000000000 */
.L_x_116:
[----:B------:R-:W3:Y:S01]  /*03f0*/  SHFL.IDX PT, R2, R0, RZ, 0x1f ;  /* 0x00001fff00027589 */ /* 0x000ee200000e0000 */
[----:B------:R-:W-:Y:S01]  /*0400*/  NOP ;  /* 0x0000000000007918 */ /* 0x000fe20000000000 */
[----:B---3--:R-:W-:-:S13]  /*0410*/  ISETP.NE.AND P0, PT, R2, RZ, PT ;  /* 0x000000ff0200720c */ /* 0x008fda0003f05270 */
[----:B------:R-:W-:Y:S05]  /*0420*/  @P0 BRA `(.L_x_117) ;  /* 0x0000000000480947 */ /* 0x000fea0003800000 */
[----:B0-----:R-:W0:Y:S01]  /*0430*/  S2UR UR5, SR_CgaCtaId ;  /* 0x00000000000579c3 */ /* 0x001e220000008800 */
[----:B------:R-:W-:Y:S01]  /*0440*/  UMOV UR4, 0x400 ;  /* 0x0000040000047882 */ /* 0x000fe20000000000 */
[----:B------:R-:W-:Y:S01]  /*0450*/  UMOV UR6, 0x1 ;  /* 0x0000000100067882 */ /* 0x000fe20000000000 */
[----:B------:R-:W-:Y:S01]  /*0460*/  UMOV UR7, 0x3 ;  /* 0x0000000300077882 */ /* 0x000fe20000000000 */
[----:B------:R-:W-:Y:S01]  /*0470*/  ELECT P0, URZ, PT ;  /* 0x00000000003f782f */ /* 0x000fe20003800000 */
[----:B0-----:R-:W-:Y:S02]  /*0480*/  ULEA UR8, UR5, UR4, 0x18 ;  /* 0x0000000405087291 */ /* 0x001fe4000f8ec03f */
[----:B------:R-:W-:-:S04]  /*0490*/  UIADD3 UR4, -UR6, 0x100000, URZ ;  /* 0x0010000006047890 */ /* 0x000fc8000fffe13f */
[----:B------:R-:W-:Y:S02]  /*04a0*/  USHF.L.U32 UR5, UR4, 0xb, URZ ;  /* 0x0000000b04057899 */ /* 0x000fe4000800063f */
[----:B------:R-:W-:Y:S02]  /*04b0*/  USHF.L.U32 UR4, UR4, 0x1, URZ ;  /* 0x0000000104047899 */ /* 0x000fe4000800063f */
[----:B------:R-:W-:-:S04]  /*04c0*/  UIADD3 UR6, -UR7, 0x100000, URZ ;  /* 0x0010000007067890 */ /* 0x000fc8000fffe13f */
[----:B------:R-:W-:Y:S02]  /*04d0*/  USHF.L.U32 UR7, UR6, 0xb, URZ ;  /* 0x0000000b06077899 */ /* 0x000fe4000800063f */
[----:B------:R-:W-:Y:S01]  /*04e0*/  USHF.L.U32 UR6, UR6, 0x1, URZ ;  /* 0x0000000106067899 */ /* 0x000fe2000800063f */
[----:B------:R-:W0:Y:S03]  /*04f0*/  FENCE.VIEW.ASYNC.S ;  /* 0x00000000000073c6 */ /* 0x000e260000000000 */
[----:B0-----:R3:W0:Y:S08]  /*0500*/  SYNCS.EXCH.64 URZ, [UR8+0x30850], UR4 ;  /* 0x03085004083f75b2 */ /* 0x0016300008000100 */
[----:B------:R3:W0:Y:S01]  /*0510*/  SYNCS.EXCH.64 URZ, [UR8+0x30860], UR6 ;  /* 0x03086006083f75b2 */ /* 0x0006220008000100 */
[----:B------:R3:W0:Y:S01]  /*0520*/  SYNCS.EXCH.64 URZ, [UR8+0x30858], UR4 ;  /* 0x03085804083f75b2 */ /* 0x0006220008000100 */
[----:B------:R3:W0:Y:S02]  /*0530*/  SYNCS.EXCH.64 URZ, [UR8+0x30868], UR6 ;  /* 0x03086806083f75b2 */ /* 0x0006240008000100 */
[----:B---3--:R-:W-:Y:S01]  /*0540*/  NOP ;  /* 0x0000000000007918 */ /* 0x008fe20000000000 */
.L_x_117:
[----:B------:R-:W3:Y:S01]  /*0550*/  SHFL.IDX PT, R2, R0, RZ, 0x1f ;  /* 0x00001fff00027589 */ /* 0x000ee200000e0000 */
[----:B------:R-:W-:Y:S01]  /*0560*/  NOP ;  /* 0x0000000000007918 */ /* 0x000fe20000000000 */
[----:B---3--:R-:W-:-:S13]  /*0570*/  ISETP.NE.AND P0, PT, R2, RZ, PT ;  /* 0x000000ff0200720c */ /* 0x008fda0003f05270 */
[----:B------:R-:W-:Y:S05]  /*0580*/  @P0 BRA `(.L_x_118) ;  /* 0x0000000000380947 */ /* 0x000fea0003800000 */
[----:B0-----:R-:W0:Y:S01]  /*0590*/  S2UR UR5, SR_CgaCtaId ;  /* 0x00000000000579c3 */ /* 0x001e220000008800 */
[----:B------:R-:W-:Y:S01]  /*05a0*/  UMOV UR4, 0x400 ;  /* 0x0000040000047882 */ /* 0x000fe20000000000 */
[----:B------:R-:W-:Y:S01]  /*05b0*/  UMOV UR7, 0x1 ;  /* 0x0000000100077882 */ /* 0x000fe20000000000 */
[----:B------:R-:W-:Y:S01]  /*05c0*/  ELECT P0, URZ, PT ;  /* 0x00000000003f782f */ /* 0x000fe20003800000 */
[----:B0-----:R-:W-:Y:S02]  /*05d0*/  ULEA UR6, UR5, UR4, 0x18 ;  /* 0x0000000405067291 */ /* 0x001fe4000f8ec03f */
[----:B------:R-:W-:-:S04]  /*05e0*/  UIADD3 UR4, -UR7, 0x100000, URZ ;  /* 0x0010000007047890 */ /* 0x000fc8000fffe13f */
[----:B------:R-:W-:Y:S02]  /*05f0*/  USHF.L.U32 UR5, UR4, 0xb, URZ ;  /* 0x0000000b04057899 */ /* 0x000fe4000800063f */
[----:B------:R-:W-:Y:S01]  /*0600*/  USHF.L.U32 UR4, UR4, 0x1, URZ ;  /* 0x0000000104047899 */ /* 0x000fe2000800063f */
[----:B------:R-:W0:Y:S11]  /*0610*/  FENCE.VIEW.ASYNC.S ;  /* 0x00000000000073c6 */ /* 0x000e360000000000 */
[----:B0-----:R3:W0:Y:S01]  /*0620*/  SYNCS.EXCH.64 URZ, [UR6+0x30870], UR4 ;  /* 0x03087004063f75b2 */ /* 0x0016220008000100 */
[----:B------:R3:W0:Y:S01]  /*0630*/  SYNCS.EXCH.64 URZ, [UR6+0x30880], UR4 ;  /* 0x03088004063f75b2 */ /* 0x0006220008000100 */
[----:B------:R3:W0:Y:S01]  /*0640*/  SYNCS.EXCH.64 URZ, [UR6+0x30878], UR4 ;  /* 0x03087804063f75b2 */ /* 0x0006220008000100 */
[----:B------:R3:W0:Y:S02]  /*0650*/  SYNCS.EXCH.64 URZ, [UR6+0x30888], UR4 ;  /* 0x03088804063f75b2 */ /* 0x0006240008000100 */
[----:B---3--:R-:W-:Y:S01]  /*0660*/  NOP ;  /* 0x0000000000007918 */ /* 0x008fe20000000000 */
.L_x_118:
        /* <DEDUP_REMOVED lines=22> */
.L_x_119:
        /* <DEDUP_REMOVED lines=22> */
.L_x_120:
[----:B------:R-:W-:Y:S01]  /*0930*/  PLOP3.LUT P0, PT, PT, PT, UP0, 0x80, 0x0 ;  /* 0x000000000000781c */ /* 0x000fe20003f0f008 */
[----:B------:R-:W-:Y:S01]  /*0940*/  UMOV UR36, 0x1 ;  /* 0x0000000100247882 */ /* 0x000fe20000000000 */
[----:B------:R-:W-:Y:S01]  /*0950*/  NOP ;  /* 0x0000000000007918 */ /* 0x000fe20000000000 */
[----:B------:R-:W-:Y:S01]  /*0960*/  USEL UR36, UR36, 0x2, !UP0 ;  /* 0x0000000224247887 */ /* 0x000fe2000c000000 */
[----:B------:R-:W-:Y:S01]  /*0970*/  ULDC.64 UR46, c[0x0][0x208] ;  /* 0x00008200002e7ab9 */ /* 0x000fe20000000a00 */
[----:B012-4-:R-:W-:Y:S08]  /*0980*/  BAR.SYNC.DEFER_BLOCKING 0x0 ;  /* 0x0000000000007b1d */ /* 0x017ff00000010000 */
[----:B------:R-:W-:Y:S05]  /*0990*/  @!P0 BRA `(.L_x_121) ;  /* 0x0000008800388947 */ /* 0x000fea0003800000 */
.L_x_122:
[----:B------:R-:W-:-:S08]  /*09a0*/  NOP ;  /* 0x0000000000007918 */ /* 0x000fd00000000000 */
[----:B------:R-:W0:Y:S02]  /*09b0*/  USETMAXREG.TRY_ALLOC.CTAPOOL UP0, 0xa0 ;  /* 0x000000a0000079c8 */ /* 0x000e240008000600 */
[----:B0-----:R-:W-:-:S13]  /*09c0*/  PLOP3.LUT P0, PT, PT, PT, UP0, 0x80, 0x0 ;  /* 0x000000000000781c */ /* 0x001fda0003f0f008 */
[----:B------:R-:W-:Y:S05]  /*09d0*/  @!P0 BRA `(.L_x_122) ;  /* 0xfffffffc00f08947 */ /* 0x000fea000383ffff */
[----:B------:R-:W0:Y:S01]  /*09e0*/  S2R R2, SR_TID.X ;  /* 0x0000000000027919 */ /* 0x000e220000002100 */
[----:B------:R-:W1:Y:S01]  /*09f0*/  S2UR UR4, SR_CgaCtaId ;  /* 0x00000000000479c3 */ /* 0x000e620000008800 */
[----:B------:R-:W-:-:S07]  /*0a00*/  UMOV UR40, 0x400 ;  /* 0x0000040000287882 */ /* 0x000fce0000000000 */
[----:B------:R-:W-:Y:S06]  /*0a10*/  BAR.ARV 0x8, 0x1a0 ;  /* 0x0206800000007b1d */ /* 0x000fec0000002000 */
[----:B-1----:R-:W-:-:S03]  /*0a20*/  ULEA UR40, UR4, UR40, 0x18 ;  /* 0x0000002804287291 */ /* 0x002fc6000f8ec03f */
[----:B------:R-:W-:Y:S01]  /*0a30*/  ULDC UR4, c[0x0][0xc14] ;  /* 0x0003050000047ab9 */ /* 0x000fe20000000800 */
[----:B0-----:R-:W-:-:S04]  /*0a40*/  LOP3.LUT R0, R2, 0xffffff80, RZ, 0xc0, !PT ;  /* 0xffffff8002007812 */ /* 0x001fc800078ec0ff */
[----:B------:R-:W-:-:S13]  /*0a50*/  ISETP.NE.AND P0, PT, R0, 0x80, PT ;  /* 0x000000800000780c */ /* 0x000fda0003f05270 */
[----:B------:R-:W-:Y:S08]  /*0a60*/  @!P0 BAR.ARV 0x9, 0x100 ;  /* 0x0244000000008b1d */ /* 0x000ff00000002000 */
[----:B------:R-:W-:Y:S06]  /*0a70*/  BAR.SYNC.DEFER_BLOCKING 0x5, 0x1a0 ;  /* 0x0146800000007b1d */ /* 0x000fec0000010000 */
[----:B------:R-:W0:Y:S02]  /*0a80*/  LDS.128 R24, [UR40+0x308d0] ;  /* 0x0308d028ff187984 */ /* 0x000e240008000c00 */
[----:B------:R-:W-:Y:S06]  /*0a90*/  BAR.ARV 0x4, 0x1a0 ;  /* 0x0106800000007b1d */ /* 0x000fec0000002000 */
[----:B0-----:R-:W-:-:S13]  /*0aa0*/  ISETP.GE.AND P0, PT, R27, UR4, PT ;  /* 0x000000041b007c0c */ /* 0x001fda000bf06270 */
[----:B------:R-:W-:Y:S05]  /*0ab0*/  @P0 EXIT ;  /* 0x000000000000094d */ /* 0x000fea0003800000 */
[----:B------:R-:W-:Y:S01]  /*0ac0*/  VIADD R12, R2, 0xffffff80 ;  /* 0xffffff80020c7836 */ /* 0x000fe20000000000 */
[----:B------:R-:W-:Y:S01]  /*0ad0*/  R2UR UR5, R26 ;  /* 0x000000001a0572ca */ /* 0x000fe200000e0000 */
[----:B------:R-:W-:Y:S01]  /*0ae0*/  IMAD.MOV.U32 R16, RZ, RZ, 0x40 ;  /* 0x00000040ff107424 */ /* 0x000fe200078e00ff */
[----:B------:R-:W-:Y:S02]  /*0af0*/  ULOP3.LUT UR45, UR36, 0x1, URZ, 0xfc, !UPT ;  /* 0x00000001242d7892 */ /* 0x000fe4000f8efc3f */
[----:B------:R-:W-:Y:S01]  /*0b00*/  SHF.R.S32.HI R0, RZ, 0x1f, R12 ;  /* 0x0000001fff007819 */ /* 0x000fe2000001140c */
[----:B------:R-:W-:Y:S01]  /*0b10*/  UMOV UR37, URZ ;  /* 0x0000003f00257c82 */ /* 0x000fe20008000000 */
[----:B------:R-:W-:Y:S01]  /*0b20*/  UMOV UR38, URZ ;  /* 0x0000003f00267c82 */ /* 0x000fe20008000000 */
[----:B------:R-:W-:Y:S01]  /*0b30*/  UMOV UR39, URZ ;  /* 0x0000003f00277c82 */ /* 0x000fe20008000000 */
[----:B------:R-:W-:-:S04]  /*0b40*/  LEA.HI R2, R0, R12, RZ, 0x7 ;  /* 0x0000000c00027211 */ /* 0x000fc800078f38ff */
[----:B------:R-:W-:Y:S02]  /*0b50*/  LOP3.LUT R3, R2, 0xffffff80, RZ, 0xc0, !PT ;  /* 0xffffff8002037812 */ /* 0x000fe400078ec0ff */
[----:B------:R-:W-:-:S03]  /*0b60*/  SHF.R.S32.HI R13, RZ, 0x7, R2 ;  /* 0x00000007ff0d7819 */ /* 0x000fc60000011402 */
[----:B------:R-:W-:Y:S01]  /*0b70*/  IMAD.IADD R14, R12, 0x1, -R3 ;  /* 0x000000010c0e7824 */ /* 0x000fe200078e0a03 */
[----:B------:R-:W-:-:S04]  /*0b80*/  LEA.HI R3, R0, R12, RZ, 0x4 ;  /* 0x0000000c00037211 */ /* 0x000fc800078f20ff */
[----:B------:R-:W-:Y:S02]  /*0b90*/  SHF.R.S32.HI R8, RZ, 0x1f, R14 ;  /* 0x0000001fff087819 */ /* 0x000fe4000001140e */
[----:B------:R-:W-:Y:S02]  /*0ba0*/  LOP3.LUT R4, R3, 0xfffffff0, RZ, 0xc0, !PT ;  /* 0xfffffff003047812 */ /* 0x000fe400078ec0ff */
[----:B------:R-:W-:-:S03]  /*0bb0*/  LEA.HI R9, R8, R14, RZ, 0x2 ;  /* 0x0000000e08097211 */ /* 0x000fc600078f10ff */
[----:B------:R-:W-:Y:S01]  /*0bc0*/  IMAD.IADD R4, R12, 0x1, -R4 ;  /* 0x000000010c047824 */ /* 0x000fe200078e0a04 */
[--C-:B------:R-:W-:Y:S02]  /*0bd0*/  SHF.R.S32.HI R7, RZ, 0x2, R9.reuse ;  /* 0x00000002ff077819 */ /* 0x100fe40000011409 */
[----:B------:R-:W-:Y:S02]  /*0be0*/  SHF.R.S32.HI R6, RZ, 0x1f, R9 ;  /* 0x0000001fff067819 */ /* 0x000fe40000011409 */
[----:B------:R-:W-:Y:S02]  /*0bf0*/  SHF.R.S32.HI R5, RZ, 0x1f, R4 ;  /* 0x0000001fff057819 */ /* 0x000fe40000011404 */
[----:B------:R-:W-:Y:S02]  /*0c00*/  LEA.HI R6, R6, R7, RZ, 0x3 ;  /* 0x0000000706067211 */ /* 0x000fe400078f18ff */
[----:B------:R-:W-:Y:S02]  /*0c10*/  LEA.HI R5, R5, R4, RZ, 0x3 ;  /* 0x0000000405057211 */ /* 0x000fe400078f18ff */
[----:B------:R-:W-:-:S02]  /*0c20*/  LOP3.LUT R10, R6, 0xfffffff8, RZ, 0xc0, !PT ;  /* 0xfffffff8060a7812 */ /* 0x000fc400078ec0ff */
[----:B------:R-:W-:Y:S02]  /*0c30*/  SHF.R.S32.HI R6, RZ, 0x4, R3 ;  /* 0x00000004ff067819 */ /* 0x000fe40000011403 */
[----:B------:R-:W-:Y:S01]  /*0c40*/  LOP3.LUT R9, R9, 0x7ffffffc, RZ, 0xc0, !PT ;  /* 0x7ffffffc09097812 */ /* 0x000fe200078ec0ff */
[----:B------:R-:W-:Y:S01]  /*0c50*/  IMAD.IADD R11, R7, 0x1, -R10 ;  /* 0x00000001070b7824 */ /* 0x000fe200078e0a0a */
[----:B------:R-:W-:Y:S02]  /*0c60*/  LEA.HI R7, R0, R12, RZ, 0x5 ;  /* 0x0000000c00077211 */ /* 0x000fe400078f28ff */
[----:B------:R-:W-:Y:S01]  /*0c70*/  LEA.HI R3, R3, R6, RZ, 0x1 ;  /* 0x0000000603037211 */ /* 0x000fe200078f08ff */
[----:B------:R-:W-:Y:S01]  /*0c80*/  IMAD.IADD R9, R14, 0x1, -R9 ;  /* 0x000000010e097824 */ /* 0x000fe200078e0a09 */
[----:B------:R-:W-:Y:S01]  /*0c90*/  LEA.HI R10, R8, R14, RZ, 0x5 ;  /* 0x0000000e080a7211 */ /* 0x000fe200078f28ff */
[----:B------:R-:W-:Y:S01]  /*0ca0*/  IMAD.SHL.U32 R8, R7, 0x20, RZ ;  /* 0x0000002007087824 */ /* 0x000fe200078e00ff */
[----:B------:R-:W-:-:S02]  /*0cb0*/  LOP3.LUT R7, R3, 0x1ffffffe, RZ, 0xc0, !PT ;  /* 0x1ffffffe03077812 */ /* 0x000fc400078ec0ff */
[C---:B------:R-:W-:Y:S01]  /*0cc0*/  LOP3.LUT R3, R5.reuse, 0xfffffff8, RZ, 0xc0, !PT ;  /* 0xfffffff805037812 */ /* 0x040fe200078ec0ff */
[----:B------:R-:W-:Y:S01]  /*0cd0*/  IMAD.SHL.U32 R5, R5, 0x40, RZ ;  /* 0x0000004005057824 */ /* 0x000fe200078e00ff */
[----:B------:R-:W-:Y:S01]  /*0ce0*/  LOP3.LUT R8, R8, 0xfffffc00, RZ, 0xc0, !PT ;  /* 0xfffffc0008087812 */ /* 0x000fe200078ec0ff */
[----:B------:R-:W-:Y:S01]  /*0cf0*/  IMAD.IADD R7, R6, 0x1, -R7 ;  /* 0x0000000106077824 */ /* 0x000fe200078e0a07 */
[----:B------:R-:W-:Y:S01]  /*0d00*/  SHF.R.S32.HI R10, RZ, 0x5, R10 ;  /* 0x00000005ff0a7819 */ /* 0x000fe2000001140a */
[C---:B------:R-:W-:Y:S01]  /*0d10*/  IMAD.IADD R3, R4.reuse, 0x1, -R3 ;  /* 0x0000000104037824 */ /* 0x040fe200078e0a03 */
[----:B------:R-:W-:Y:S01]  /*0d20*/  LOP3.LUT R5, R5, 0x7ffffe00, RZ, 0xc0, !PT ;  /* 0x7ffffe0005057812 */ /* 0x000fe200078ec0ff */
[----:B------:R-:W-:Y:S01]  /*0d30*/  IMAD R4, R4, 0x40, R8 ;  /* 0x0000004004047824 */ /* 0x000fe200078e0208 */
[----:B------:R-:W-:Y:S01]  /*0d40*/  LEA.HI R0, R0, R12, RZ, 0x3 ;  /* 0x0000000c00007211 */ /* 0x000fe200078f18ff */
[C---:B------:R-:W-:Y:S01]  /*0d50*/  IMAD.SHL.U32 R2, R3.reuse, 0x40, RZ ;  /* 0x0000004003027824 */ /* 0x040fe200078e00ff */
[----:B------:R-:W-:Y:S01]  /*0d60*/  R2P PR, R3, 0x6 ;  /* 0x0000000603007804 */ /* 0x000fe20000000000 */
[----:B------:R-:W-:Y:S01]  /*0d70*/  IMAD.SHL.U32 R7, R7, 0x8, RZ ;  /* 0x0000000807077824 */ /* 0x000fe200078e00ff */
[----:B------:R-:W-:Y:S01]  /*0d80*/  SHF.R.S32.HI R152, RZ, 0x3, R0 ;  /* 0x00000003ff987819 */ /* 0x000fe20000011400 */
[----:B------:R-:W-:Y:S01]  /*0d90*/  IMAD.HI R6, R13, 0x55555556, RZ ;  /* 0x555555560d067827 */ /* 0x000fe200078e02ff */
[----:B------:R-:W-:-:S02]  /*0da0*/  LOP3.LUT R2, R2, 0x1c0, RZ, 0xc0, !PT ;  /* 0x000001c002027812 */ /* 0x000fc400078ec0ff */
[----:B------:R-:W-:Y:S01]  /*0db0*/  SEL R16, R16, 0xffffffc0, !P2 ;  /* 0xffffffc010107807 */ /* 0x000fe20005000000 */
[----:B------:R-:W-:Y:S01]  /*0dc0*/  IMAD.IADD R4, R7, 0x1, R4 ;  /* 0x0000000107047824 */ /* 0x000fe200078e0204 */
[----:B------:R-:W-:Y:S01]  /*0dd0*/  LOP3.LUT R7, R2, 0x8, R7, 0xf8, !PT ;  /* 0x0000000802077812 */ /* 0x000fe200078ef807 */
[----:B------:R-:W-:Y:S01]  /*0de0*/  IMAD R11, R10, 0x10, R11 ;  /* 0x000000100a0b7824 */ /* 0x000fe200078e020b */
[----:B------:R-:W-:Y:S01]  /*0df0*/  SHF.R.U32.HI R2, RZ, 0x3, R2 ;  /* 0x00000003ff027819 */ /* 0x000fe20000011602 */
[----:B------:R-:W-:Y:S01]  /*0e00*/  IMAD.MOV.U32 R10, RZ, RZ, -0x2 ;  /* 0xfffffffeff0a7424 */ /* 0x000fe200078e00ff */
[----:B------:R-:W-:Y:S01]  /*0e10*/  LEA.HI R6, R6, R6, RZ, 0x1 ;  /* 0x0000000606067211 */ /* 0x000fe200078f08ff */
[----:B------:R0:W-:Y:S01]  /*0e20*/  STL [R1+0x18], R4 ;  /* 0x0000180401007387 */ /* 0x0001e20000100800 */
[----:B------:R-:W-:-:S03]  /*0e30*/  LOP3.LUT R2, R7, R2, RZ, 0x3c, !PT ;  /* 0x0000000207027212 */ /* 0x000fc600078e3cff */
[----:B------:R-:W-:Y:S01]  /*0e40*/  IMAD R6, R6, -0x3, R13 ;  /* 0xfffffffd06067824 */ /* 0x000fe200078e020d */
[----:B------:R-:W-:-:S03]  /*0e50*/  IADD3 R2, R2, R5, R8 ;  /* 0x0000000502027210 */ /* 0x000fc60007ffe008 */
[----:B------:R-:W-:Y:S01]  /*0e60*/  IMAD R3, R6, 0x40, R11 ;  /* 0x0000004006037824 */ /* 0x000fe200078e020b */
[----:B------:R-:W-:Y:S01]  /*0e70*/  LEA R2, R2, UR40, 0x1 ;  /* 0x0000002802027c11 */ /* 0x000fe2000f8e08ff */
[----:B0-----:R-:W-:-:S04]  /*0e80*/  IMAD R4, R9, R10, 0xc0 ;  /* 0x000000c009047424 */ /* 0x001fc800078e020a */
[C---:B------:R-:W-:Y:S01]  /*0e90*/  VIADD R17, R2.reuse, 0x1e800 ;  /* 0x0001e80002117836 */ /* 0x040fe20000000000 */
[----:B------:R-:W-:Y:S01]  /*0ea0*/  STL [R1+0x10], R4 ;  /* 0x0000100401007387 */ /* 0x000fe20000100800 */
[----:B------:R-:W-:Y:S02]  /*0eb0*/  VIADD R154, R2, 0x1e820 ;  /* 0x0001e820029a7836 */ /* 0x000fe40000000000 */
[C---:B------:R-:W-:Y:S01]  /*0ec0*/  @P1 VIADD R154, R17.reuse, 0xffffffe0 ;  /* 0xffffffe0119a1836 */ /* 0x040fe20000000000 */
[----:B------:R0:W-:Y:S01]  /*0ed0*/  STL [R1+0x14], R3 ;  /* 0x0000140301007387 */ /* 0x0001e20000100800 */
[----:B------:R-:W-:Y:S02]  /*0ee0*/  IMAD.IADD R17, R17, 0x1, R16 ;  /* 0x0000000111117824 */ /* 0x000fe400078e0210 */
[----:B------:R-:W-:Y:S02]  /*0ef0*/  IMAD.IADD R16, R16, 0x1, R154 ;  /* 0x0000000110107824 */ /* 0x000fe400078e029a */
[----:B------:R-:W-:-:S02]  /*0f00*/  VIADD R156, R154, 0x6000 ;  /* 0x000060009a9c7836 */ /* 0x000fc40000000000 */
[----:B------:R-:W-:Y:S01]  /*0f10*/  VIADD R155, R154, 0xc000 ;  /* 0x0000c0009a9b7836 */ /* 0x000fe20000000000 */
[----:B0-----:R-:W-:-:S05]  /*0f20*/  LOP3.LUT R3, R0, 0x1ffffff8, RZ, 0xc0, !PT ;  /* 0x1ffffff800037812 */ /* 0x001fca00078ec0ff */
[----:B------:R-:W-:-:S04]  /*0f30*/  IMAD.IADD R3, R12, 0x1, -R3 ;  /* 0x000000010c037824 */ /* 0x000fc800078e0a03 */
[----:B------:R-:W-:-:S07]  /*0f40*/  IMAD.SHL.U32 R157, R3, 0x8, RZ ;  /* 0x00000008039d7824 */ /* 0x000fce00078e00ff */
.L_x_164:
[----:B0--3-5:R-:W0:Y:S01]  /*0f50*/  LDC.64 R4, c[0x0][0xc60] ;  /* 0x00031800ff047b82 */ /* 0x029e220000000a00 */
[----:B------:R-:W-:Y:S01]  /*0f60*/  ULDC.64 UR6, c[0x0][0xa28] ;  /* 0x00028a0000067ab9 */ /* 0x000fe20000000a00 */
[----:B------:R-:W-:Y:S01]  /*0f70*/  ULDC.64 UR8, c[0x0][0xa20] ;  /* 0x0002880000087ab9 */ /* 0x000fe20000000a00 */
[----:B------:R-:W-:Y:S01]  /*0f80*/  ULDC UR4, c[0x0][0x404] ;  /* 0x0001010000047ab9 */ /* 0x000fe20000000800 */
[----:B0-----:R-:W-:-:S06]  /*0f90*/  IMAD.WIDE R4, R27, 0x4, R4 ;  /* 0x000000041b047825 */ /* 0x001fcc00078e0204 */
[----:B--2---:R-:W2:Y:S01]  /*0fa0*/  LDG.E R4, desc[UR46][R4.64] ;  /* 0x0000002e04047981 */ /* 0x004ea2000c1e1900 */
[----:B------:R-:W-:Y:S02]  /*0fb0*/  UISETP.NE.U32.AND UP0, UPT, UR6, URZ, UPT ;  /* 0x0000003f0600728c */ /* 0x000fe4000bf05070 */
[----:B------:R-:W-:Y:S02]  /*0fc0*/  UISETP.NE.U32.AND UP1, UPT, UR8, URZ, UPT ;  /* 0x0000003f0800728c */ /* 0x000fe4000bf25070 */
[----:B------:R-:W-:Y:S02]  /*0fd0*/  UISETP.NE.AND.EX UP0, UPT, UR7, URZ, UPT, UP0 ;  /* 0x0000003f0700728c */ /* 0x000fe4000bf05300 */
[----:B------:R-:W-:-:S04]  /*0fe0*/  UISETP.NE.AND.EX UP1, UPT, UR9, URZ, UPT, UP1 ;  /* 0x0000003f0900728c */ /* 0x000fc8000bf25310 */
[----:B------:R-:W-:Y:S02]  /*0ff0*/  PLOP3.LUT P0, PT, PT, PT, UP0, 0x80, 0x0 ;  /* 0x000000000000781c */ /* 0x000fe40003f0f008 */
[----:B------:R-:W-:Y:S02]  /*1000*/  PLOP3.LUT P1, PT, PT, PT, UP1, 0x80, 0x0 ;  /* 0x000000000000781c */ /* 0x000fe40003f2f018 */
[----:B--2---:R-:W-:-:S13]  /*1010*/  R2UR UR41, R4 ;  /* 0x00000000042972ca */ /* 0x004fda00000e0000 */
[----:B------:R-:W-:Y:S02]  /*1020*/  USHF.R.S32.HI UR42, URZ, 0x1f, UR41 ;  /* 0x0000001f3f2a7899 */ /* 0x000fe40008011429 */
[----:B------:R-:W-:Y:S02]  /*1030*/  @UP0 ULEA UR6, UP2, UR41, UR6, 0x2 ;  /* 0x0000000629060291 */ /* 0x000fe4000f84103f */
[----:B------:R-:W-:Y:S02]  /*1040*/  @UP1 ULEA UR8, UP3, UR41, UR8, 0x2 ;  /* 0x0000000829081291 */ /* 0x000fe4000f86103f */
[----:B------:R-:W-:Y:S02]  /*1050*/  @UP0 ULEA.HI.X UR7, UR41, UR7, UR42, 0x2, UP2 ;  /* 0x0000000729070291 */ /* 0x000fe400090f142a */
[----:B------:R-:W-:Y:S01]  /*1060*/  @UP1 ULEA.HI.X UR9, UR41, UR9, UR42, 0x2, UP3 ;  /* 0x0000000929091291 */ /* 0x000fe200098f142a */
[----:B------:R-:W-:Y:S02]  /*1070*/  IMAD.U32 R4, RZ, RZ, UR6 ;  /* 0x00000006ff047e24 */ /* 0x000fe4000f8e00ff */
[----:B----4-:R-:W-:-:S02]  /*1080*/  IMAD.U32 R6, RZ, RZ, UR8 ;  /* 0x00000008ff067e24 */ /* 0x010fc4000f8e00ff */
[----:B------:R-:W-:Y:S01]  /*1090*/  IMAD.U32 R5, RZ, RZ, UR7 ;  /* 0x00000007ff057e24 */ /* 0x000fe2000f8e00ff */
[----:B------:R-:W-:Y:S01]  /*10a0*/  ULDC.64 UR6, c[0x0][0x3f8] ;  /* 0x0000fe0000067ab9 */ /* 0x000fe20000000a00 */
[----:B------:R-:W-:-:S03]  /*10b0*/  IMAD.U32 R7, RZ, RZ, UR9 ;  /* 0x00000009ff077e24 */ /* 0x000fc6000f8e00ff */
[----:B------:R-:W2:Y:S04]  /*10c0*/  @P0 LDG.E R4, desc[UR46][R4.64] ;  /* 0x0000002e04040981 */ /* 0x000ea8000c1e1900 */
[----:B------:R-:W3:Y:S01]  /*10d0*/  @P1 LDG.E R6, desc[UR46][R6.64] ;  /* 0x0000002e06061981 */ /* 0x000ee2000c1e1900 */
[----:B------:R-:W-:Y:S01]  /*10e0*/  UISETP.NE.U32.AND UP0, UPT, UR6, URZ, UPT ;  /* 0x0000003f0600728c */ /* 0x000fe2000bf05070 */
[----:B------:R-:W-:Y:S01]  /*10f0*/  IMAD.MOV.U32 R3, RZ, RZ, RZ ;  /* 0x000000ffff037224 */ /* 0x000fe200078e00ff */
[----:B------:R-:W-:Y:S01]  /*1100*/  UMOV UR49, URZ ;  /* 0x0000003f00317c82 */ /* 0x000fe20008000000 */
[----:B------:R0:W-:Y:S01]  /*1110*/  STL [R1], R25 ;  /* 0x0000001901007387 */ /* 0x0001e20000100800 */
[----:B------:R-:W-:Y:S01]  /*1120*/  UISETP.NE.AND.EX UP0, UPT, UR7, URZ, UPT, UP0 ;  /* 0x0000003f0700728c */ /* 0x000fe2000bf05300 */
[----:B------:R-:W-:Y:S01]  /*1130*/  CS2R R18, SRZ ;  /* 0x0000000000127805 */ /* 0x000fe2000001ff00 */
[----:B------:R-:W-:Y:S01]  /*1140*/  ULDC UR6, c[0x0][0x2e0] ;  /* 0x0000b80000067ab9 */ /* 0x000fe20000000800 */
[----:B------:R-:W-:Y:S01]  /*1150*/  UMOV UR43, UR5 ;  /* 0x00000005002b7c82 */ /* 0x000fe20008000000 */
[----:B------:R-:W-:Y:S01]  /*1160*/  USEL UR4, UR4, 0x1, UP0 ;  /* 0x0000000104047887 */ /* 0x000fe20008000000 */
[----:B------:R-:W-:Y:S01]  /*1170*/  IMAD.MOV.U32 R151, RZ, RZ, RZ ;  /* 0x000000ffff977224 */ /* 0x000fe200078e00ff */
[----:B------:R-:W-:Y:S01]  /*1180*/  CS2R R22, SRZ ;  /* 0x0000000000167805 */ /* 0x000fe2000001ff00 */
[----:B------:R-:W-:Y:S01]  /*1190*/  IMAD.MOV.U32 R0, RZ, RZ, RZ ;  /* 0x000000ffff007224 */ /* 0x000fe200078e00ff */
[----:B------:R-:W-:Y:S01]  /*11a0*/  UIMAD UR4, UR4, UR6, URZ ;  /* 0x00000006040472a4 */ /* 0x000fe2000f8e023f */
[----:B------:R-:W-:-:S02]  /*11b0*/  CS2R R28, SRZ ;  /* 0x00000000001c7805 */ /* 0x000fc4000001ff00 */
[----:B------:R-:W-:Y:S02]  /*11c0*/  CS2R R30, SRZ ;  /* 0x00000000001e7805 */ /* 0x000fe4000001ff00 */
[----:B-1----:R-:W-:Y:S01]  /*11d0*/  CS2R R14, SRZ ;  /* 0x00000000000e7805 */ /* 0x002fe2000001ff00 */
[----:B------:R-:W-:Y:S01]  /*11e0*/  IMAD.MOV.U32 R32, RZ, RZ, RZ ;  /* 0x000000ffff207224 */ /* 0x000fe200078e00ff */
[----:B------:R-:W-:Y:S01]  /*11f0*/  CS2R R12, SRZ ;  /* 0x00000000000c7805 */ /* 0x000fe2000001ff00 */
[----:B------:R-:W-:Y:S01]  /*1200*/  IMAD.MOV.U32 R34, RZ, RZ, RZ ;  /* 0x000000ffff227224 */ /* 0x000fe200078e00ff */
[----:B--2---:R-:W-:Y:S02]  /*1210*/  @P0 R2UR UR49, R4 ;  /* 0x00000000043102ca */ /* 0x004fe400000e0000 */
[----:B------:R-:W-:Y:S02]  /*1220*/  PLOP3.LUT P0, PT, PT, PT, PT, 0x80, 0x0 ;  /* 0x000000000000781c */ /* 0x000fe40003f0f070 */
[----:B---3--:R-:W-:Y:S01]  /*1230*/  @P1 R2UR UR4, R6 ;  /* 0x00000000060412ca */ /* 0x008fe200000e0000 */
[----:B0-----:R-:W-:-:S14]  /*1240*/  @P1 BRA `(.L_x_123) ;  /* 0x0000000000341947 */ /* 0x001fdc0003800000 */
[----:B------:R-:W-:Y:S02]  /*1250*/  ULDC.64 UR6, c[0x0][0xa08] ;  /* 0x0002820000067ab9 */ /* 0x000fe40000000a00 */
[----:B------:R-:W-:-:S04]  /*1260*/  ISETP.NE.U32.AND P1, PT, RZ, UR6, PT ;  /* 0x00000006ff007c0c */ /* 0x000fc8000bf25070 */
[----:B------:R-:W-:-:S13]  /*1270*/  ISETP.NE.AND.EX P1, PT, RZ, UR7, PT, P1 ;  /* 0x00000007ff007c0c */ /* 0x000fda000bf25310 */
[----:B------:R-:W-:Y:S05]  /*1280*/  @!P1 BRA `(.L_x_123) ;  /* 0x0000000000249947 */ /* 0x000fea0003800000 */
[----:B------:R-:W-:Y:S02]  /*1290*/  ULDC.64 UR4, c[0x0][0xa08] ;  /* 0x0002820000047ab9 */ /* 0x000fe40000000a00 */
[----:B------:R-:W-:-:S06]  /*12a0*/  UIMAD.WIDE UR4, UR41, 0x4, UR4 ;  /* 0x00000004290478a5 */ /* 0x000fcc000f8e0204 */
[----:B------:R-:W-:Y:S02]  /*12b0*/  IMAD.U32 R4, RZ, RZ, UR4 ;  /* 0x00000004ff047e24 */ /* 0x000fe4000f8e00ff */
[----:B------:R-:W-:-:S05]  /*12c0*/  IMAD.U32 R5, RZ, RZ, UR5 ;  /* 0x00000005ff057e24 */ /* 0x000fca000f8e00ff */
[----:B------:R-:W2:Y:S04]  /*12d0*/  LDG.E R7, desc[UR46][R4.64] ;  /* 0x0000002e04077981 */ /* 0x000ea8000c1e1900 */
[----:B------:R-:W3:Y:S01]  /*12e0*/  LDG.E R6, desc[UR46][R4.64+0x4] ;  /* 0x0000042e04067981 */ /* 0x000ee2000c1e1900 */
[----:B--2---:R-:W-:Y:S02]  /*12f0*/  R2UR UR4, R7 ;  /* 0x00000000070472ca */ /* 0x004fe400000e0000 */
[----:B---3--:R-:W-:-:S13]  /*1300*/  R2UR UR5, R6 ;  /* 0x00000000060572ca */ /* 0x008fda00000e0000 */
[----:B------:R-:W-:-:S12]  /*1310*/  UIADD3 UR4, -UR4, UR5, URZ ;  /* 0x0000000504047290 */ /* 0x000fd8000fffe13f */
.L_x_123:
[----:B------:R-:W-:Y:S01]  /*1320*/  UIADD3 UR49, -UR49, UR4, URZ ;  /* 0x0000000431317290 */ /* 0x000fe2000fffe13f */
[----:B------:R-:W-:Y:S01]  /*1330*/  IMAD.MOV.U32 R33, RZ, RZ, RZ ;  /* 0x000000ffff217224 */ /* 0x000fe200078e00ff */
[----:B------:R-:W-:Y:S01]  /*1340*/  CS2R R36, SRZ ;  /* 0x0000000000247805 */ /* 0x000fe2000001ff00 */
[----:B------:R-:W-:Y:S01]  /*1350*/  IMAD.MOV.U32 R35, RZ, RZ, RZ ;  /* 0x000000ffff237224 */ /* 0x000fe200078e00ff */
[----:B------:R-:W-:Y:S01]  /*1360*/  UISETP.GE.AND UP0, UPT, UR49, 0x1, UPT ;  /* 0x000000013100788c */ /* 0x000fe2000bf06270 */
[----:B------:R-:W-:Y:S01]  /*1370*/  CS2R R38, SRZ ;  /* 0x0000000000267805 */ /* 0x000fe2000001ff00 */
[----:B------:R-:W-:Y:S01]  /*1380*/  UIADD3 UR4, UR49, 0xbf, URZ ;  /* 0x000000bf31047890 */ /* 0x000fe2000fffe03f */
[----:B------:R-:W-:Y:S02]  /*1390*/  CS2R R40, SRZ ;  /* 0x0000000000287805 */ /* 0x000fe4000001ff00 */
[----:B------:R-:W-:Y:S02]  /*13a0*/  CS2R R42, SRZ ;  /* 0x00000000002a7805 */ /* 0x000fe4000001ff00 */
[----:B------:R-:W-:-:S02]  /*13b0*/  CS2R R44, SRZ ;  /* 0x00000000002c7805 */ /* 0x000fc4000001ff00 */
[----:B------:R-:W-:Y:S01]  /*13c0*/  PLOP3.LUT P1, PT, PT, PT, UP0, 0x80, 0x0 ;  /* 0x000000000000781c */ /* 0x000fe20003f2f008 */
[----:B------:R-:W-:Y:S01]  /*13d0*/  UIMAD.WIDE UR4, UR4, 0x2aaaaaab, URZ ;  /* 0x2aaaaaab040478a5 */ /* 0x000fe2000f8e023f */
[----:B------:R-:W-:Y:S02]  /*13e0*/  CS2R R46, SRZ ;  /* 0x00000000002e7805 */ /* 0x000fe4000001ff00 */
[----:B------:R-:W-:Y:S01]  /*13f0*/  CS2R R48, SRZ ;  /* 0x0000000000307805 */ /* 0x000fe2000001ff00 */
[----:B------:R-:W-:Y:S01]  /*1400*/  IMAD.MOV.U32 R50, RZ, RZ, RZ ;  /* 0x000000ffff327224 */ /* 0x000fe200078e00ff */
[----:B------:R-:W-:-:S04]  /*1410*/  USHF.R.U32.HI UR48, URZ, 0x1f, UR5 ;  /* 0x0000001f3f307899 */ /* 0x000fc80008011605 */
[----:B------:R-:W-:-:S03]  /*1420*/  ULEA.HI.SX32 UR48, UR5, UR48, 0x1b ;  /* 0x0000003005307291 */ /* 0x000fc6000f8fda3f */
[----:B------:R-:W-:Y:S09]  /*1430*/  @!P1 BRA `(.L_x_124) ;  /* 0x0000006400289947 */ /* 0x000ff20003800000 */
[----:B------:R-:W0:Y:S01]  /*1440*/  S2R R4, SR_TID.X ;  /* 0x0000000000047919 */ /* 0x000e220000002100 */
[----:B------:R-:W-:-:S04]  /*1450*/  UIADD3 UR6, UR40, 0x1e800, URZ ;  /* 0x0001e80028067890 */ /* 0x000fc8000fffe03f */
[----:B------:R-:W-:-:S06]  /*1460*/  ULOP3.LUT UP0, URZ, UR6, 0x3ff, URZ, 0xc0, !UPT ;  /* 0x000003ff063f7892 */ /* 0x000fcc000f80c03f */
[----:B------:R-:W-:Y:S01]  /*1470*/  PLOP3.LUT P0, PT, PT, PT, UP0, 0x80, 0x0 ;  /* 0x000000000000781c */ /* 0x000fe20003f0f008 */
[----:B0-----:R-:W-:-:S05]  /*1480*/  VIADD R5, R4, 0xffffff80 ;  /* 0xffffff8004057836 */ /* 0x001fca0000000000 */
[----:B------:R-:W-:-:S04]  /*1490*/  SHF.R.S32.HI R4, RZ, 0x1f, R5 ;  /* 0x0000001fff047819 */ /* 0x000fc80000011405 */
[----:B------:R-:W-:-:S04]  /*14a0*/  LEA.HI R4, R4, R5, RZ, 0x7 ;  /* 0x0000000504047211 */ /* 0x000fc800078f38ff */
[----:B------:R-:W-:-:S05]  /*14b0*/  SHF.R.S32.HI R4, RZ, 0x7, R4 ;  /* 0x00000007ff047819 */ /* 0x000fca0000011404 */
[----:B------:R-:W0:Y:S02]  /*14c0*/  SHFL.IDX PT, R0, R4, RZ, 0x1f ;  /* 0x00001fff04007589 */ /* 0x000e2400000e0000 */
[----:B0-----:R-:W-:-:S13]  /*14d0*/  R2UR UR44, R0 ;  /* 0x00000000002c72ca */ /* 0x001fda00000e0000 */
[----:B------:R-:W-:-:S04]  /*14e0*/  UIMAD.WIDE UR4, UR44, 0x55555556, URZ ;  /* 0x555555562c0478a5 */ /* 0x000fc8000f8e023f */
[----:B------:R-:W-:-:S04]  /*14f0*/  ULEA.HI UR5, UR5, UR5, URZ, 0x1 ;  /* 0x0000000505057291 */ /* 0x000fc8000f8f083f */
[----:B------:R-:W-:Y:S01]  /*1500*/  UIMAD UR50, UR5, -0x3, UR44 ;  /* 0xfffffffd053278a4 */ /* 0x000fe2000f8e022c */
[----:B------:R-:W-:Y:S11]  /*1510*/  @!P0 BRA `(.L_x_125) ;  /* 0x0000000000408947 */ /* 0x000ff60003800000 */
[----:B------:R-:W-:Y:S01]  /*1520*/  MOV R0, 0x0 ;  /* 0x0000000000007802 */ /* 0x000fe20000000f00 */
[----:B------:R-:W-:Y:S01]  /*1530*/  ULDC.64 UR4, c[0x4][0xa8] ;  /* 0x01002a0000047ab9 */ /* 0x000fe20000000a00 */
[----:B------:R-:W-:Y:S01]  /*1540*/  ULDC.64 UR6, c[0x4][0x48] ;  /* 0x0100120000067ab9 */ /* 0x000fe20000000a00 */
[----:B------:R-:W-:Y:S01]  /*1550*/  IMAD.U32 R4, RZ, RZ, UR4 ;  /* 0x00000004ff047e24 */ /* 0x000fe2000f8e00ff */
[----:B------:R0:W1:Y:S01]  /*1560*/  LDC.64 R14, c[0x4][R0] ;  /* 0x01000000000e7b82 */ /* 0x0000620000000a00 */
        /* <DEDUP_REMOVED lines=8> */
[----:B0-----:R-:W-:-:S07]  /*15f0*/  IMAD.MOV.U32 R13, RZ, RZ, RZ ;  /* 0x000000ffff0d7224 */ /* 0x001fce00078e00ff */
[----:B------:R-:W-:-:S07]  /*1600*/  LEPC R20, `(.L_x_125) ;  /* 0x000000001014794e */ /* 0x000fce0000000000 */
[----:B-1----:R-:W-:Y:S05]  /*1610*/  CALL.ABS.NOINC R14 ;  /* 0x000000000e007343 */ /* 0x002fea0003c00000 */
.L_x_125:
[----:B------:R-:W-:Y:S01]  /*1620*/  ULEA.HI UR4, UR37, UR37, URZ, 0x1 ;  /* 0x0000002525047291 */ /* 0x000fe2000f8f083f */
[----:B------:R-:W-:-:S03]  /*1630*/  IMAD.U32 R3, RZ, RZ, UR45 ;  /* 0x0000002dff037e24 */ /* 0x000fc6000f8e00ff */
[----:B------:R-:W-:Y:S02]  /*1640*/  ULOP3.LUT UR4, UR4, 0xfffffffe, URZ, 0xc0, !UPT ;  /* 0xfffffffe04047892 */ /* 0x000fe4000f8ec03f */
[----:B------:R-:W-:Y:S02]  /*1650*/  ISETP.NE.AND P0, PT, R3, 0x3, PT ;  /* 0x000000030300780c */ /* 0x000fe40003f05270 */
[----:B------:R-:W-:-:S06]  /*1660*/  UIADD3 UR4, UR37, -UR4, URZ ;  /* 0x8000000425047290 */ /* 0x000fcc000fffe03f */
[----:B------:R-:W-:-:S05]  /*1670*/  IMAD.U32 R0, RZ, RZ, UR4 ;  /* 0x00000004ff007e24 */ /* 0x000fca000f8e00ff */
[----:B------:R-:W-:-:S04]  /*1680*/  SHF.L.U32 R0, R0, 0x1f, RZ ;  /* 0x0000001f00007819 */ /* 0x000fc800000006ff */
[----:B------:R-:W0:Y:S02]  /*1690*/  SYNCS.PHASECHK.TRANS64.TRYWAIT P1, [UR40+0x30800], R0 ;  /* 0x03080000ff0075a7 */ /* 0x000e240008020168 */
[----:B0-----:R-:W-:Y:S05]  /*16a0*/  @!P1 BRA `(.L_x_126) ;  /* 0x000000b800649947 */ /* 0x001fea0003800000 */
.L_x_248:
[----:B------:R-:W-:Y:S05]  /*16b0*/  @!P0 BRA `(.L_x_127) ;  /* 0x0000000000048947 */ /* 0x000fea0003800000 */
[----:B------:R-:W-:Y:S01]  /*16c0*/  BPT.TRAP 0x1 ;  /* 0x000000040000795c */ /* 0x000fe20000300000 */
.L_x_127:
[----:B0-----:R-:W-:Y:S02]  /*16d0*/  IMAD.U32 R3, RZ, RZ, UR39 ;  /* 0x00000027ff037e24 */ /* 0x001fe4000f8e00ff */
[----:B------:R-:W-:-:S03]  /*16e0*/  IMAD.U32 R0, RZ, RZ, UR38 ;  /* 0x00000026ff007e24 */ /* 0x000fc6000f8e00ff */
[----:B------:R-:W-:Y:S02]  /*16f0*/  LEA R3, R3, UR40, 0x3 ;  /* 0x0000002803037c11 */ /* 0x000fe4000f8e18ff */
[----:B------:R-:W-:-:S04]  /*1700*/  SHF.L.U32 R0, R0, 0x1f, RZ ;  /* 0x0000001f00007819 */ /* 0x000fc800000006ff */
[----:B------:R0:W1:Y:S01]  /*1710*/  SYNCS.PHASECHK.TRANS64.TRYWAIT P2, [R3+URZ+0x30830], R0 ;  /* 0x03083000030075a7 */ /* 0x000062000804017f */
[----:B------:R-:W-:Y:S05]  /*1720*/  @!P0 BRA `(.L_x_128) ;  /* 0x0000000000048947 */ /* 0x000fea0003800000 */
[----:B------:R-:W-:Y:S01]  /*1730*/  BPT.TRAP 0x1 ;  /* 0x000000040000795c */ /* 0x000fe20000300000 */
.L_x_128:
[----:B------:R-:W2:Y:S01]  /*1740*/  S2R R4, SR_TID.X ;  /* 0x0000000000047919 */ /* 0x000ea20000002100 */
[----:B------:R-:W-:Y:S01]  /*1750*/  IMAD.MOV.U32 R151, RZ, RZ, RZ ;  /* 0x000000ffff977224 */ /* 0x000fe200078e00ff */
[----:B--2---:R-:W-:Y:S01]  /*1760*/  LOP3.LUT P1, RZ, R4, 0x7f, RZ, 0xc0, !PT ;  /* 0x0000007f04ff7812 */ /* 0x004fe2000782c0ff */
[----:B-1----:R-:W-:-:S12]  /*1770*/  @P2 BRA `(.L_x_129) ;  /* 0x0000000000082947 */ /* 0x002fd80003800000 */
[----:B------:R-:W1:Y:S02]  /*1780*/  SYNCS.PHASECHK.TRANS64.TRYWAIT P2, [R3+URZ+0x30830], R0 ;  /* 0x03083000030075a7 */ /* 0x000e64000804017f */
[----:B-1----:R-:W-:Y:S05]  /*1790*/  @!P2 BRA `(.L_x_130) ;  /* 0x000000b80040a947 */ /* 0x002fea0003800000 */
.L_x_129:
[----:B------:R-:W-:Y:S05]  /*17a0*/  WARPSYNC.ALL ;  /* 0x0000000000007948 */ /* 0x000fea0003800000 */
[----:B------:R-:W-:Y:S01]  /*17b0*/  ULEA UR25, UR50, UR40, 0xd ;  /* 0x0000002832197291 */ /* 0x000fe2000f8e683f */
[----:B------:R-:W2:Y:S01]  /*17c0*/  LDL R4, [R1+0x10] ;  /* 0x0000100001047983 */ /* 0x000ea20000100800 */
[----:B------:R-:W-:Y:S01]  /*17d0*/  UIADD3 UR4, UR40, 0x12400, URZ ;  /* 0x0001240028047890 */ /* 0x000fe2000fffe03f */
[----:B------:R-:W-:Y:S01]  /*17e0*/  WARPGROUP.ARRIVE ;  /* 0x00000000000079c5 */ /* 0x000fe20000000000 */
[----:B------:R-:W-:Y:S01]  /*17f0*/  UIADD3 UR5, UR25, 0xc400, URZ ;  /* 0x0000c40019057890 */ /* 0x000fe2000fffe03f */
[----:B------:R-:W-:Y:S01]  /*1800*/  IMAD.U32 R7, RZ, RZ, UR48 ;  /* 0x00000030ff077e24 */ /* 0x000fe2000f8e00ff */
[----:B------:R-:W-:Y:S01]  /*1810*/  USHF.R.U32.HI UR4, URZ, 0x4, UR4 ;  /* 0x000000043f047899 */ /* 0x000fe20008011604 */
[----:B------:R-:W-:Y:S01]  /*1820*/  P2R R6, PR, RZ, 0x2 ;  /* 0x00000002ff067803 */ /* 0x000fe20000000000 */
[----:B------:R-:W-:Y:S01]  /*1830*/  USHF.R.U32.HI UR5, URZ, 0x4, UR5 ;  /* 0x000000043f057899 */ /* 0x000fe20008011605 */
[----:B------:R-:W-:Y:S01]  /*1840*/  P2R R5, PR, RZ, 0x1 ;  /* 0x00000001ff057803 */ /* 0x000fe20000000000 */
[----:B------:R-:W-:Y:S01]  /*1850*/  ULOP3.LUT UR4, UR4, 0x3fff, URZ, 0xc0, !UPT ;  /* 0x00003fff04047892 */ /* 0x000fe2000f8ec03f */
[--C-:B------:R-:W-:Y:S01]  /*1860*/  IMAD.MOV.U32 R150, RZ, RZ, R151.reuse ;  /* 0x000000ffff967224 */ /* 0x100fe200078e0097 */
[----:B------:R-:W-:Y:S01]  /*1870*/  ULOP3.LUT UR5, UR5, 0x3fff, URZ, 0xc0, !UPT ;  /* 0x00003fff05057892 */ /* 0x000fe2000f8ec03f */
[--C-:B------:R-:W-:Y:S01]  /*1880*/  IMAD.MOV.U32 R149, RZ, RZ, R151.reuse ;  /* 0x000000ffff957224 */ /* 0x100fe200078e0097 */
[----:B------:R-:W-:Y:S01]  /*1890*/  ULOP3.LUT UR24, UR4, 0x10000, URZ, 0xfc, !UPT ;  /* 0x0001000004187892 */ /* 0x000fe2000f8efc3f */
[--C-:B------:R-:W-:Y:S01]  /*18a0*/  IMAD.MOV.U32 R148, RZ, RZ, R151.reuse ;  /* 0x000000ffff947224 */ /* 0x100fe200078e0097 */
[----:B------:R-:W-:Y:S01]  /*18b0*/  ULOP3.LUT UR4, UR5, 0x10000, URZ, 0xfc, !UPT ;  /* 0x0001000005047892 */ /* 0x000fe2000f8efc3f */
[--C-:B------:R-:W-:Y:S01]  /*18c0*/  IMAD.MOV.U32 R147, RZ, RZ, R151.reuse ;  /* 0x000000ffff937224 */ /* 0x100fe200078e0097 */
[----:B------:R-:W-:Y:S01]  /*18d0*/  UIMAD UR6, UR39, 0x600, UR24 ;  /* 0x00000600270678a4 */ /* 0x000fe2000f8e0218 */
[--C-:B------:R-:W-:Y:S01]  /*18e0*/  IMAD.MOV.U32 R146, RZ, RZ, R151.reuse ;  /* 0x000000ffff927224 */ /* 0x100fe200078e0097 */
[----:B------:R-:W-:Y:S01]  /*18f0*/  UMOV UR5, 0x40000040 ;  /* 0x4000004000057882 */ /* 0x000fe20000000000 */
[----:B------:R-:W-:Y:S01]  /*1900*/  UMOV UR7, 0x40000040 ;  /* 0x4000004000077882 */ /* 0x000fe20000000000 */
[----:B------:R-:W-:Y:S01]  /*1910*/  UIADD3 UR8, UR4, 0x2, URZ ;  /* 0x0000000204087890 */ /* 0x000fe2000fffe03f */
[--C-:B------:R-:W-:Y:S01]  /*1920*/  IMAD.MOV.U32 R145, RZ, RZ, R151.reuse ;  /* 0x000000ffff917224 */ /* 0x100fe200078e0097 */
[----:B------:R-:W-:Y:S01]  /*1930*/  UIADD3 UR10, UR6, 0x2, URZ ;  /* 0x00000002060a7890 */ /* 0x000fe2000fffe03f */
[--C-:B------:R-:W-:Y:S01]  /*1940*/  IMAD.MOV.U32 R144, RZ, RZ, R151.reuse ;  /* 0x000000ffff907224 */ /* 0x100fe200078e0097 */
[----:B------:R-:W-:Y:S01]  /*1950*/  UMOV UR9, 0x40000040 ;  /* 0x4000004000097882 */ /* 0x000fe20000000000 */
[----:B------:R-:W-:Y:S01]  /*1960*/  HGMMA.64x192x16.F32.BF16 R24, gdesc[UR4], RZ, !UPT, gsb0 ;  /* 0x02e00000041879f0 */ /* 0x000fe2000c0018ff */
[----:B------:R-:W-:Y:S01]  /*1970*/  UMOV UR11, 0x40000040 ;  /* 0x40000040000b7882 */ /* 0x000fe20000000000 */
[----:B------:R-:W-:Y:S01]  /*1980*/  UIADD3 UR12, UR4, 0x4, URZ ;  /* 0x00000004040c7890 */ /* 0x000fe2000fffe03f */
[--C-:B------:R-:W-:Y:S01]  /*1990*/  IMAD.MOV.U32 R143, RZ, RZ, R151.reuse ;  /* 0x000000ffff8f7224 */ /* 0x100fe200078e0097 */
[----:B------:R-:W-:Y:S01]  /*19a0*/  UIADD3 UR14, UR6, 0x4, URZ ;  /* 0x00000004060e7890 */ /* 0x000fe2000fffe03f */
        /* <DEDUP_REMOVED lines=8> */
[----:B------:R-:W-:Y:S01]  /*1a30*/  UMOV UR19, 0x40000040 ;  /* 0x4000004000137882 */ /* 0x000fe20000000000 */
[----:B------:R-:W-:Y:S01]  /*1a40*/  ULDC UR26, c[0x0][0x988] ;  /* 0x00026200001a7ab9 */ /* 0x000fe20000000800 */
[----:B------:R-:W-:Y:S01]  /*1a50*/  UISETP.GE.AND UP0, UPT, UR49, 0xc1, UPT ;  /* 0x000000c13100788c */ /* 0x000fe2000bf06270 */
        /* <DEDUP_REMOVED lines=18> */
[----:B------:R-:W-:Y:S01]  /*1b80*/  IMAD.MOV.U32 R121, RZ, RZ, R151 ;  /* 0x000000ffff797224 */ /* 0x000fe200078e0097 */
[----:B------:R-:W-:-:S02]  /*1b90*/  WARPGROUP.DEPBAR.LE gsb0, 0x0 ;  /* 0x00008000000079c5 */ /* 0x000fc40000010000 */
[----:B------:R-:W-:-:S06]  /*1ba0*/  WARPGROUP.ARRIVE ;  /* 0x00000000000079c5 */ /* 0x000fcc0000000000 */
[----:B------:R-:W-:Y:S01]  /*1bb0*/  HGMMA.64x192x16.F32.BF16 R24, gdesc[UR8], R24, gsb0 ;  /* 0x02e00000081879f0 */ /* 0x000fe20008001818 */
[----:B--2---:R-:W-:-:S04]  /*1bc0*/  VIADD R4, R4, UR49 ;  /* 0x0000003104047c36 */ /* 0x004fc80008000000 */
        /* <DEDUP_REMOVED lines=20> */
[----:B01----:R-:W-:Y:S02]  /*1d10*/  FMNMX.FTZ R0, R28, R7, !PT ;  /* 0x000000071c007209 */ /* 0x003fe40007810000 */
        /* <DEDUP_REMOVED lines=137> */
[----:B------:R-:W-:Y:S02]  /*25b0*/  FMNMX.FTZ R7, R97, R0, !PT ;  /* 0x0000000061077209 */ /* 0x000fe40007810000 */
[----:B------:R-:W-:Y:S02]  /*25c0*/  FSEL R101, R101, -INF , P1 ;  /* 0xff80000065657808 */ /* 0x000fe40000800000 */
[----:B------:R-:W-:Y:S02]  /*25d0*/  FMNMX.FTZ R0, R100, R7, !PT ;  /* 0x0000000764007209 */ /* 0x000fe40007810000 */
[----:B------:R-:W-:Y:S02]  /*25e0*/  ISETP.GT.AND P1, PT, R4, 0xa1, PT ;  /* 0x000000a10400780c */ /* 0x000fe40003f24270 */
[----:B------:R-:W-:-:S02]  /*25f0*/  FSEL R104, R104, -INF , P0 ;  /* 0xff80000068687808 */ /* 0x000fc40000000000 */
[----:B------:R-:W-:Y:S02]  /*2600*/  FMNMX.FTZ R7, R101, R0, !PT ;  /* 0x0000000065077209 */ /* 0x000fe40007810000 */
        /* <DEDUP_REMOVED lines=8> */
[----:B------:R-:W-:Y:S02]  /*2690*/  FSEL R109, R109, -INF , P2 ;  /* 0xff8000006d6d7808 */ /* 0x000fe40001000000 */
[----:B------:R-:W-:Y:S02]  /*26a0*/  FMNMX.FTZ R0, R108, R7, !PT ;  /* 0x000000076c007209 */ /* 0x000fe40007810000 */
[----:B------:R-:W-:-:S02]  /*26b0*/  ISETP.GT.AND P3, PT, R4, 0xb0, PT ;  /* 0x000000b00400780c */ /* 0x000fc40003f64270 */
[----:B------:R-:W-:Y:S02]  /*26c0*/  FSEL R98, R98, -INF , P4 ;  /* 0xff80000062627808 */ /* 0x000fe40002000000 */
[----:B------:R-:W-:Y:S02]  /*26d0*/  FSEL R112, R112, -INF , P3 ;  /* 0xff80000070707808 */ /* 0x000fe40001800000 */
[----:B------:R-:W-:Y:S02]  /*26e0*/  FMNMX.FTZ R7, R109, R0, !PT ;  /* 0x000000006d077209 */ /* 0x000fe40007810000 */
[----:B------:R-:W-:Y:S02]  /*26f0*/  ISETP.GT.AND P4, PT, R4, 0xb1, PT ;  /* 0x000000b10400780c */ /* 0x000fe40003f84270 */
[----:B------:R-:W-:Y:S02]  /*2700*/  FSEL R95, R95, -INF , P5 ;  /* 0xff8000005f5f7808 */ /* 0x000fe40002800000 */
[----:B------:R-:W-:-:S02]  /*2710*/  FSEL R113, R113, -INF , P4 ;  /* 0xff80000071717808 */ /* 0x000fc40002000000 */
[----:B------:R-:W-:Y:S02]  /*2720*/  FMNMX.FTZ R0, R112, R7, !PT ;  /* 0x0000000770007209 */ /* 0x000fe40007810000 */
[----:B------:R-:W-:Y:S02]  /*2730*/  ISETP.GT.AND P5, PT, R4, 0xb8, PT ;  /* 0x000000b80400780c */ /* 0x000fe40003fa4270 */
[----:B------:R-:W-:Y:S02]  /*2740*/  FSEL R94, R94, -INF , P6 ;  /* 0xff8000005e5e7808 */ /* 0x000fe40003000000 */
[----:B------:R-:W-:Y:S02]  /*2750*/  FSEL R116, R116, -INF , P5 ;  /* 0xff80000074747808 */ /* 0x000fe40002800000 */
[----:B------:R-:W-:Y:S02]  /*2760*/  FMNMX.FTZ R7, R113, R0, !PT ;  /* 0x0000000071077209 */ /* 0x000fe40007810000 */
[----:B------:R-:W-:-:S02]  /*2770*/  ISETP.GT.AND P6, PT, R4, 0xb9, PT ;  /* 0x000000b90400780c */ /* 0x000fc40003fc4270 */
[----:B------:R-:W-:Y:S02]  /*2780*/  FMNMX.FTZ R0, R116, R7, !PT ;  /* 0x0000000774007209 */ /* 0x000fe40007810000 */
[----:B------:R-:W-:Y:S02]  /*2790*/  FSEL R117, R117, -INF , P6 ;  /* 0xff80000075757808 */ /* 0x000fe40003000000 */
[----:B------:R-:W-:Y:S02]  /*27a0*/  P2R R10, PR, RZ, 0x4 ;  /* 0x00000004ff0a7803 */ /* 0x000fe40000000000 */
[----:B------:R-:W-:Y:S02]  /*27b0*/  FMNMX.FTZ R7, R117, R0, !PT ;  /* 0x0000000075077209 */ /* 0x000fe40007810000 */
[----:B------:R-:W-:Y:S02]  /*27c0*/  P2R R12, PR, RZ, 0x2 ;  /* 0x00000002ff0c7803 */ /* 0x000fe40000000000 */
[----:B------:R-:W-:Y:S01]  /*27d0*/  P2R R11, PR, RZ, 0x1 ;  /* 0x00000001ff0b7803 */ /* 0x000fe20000000000 */
[----:B------:R-:W0:Y:S01]  /*27e0*/  SHFL.BFLY PT, R0, R7, 0x2, 0x1f ;  /* 0x0c401f0007007f89 */ /* 0x000e2200000e0000 */
[----:B------:R-:W-:-:S02]  /*27f0*/  ISETP.GT.AND P0, PT, R4, 0x99, PT ;  /* 0x000000990400780c */ /* 0x000fc40003f04270 */
[----:B------:R-:W-:Y:S02]  /*2800*/  ISETP.GT.AND P1, PT, R4, 0xa0, PT ;  /* 0x000000a00400780c */ /* 0x000fe40003f24270 */
[----:B------:R-:W-:Y:S02]  /*2810*/  FSEL R103, R103, -INF , P0 ;  /* 0xff80000067677808 */ /* 0x000fe40000000000 */
[----:B------:R-:W-:Y:S02]  /*2820*/  FSEL R106, R106, -INF , P1 ;  /* 0xff8000006a6a7808 */ /* 0x000fe40000800000 */
[----:B------:R-:W-:Y:S02]  /*2830*/  ISETP.NE.AND P1, PT, R12, RZ, PT ;  /* 0x000000ff0c00720c */ /* 0x000fe40003f25270 */
[----:B------:R-:W-:Y:S02]  /*2840*/  ISETP.NE.AND P0, PT, R11, RZ, PT ;  /* 0x000000ff0b00720c */ /* 0x000fe40003f05270 */
[----:B------:R-:W-:-:S02]  /*2850*/  FSEL R107, R107, -INF , P1 ;  /* 0xff8000006b6b7808 */ /* 0x000fc40000800000 */
[----:B------:R-:W-:Y:S02]  /*2860*/  FSEL R110, R110, -INF , P0 ;  /* 0xff8000006e6e7808 */ /* 0x000fe40000000000 */
[----:B------:R-:W-:Y:S02]  /*2870*/  FSEL R114, R114, -INF , P3 ;  /* 0xff80000072727808 */ /* 0x000fe40001800000 */
[----:B------:R-:W-:Y:S02]  /*2880*/  ISETP.NE.AND P1, PT, R6, RZ, PT ;  /* 0x000000ff0600720c */ /* 0x000fe40003f25270 */
[----:B------:R-:W-:Y:S02]  /*2890*/  FSEL R115, R115, -INF , P4 ;  /* 0xff80000073737808 */ /* 0x000fe40002000000 */
[----:B------:R-:W-:Y:S02]  /*28a0*/  FSEL R118, R118, -INF , P5 ;  /* 0xff80000076767808 */ /* 0x000fe40002800000 */
[----:B0-----:R-:W-:-:S02]  /*28b0*/  FMNMX.FTZ R8, R7, R0, !PT ;  /* 0x0000000007087209 */ /* 0x001fc40007810000 */
[----:B------:R-:W-:Y:S02]  /*28c0*/  FSEL R119, R119, -INF , P6 ;  /* 0xff80000077777808 */ /* 0x000fe40003000000 */
[----:B------:R-:W-:Y:S01]  /*28d0*/  ISETP.NE.AND P0, PT, R5, RZ, PT ;  /* 0x000000ff0500720c */ /* 0x000fe20003f05270 */
[----:B------:R-:W0:Y:S02]  /*28e0*/  SHFL.BFLY PT, R9, R8, 0x1, 0x1f ;  /* 0x0c201f0008097f89 */ /* 0x000e2400000e0000 */
[----:B------:R-:W-:-:S05]  /*28f0*/  @!P1 VIADD R3, R3, 0x30840 ;  /* 0x0003084003039836 */ /* 0x000fca0000000000 */
[----:B------:R-:W-:-:S04]  /*2900*/  @!P1 PRMT R3, RZ, 0x654, R3 ;  /* 0x00000654ff039816 */ /* 0x000fc80000000003 */
[----:B------:R1:W-:Y:S01]  /*2910*/  @!P1 SYNCS.ARRIVE.TRANS64.RED.A1T0 RZ, [R3+URZ], RZ ;  /* 0x000000ff03ff99a7 */ /* 0x0003e2000810043f */
[----:B0-----:R-:W-:-:S04]  /*2920*/  FMNMX.FTZ R0, R8, R9, !PT ;  /* 0x0000000908007209 */ /* 0x001fc80007810000 */
[C---:B------:R-:W-:Y:S01]  /*2930*/  FSETP.NEU.FTZ.AND P2, PT, R0.reuse, -INF , PT ;  /* 0xff8000000000780b */ /* 0x040fe20003f5d000 */
[----:B------:R-:W-:-:S05]  /*2940*/  FMUL.FTZ R9, R0, UR26 ;  /* 0x0000001a00097c20 */ /* 0x000fca0008410000 */
[----:B------:R-:W-:Y:S02]  /*2950*/  FSEL R4, R9, RZ, P2 ;  /* 0x000000ff09047208 */ /* 0x000fe40001000000 */
[----:B------:R-:W-:Y:S02]  /*2960*/  FMNMX.FTZ R9, R26, R27, !PT ;  /* 0x0000001b1a097209 */ /* 0x000fe40007810000 */
[----:B------:R-:W-:Y:S01]  /*2970*/  ISETP.NE.AND P2, PT, R10, RZ, PT ;  /* 0x000000ff0a00720c */ /* 0x000fe20003f45270 */
[--C-:B------:R-:W-:Y:S01]  /*2980*/  FFMA.FTZ R120, R37, UR26, -R4.reuse ;  /* 0x0000001a25787c23 */ /* 0x100fe20008010804 */
[----:B------:R-:W-:Y:S01]  /*2990*/  FMNMX.FTZ R8, R30, R9, !PT ;  /* 0x000000091e087209 */ /* 0x000fe20007810000 */
[--C-:B------:R-:W-:Y:S01]  /*29a0*/  FFMA.FTZ R22, R44, UR26, -R4.reuse ;  /* 0x0000001a2c167c23 */ /* 0x100fe20008010804 */
[--C-:B------:R-:W-:Y:S01]  /*29b0*/  FFMA.FTZ R44, R53, UR26, -R4.reuse ;  /* 0x0000001a352c7c23 */ /* 0x100fe20008010804 */
[----:B------:R-:W-:Y:S01]  /*29c0*/  FSEL R111, R111, -INF , P2 ;  /* 0xff8000006f6f7808 */ /* 0x000fe20001000000 */
[--C-:B------:R-:W-:Y:S01]  /*29d0*/  FFMA.FTZ R6, R25, UR26, -R4.reuse ;  /* 0x0000001a19067c23 */ /* 0x100fe20008010804 */
[----:B------:R-:W-:Y:S01]  /*29e0*/  FMNMX.FTZ R9, R31, R8, !PT ;  /* 0x000000081f097209 */ /* 0x000fe20007810000 */
[--C-:B------:R-:W-:Y:S01]  /*29f0*/  FFMA.FTZ R25, R52, UR26, -R4.reuse ;  /* 0x0000001a34197c23 */ /* 0x100fe20008010804 */
[--C-:B------:R-:W-:Y:S01]  /*2a00*/  FFMA.FTZ R52, R57, UR26, -R4.reuse ;  /* 0x0000001a39347c23 */ /* 0x100fe20008010804 */
[--C-:B------:R-:W-:Y:S01]  /*2a10*/  FFMA.FTZ R13, R32, UR26, -R4.reuse ;  /* 0x0000001a200d7c23 */ /* 0x100fe20008010804 */
[----:B------:R-:W-:Y:S01]  /*2a20*/  FMNMX.FTZ R8, R34, R9, !PT ;  /* 0x0000000922087209 */ /* 0x000fe20007810000 */
[--C-:B------:R-:W-:Y:S01]  /*2a30*/  FFMA.FTZ R32, R69, UR26, -R4.reuse ;  /* 0x0000001a45207c23 */ /* 0x100fe20008010804 */
[--C-:B------:R-:W-:Y:S01]  /*2a40*/  FFMA.FTZ R18, R81, UR26, -R4.reuse ;  /* 0x0000001a51127c23 */ /* 0x100fe20008010804 */
[--C-:B------:R-:W-:Y:S01]  /*2a50*/  FFMA.FTZ R5, R24, UR26, -R4.reuse ;  /* 0x0000001a18057c23 */ /* 0x100fe20008010804 */
[----:B------:R-:W-:Y:S01]  /*2a60*/  FMNMX.FTZ R9, R35, R8, !PT ;  /* 0x0000000823097209 */ /* 0x000fe20007810000 */
[--C-:B------:R-:W-:Y:S01]  /*2a70*/  FFMA.FTZ R7, R28, UR26, -R4.reuse ;  /* 0x0000001a1c077c23 */ /* 0x100fe20008010804 */
[----:B------:R-:W-:Y:S01]  /*2a80*/  MUFU.EX2 R6, R6 ;  /* 0x0000000600067308 */ /* 0x000fe20000000800 */
[--C-:B------:R-:W-:Y:S01]  /*2a90*/  FFMA.FTZ R12, R29, UR26, -R4.reuse ;  /* 0x0000001a1d0c7c23 */ /* 0x100fe20008010804 */
[----:B------:R-:W-:Y:S01]  /*2aa0*/  FMNMX.FTZ R8, R38, R9, !PT ;  /* 0x0000000926087209 */ /* 0x000fe20007810000 */
[--C-:B------:R-:W-:Y:S01]  /*2ab0*/  FFMA.FTZ R24, R48, UR26, -R4.reuse ;  /* 0x0000001a30187c23 */ /* 0x100fe20008010804 */
[--C-:B------:R-:W-:Y:S01]  /*2ac0*/  FFMA.FTZ R48, R88, UR26, -R4.reuse ;  /* 0x0000001a58307c23 */ /* 0x100fe20008010804 */
[--C-:B------:R-:W-:Y:S01]  /*2ad0*/  FFMA.FTZ R10, R64, UR26, -R4.reuse ;  /* 0x0000001a400a7c23 */ /* 0x100fe20008010804 */
[----:B------:R-:W-:Y:S01]  /*2ae0*/  FMNMX.FTZ R9, R39, R8, !PT ;  /* 0x0000000827097209 */ /* 0x000fe20007810000 */
[--C-:B------:R-:W-:Y:S01]  /*2af0*/  FFMA.FTZ R64, R93, UR26, -R4.reuse ;  /* 0x0000001a5d407c23 */ /* 0x100fe20008010804 */
[----:B------:R-:W0:Y:S01]  /*2b00*/  MUFU.EX2 R5, R5 ;  /* 0x0000000500057308 */ /* 0x000e220000000800 */
[--C-:B------:R-:W-:Y:S01]  /*2b10*/  FFMA.FTZ R14, R33, UR26, -R4.reuse ;  /* 0x0000001a210e7c23 */ /* 0x100fe20008010804 */
[----:B------:R-:W-:Y:S01]  /*2b20*/  FMNMX.FTZ R8, R42, R9, !PT ;  /* 0x000000092a087209 */ /* 0x000fe20007810000 */
[--C-:B------:R-:W-:Y:S01]  /*2b30*/  FFMA.FTZ R21, R45, UR26, -R4.reuse ;  /* 0x0000001a2d157c23 */ /* 0x100fe20008010804 */
[--C-:B------:R-:W-:Y:S01]  /*2b40*/  FFMA.FTZ R45, R56, UR26, -R4.reuse ;  /* 0x0000001a382d7c23 */ /* 0x100fe20008010804 */
[--C-:B------:R-:W-:Y:S01]  /*2b50*/  FFMA.FTZ R15, R36, UR26, -R4.reuse ;  /* 0x0000001a240f7c23 */ /* 0x100fe20008010804 */
[----:B------:R-:W-:Y:S01]  /*2b60*/  FMNMX.FTZ R9, R43, R8, !PT ;  /* 0x000000082b097209 */ /* 0x000fe20007810000 */
[--C-:B------:R-:W-:Y:S01]  /*2b70*/  FFMA.FTZ R20, R40, UR26, -R4.reuse ;  /* 0x0000001a28147c23 */ /* 0x100fe20008010804 */
[----:B------:R-:W2:Y:S01]  /*2b80*/  MUFU.EX2 R7, R7 ;  /* 0x0000000700077308 */ /* 0x000ea20000000800 */
[--C-:B------:R-:W-:Y:S01]  /*2b90*/  FFMA.FTZ R19, R41, UR26, -R4.reuse ;  /* 0x0000001a29137c23 */ /* 0x100fe20008010804 */
[----:B------:R-:W-:Y:S01]  /*2ba0*/  FMNMX.FTZ R8, R46, R9, !PT ;  /* 0x000000092e087209 */ /* 0x000fe20007810000 */
[--C-:B------:R-:W-:Y:S01]  /*2bb0*/  FFMA.FTZ R23, R49, UR26, -R4.reuse ;  /* 0x0000001a31177c23 */ /* 0x100fe20008010804 */
[--C-:B------:R-:W-:Y:S01]  /*2bc0*/  FFMA.FTZ R56, R61, UR26, -R4.reuse ;  /* 0x0000001a3d387c23 */ /* 0x100fe20008010804 */
[--C-:B------:R-:W-:Y:S01]  /*2bd0*/  FFMA.FTZ R49, R60, UR26, -R4.reuse ;  /* 0x0000001a3c317c23 */ /* 0x100fe20008010804 */
[----:B------:R-:W-:Y:S01]  /*2be0*/  FMNMX.FTZ R9, R47, R8, !PT ;  /* 0x000000082f097209 */ /* 0x000fe20007810000 */
[--C-:B------:R-:W-:Y:S01]  /*2bf0*/  FFMA.FTZ R11, R65, UR26, -R4.reuse ;  /* 0x0000001a410b7c23 */ /* 0x100fe20008010804 */
[----:B------:R-:W3:Y:S01]  /*2c00*/  MUFU.EX2 R12, R12 ;  /* 0x0000000c000c7308 */ /* 0x000ee20000000800 */
        /* <DEDUP_REMOVED lines=23> */
[----:B------:R-:W-:Y:S01]  /*2d80*/  FFMA.FTZ R84, R117, UR26, -R4 ;  /* 0x0000001a75547c23 */ /* 0x000fe20008010804 */
        /* <DEDUP_REMOVED lines=25> */
[----:B------:R-:W-:Y:S01]  /*2f20*/  FMNMX.FTZ R8, R94, R9, !PT ;  /* 0x000000095e087209 */ /* 0x000fe20007810000 */
[----:B------:R-:W-:-:S03]  /*2f30*/  FFMA.FTZ R9, R80, UR26, -R4 ;  /* 0x0000001a50097c23 */ /* 0x000fc60008010804 */
        /* <DEDUP_REMOVED lines=19> */
[----:B------:R-:W-:Y:S01]  /*3070*/  FMNMX.FTZ R8, R118, R57, !PT ;  /* 0x0000003976087209 */ /* 0x000fe20007810000 */
[----:B------:R-:W-:-:S03]  /*3080*/  FFMA.FTZ R57, R92, UR26, -R4 ;  /* 0x0000001a5c397c23 */ /* 0x000fc60008010804 */
[----:B------:R-:W-:-:S03]  /*3090*/  FMNMX.FTZ R8, R119, R8, !PT ;  /* 0x0000000877087209 */ /* 0x000fc60007810000 */
[----:B------:R-:W-:Y:S02]  /*30a0*/  MUFU.EX2 R11, R11 ;  /* 0x0000000b000b7308 */ /* 0x000fe40000000800 */
[----:B------:R-:W4:Y:S06]  /*30b0*/  SHFL.BFLY PT, R69, R8, 0x2, 0x1f ;  /* 0x0c401f0008457f89 */ /* 0x000f2c00000e0000 */
[----:B------:R-:W-:Y:S08]  /*30c0*/  MUFU.EX2 R29, R29 ;  /* 0x0000001d001d7308 */ /* 0x000ff00000000800 */
[----:B------:R-:W-:Y:S08]  /*30d0*/  MUFU.EX2 R32, R32 ;  /* 0x0000002000207308 */ /* 0x000ff00000000800 */
[----:B------:R-:W-:Y:S01]  /*30e0*/  MUFU.EX2 R33, R33 ;  /* 0x0000002100217308 */ /* 0x000fe20000000800 */
[----:B----4-:R-:W-:Y:S01]  /*30f0*/  FMNMX.FTZ R80, R8, R69, !PT ;  /* 0x0000004508507209 */ /* 0x010fe20007810000 */
[----:B------:R-:W-:-:S04]  /*3100*/  FFMA.FTZ R69, R104, UR26, -R4 ;  /* 0x0000001a68457c23 */ /* 0x000fc80008010804 */
[----:B------:R-:W4:Y:S02]  /*3110*/  SHFL.BFLY PT, R81, R80, 0x1, 0x1f ;  /* 0x0c201f0050517f89 */ /* 0x000f2400000e0000 */
[----:B------:R-:W-:Y:S08]  /*3120*/  MUFU.EX2 R36, R36 ;  /* 0x0000002400247308 */ /* 0x000ff00000000800 */
[----:B------:R-:W-:Y:S08]  /*3130*/  MUFU.EX2 R40, R40 ;  /* 0x0000002800287308 */ /* 0x000ff00000000800 */
[----:B------:R-:W-:Y:S01]  /*3140*/  MUFU.EX2 R41, R41 ;  /* 0x0000002900297308 */ /* 0x000fe20000000800 */
[----:B----4-:R-:W-:Y:S01]  /*3150*/  FMNMX.FTZ R8, R80, R81, !PT ;  /* 0x0000005150087209 */ /* 0x010fe20007810000 */
[----:B------:R-:W-:Y:S01]  /*3160*/  FFMA.FTZ R81, R116, UR26, -R4 ;  /* 0x0000001a74517c23 */ /* 0x000fe20008010804 */
[----:B0-----:R-:W-:-:S05]  /*3170*/  FADD.FTZ R4, R5, R6 ;  /* 0x0000000605047221 */ /* 0x001fca0000010000 */
[----:B------:R-:W-:Y:S01]  /*3180*/  MUFU.EX2 R9, R9 ;  /* 0x0000000900097308 */ /* 0x000fe20000000800 */
[C---:B------:R-:W-:Y:S01]  /*3190*/  FSETP.NEU.FTZ.AND P2, PT, R8.reuse, -INF , PT ;  /* 0xff8000000800780b */ /* 0x040fe20003f5d000 */
[----:B------:R-:W-:-:S05]  /*31a0*/  FMUL.FTZ R85, R8, UR26 ;  /* 0x0000001a08557c20 */ /* 0x000fca0008410000 */
[----:B------:R-:W-:Y:S01]  /*31b0*/  FSEL R85, R85, RZ, P2 ;  /* 0x000000ff55557208 */ /* 0x000fe20001000000 */
[----:B------:R-:W-:Y:S01]  /*31c0*/  MUFU.EX2 R18, R18 ;  /* 0x0000001200127308 */ /* 0x000fe20000000800 */
[----:B------:R-:W-:-:S03]  /*31d0*/  PLOP3.LUT P2, PT, PT, PT, UP0, 0x80, 0x0 ;  /* 0x000000000000781c */ /* 0x000fc60003f4f008 */
[--C-:B------:R-:W-:Y:S01]  /*31e0*/  FFMA.FTZ R26, R26, UR26, -R85.reuse ;  /* 0x0000001a1a1a7c23 */ /* 0x100fe20008010855 */
[--C-:B------:R-:W-:Y:S01]  /*31f0*/  FFMA.FTZ R89, R27, UR26, -R85.reuse ;  /* 0x0000001a1b597c23 */ /* 0x100fe20008010855 */
[--C-:B------:R-:W-:Y:S01]  /*3200*/  FFMA.FTZ R88, R30, UR26, -R85.reuse ;  /* 0x0000001a1e587c23 */ /* 0x100fe20008010855 */
[--C-:B------:R-:W-:Y:S01]  /*3210*/  FFMA.FTZ R93, R31, UR26, -R85.reuse ;  /* 0x0000001a1f5d7c23 */ /* 0x100fe20008010855 */
[--C-:B------:R-:W-:Y:S01]  /*3220*/  FFMA.FTZ R92, R34, UR26, -R85.reuse ;  /* 0x0000001a225c7c23 */ /* 0x100fe20008010855 */
[--C-:B------:R-:W-:Y:S01]  /*3230*/  FFMA.FTZ R97, R35, UR26, -R85.reuse ;  /* 0x0000001a23617c23 */ /* 0x100fe20008010855 */
[----:B------:R-:W-:Y:S01]  /*3240*/  MUFU.EX2 R26, R26 ;  /* 0x0000001a001a7308 */ /* 0x000fe20000000800 */
[--C-:B------:R-:W-:Y:S01]  /*3250*/  FFMA.FTZ R27, R42, UR26, -R85.reuse ;  /* 0x0000001a2a1b7c23 */ /* 0x100fe20008010855 */
[--C-:B------:R-:W-:Y:S01]  /*3260*/  FFMA.FTZ R34, R47, UR26, -R85.reuse ;  /* 0x0000001a2f227c23 */ /* 0x100fe20008010855 */
[--C-:B------:R-:W-:Y:S01]  /*3270*/  FFMA.FTZ R96, R38, UR26, -R85.reuse ;  /* 0x0000001a26607c23 */ /* 0x100fe20008010855 */
[--C-:B------:R-:W-:Y:S01]  /*3280*/  FFMA.FTZ R47, R55, UR26, -R85.reuse ;  /* 0x0000001a372f7c23 */ /* 0x100fe20008010855 */
[--C-:B------:R-:W-:Y:S01]  /*3290*/  FFMA.FTZ R42, R67, UR26, -R85.reuse ;  /* 0x0000001a432a7c23 */ /* 0x100fe20008010855 */
[--C-:B------:R-:W-:Y:S01]  /*32a0*/  FFMA.FTZ R55, R59, UR26, -R85.reuse ;  /* 0x0000001a3b377c23 */ /* 0x100fe20008010855 */
[----:B--2---:R-:W-:Y:S01]  /*32b0*/  FADD.FTZ R67, R7, R4 ;  /* 0x0000000407437221 */ /* 0x004fe20000010000 */
[----:B------:R-:W0:Y:S01]  /*32c0*/  MUFU.EX2 R89, R89 ;  /* 0x0000005900597308 */ /* 0x000e220000000800 */
[--C-:B------:R-:W-:Y:S01]  /*32d0*/  FFMA.FTZ R59, R63, UR26, -R85.reuse ;  /* 0x0000001a3f3b7c23 */ /* 0x100fe20008010855 */
[--C-:B------:R-:W-:Y:S01]  /*32e0*/  FFMA.FTZ R101, R39, UR26, -R85.reuse ;  /* 0x0000001a27657c23 */ /* 0x100fe20008010855 */
[----:B------:R-:W-:Y:S01]  /*32f0*/  FFMA.FTZ R30, R43, UR26, -R85 ;  /* 0x0000001a2b1e7c23 */ /* 0x000fe20008010855 */
[----:B---3--:R-:W-:Y:S01]  /*3300*/  FADD.FTZ R4, R12, R67 ;  /* 0x000000430c047221 */ /* 0x008fe20000010000 */
[--C-:B------:R-:W-:Y:S01]  /*3310*/  FFMA.FTZ R43, R70, UR26, -R85.reuse ;  /* 0x0000001a462b7c23 */ /* 0x100fe20008010855 */
[--C-:B------:R-:W-:Y:S01]  /*3320*/  FFMA.FTZ R39, R51, UR26, -R85.reuse ;  /* 0x0000001a33277c23 */ /* 0x100fe20008010855 */
[--C-:B------:R-:W-:Y:S01]  /*3330*/  FFMA.FTZ R51, R74, UR26, -R85.reuse ;  /* 0x0000001a4a337c23 */ /* 0x100fe20008010855 */
[----:B------:R-:W2:Y:S01]  /*3340*/  MUFU.EX2 R88, R88 ;  /* 0x0000005800587308 */ /* 0x000ea20000000800 */
[--C-:B------:R-:W-:Y:S01]  /*3350*/  FFMA.FTZ R31, R46, UR26, -R85.reuse ;  /* 0x0000001a2e1f7c23 */ /* 0x100fe20008010855 */
[--C-:B------:R-:W-:Y:S01]  /*3360*/  FFMA.FTZ R38, R50, UR26, -R85.reuse ;  /* 0x0000001a32267c23 */ /* 0x100fe20008010855 */
[--C-:B------:R-:W-:Y:S01]  /*3370*/  FFMA.FTZ R50, R71, UR26, -R85.reuse ;  /* 0x0000001a47327c23 */ /* 0x100fe20008010855 */
[--C-:B------:R-:W-:Y:S01]  /*3380*/  FFMA.FTZ R35, R66, UR26, -R85.reuse ;  /* 0x0000001a42237c23 */ /* 0x100fe20008010855 */
[--C-:B------:R-:W-:Y:S01]  /*3390*/  FFMA.FTZ R66, R79, UR26, -R85.reuse ;  /* 0x0000001a4f427c23 */ /* 0x100fe20008010855 */
[--C-:B------:R-:W-:Y:S01]  /*33a0*/  FFMA.FTZ R46, R54, UR26, -R85.reuse ;  /* 0x0000001a362e7c23 */ /* 0x100fe20008010855 */
[----:B------:R-:W-:Y:S01]  /*33b0*/  FFMA.FTZ R67, R86, UR26, -R85 ;  /* 0x0000001a56437c23 */ /* 0x000fe20008010855 */
[----:B------:R-:W3:Y:S01]  /*33c0*/  MUFU.EX2 R93, R93 ;  /* 0x0000005d005d7308 */ /* 0x000ee20000000800 */
[----:B0-----:R-:W-:Y:S01]  /*33d0*/  FADD.FTZ R63, R26, R89 ;  /* 0x000000591a3f7221 */ /* 0x001fe20000010000 */
[--C-:B------:R-:W-:Y:S01]  /*33e0*/  FFMA.FTZ R54, R58, UR26, -R85.reuse ;  /* 0x0000001a3a367c23 */ /* 0x100fe20008010855 */
[--C-:B------:R-:W-:Y:S01]  /*33f0*/  FFMA.FTZ R58, R62, UR26, -R85.reuse ;  /* 0x0000001a3e3a7c23 */ /* 0x100fe20008010855 */
[--C-:B------:R-:W-:Y:S01]  /*3400*/  FFMA.FTZ R62, R75, UR26, -R85.reuse ;  /* 0x0000001a4b3e7c23 */ /* 0x100fe20008010855 */
[--C-:B------:R-:W-:Y:S01]  /*3410*/  FFMA.FTZ R78, R78, UR26, -R85.reuse ;  /* 0x0000001a4e4e7c23 */ /* 0x100fe20008010855 */
[--C-:B------:R-:W-:Y:S01]  /*3420*/  FFMA.FTZ R75, R94, UR26, -R85.reuse ;  /* 0x0000001a5e4b7c23 */ /* 0x100fe20008010855 */
[----:B------:R-:W-:Y:S01]  /*3430*/  FFMA.FTZ R98, R98, UR26, -R85 ;  /* 0x0000001a62627c23 */ /* 0x000fe20008010855 */
[----:B------:R-:W0:Y:S01]  /*3440*/  MUFU.EX2 R92, R92 ;  /* 0x0000005c005c7308 */ /* 0x000e220000000800 */
[----:B--2---:R-:W-:Y:S01]  /*3450*/  FADD.FTZ R70, R88, R63 ;  /* 0x0000003f58467221 */ /* 0x004fe20000010000 */
[----:B------:R-:W-:Y:S01]  /*3460*/  FADD.FTZ R63, R13, R4 ;  /* 0x000000040d3f7221 */ /* 0x000fe20000010000 */
[----:B------:R-:W-:Y:S01]  /*3470*/  F2FP.BF16.F32.PACK_AB R4, R6, R5 ;  /* 0x000000050604723e */ /* 0x000fe200000010ff */
[----:B------:R-:W-:Y:S01]  /*3480*/  FFMA.FTZ R99, R99, UR26, -R85 ;  /* 0x0000001a63637c23 */ /* 0x000fe20008010855 */
[----:B------:R-:W-:Y:S01]  /*3490*/  F2FP.BF16.F32.PACK_AB R6, R12, R7 ;  /* 0x000000070c06723e */ /* 0x000fe200000010ff */
[----:B------:R-:W-:Y:S01]  /*34a0*/  FADD.FTZ R74, R14, R63 ;  /* 0x0000003f0e4a7221 */ /* 0x000fe20000010000 */
[--C-:B------:R-:W-:Y:S01]  /*34b0*/  FFMA.FTZ R63, R82, UR26, -R85.reuse ;  /* 0x0000001a523f7c23 */ /* 0x100fe20008010855 */
[----:B------:R-:W2:Y:S01]  /*34c0*/  MUFU.EX2 R97, R97 ;  /* 0x0000006100617308 */ /* 0x000ea20000000800 */
[----:B---3--:R-:W-:Y:S01]  /*34d0*/  FADD.FTZ R5, R93, R70 ;  /* 0x000000465d057221 */ /* 0x008fe20000010000 */
[----:B------:R-:W-:Y:S01]  /*34e0*/  F2FP.BF16.F32.PACK_AB R12, R14, R13 ;  /* 0x0000000d0e0c723e */ /* 0x000fe200000010ff */
[--C-:B------:R-:W-:Y:S01]  /*34f0*/  FFMA.FTZ R102, R102, UR26, -R85.reuse ;  /* 0x0000001a66667c23 */ /* 0x100fe20008010855 */
[----:B------:R-:W-:Y:S01]  /*3500*/  F2FP.BF16.F32.PACK_AB R14, R120, R15 ;  /* 0x0000000f780e723e */ /* 0x000fe200000010ff */
[--C-:B------:R-:W-:Y:S01]  /*3510*/  FFMA.FTZ R103, R103, UR26, -R85.reuse ;  /* 0x0000001a67677c23 */ /* 0x100fe20008010855 */
[--C-:B------:R-:W-:Y:S01]  /*3520*/  FFMA.FTZ R106, R106, UR26, -R85.reuse ;  /* 0x0000001a6a6a7c23 */ /* 0x100fe20008010855 */
[----:B------:R-:W-:Y:S01]  /*3530*/  FFMA.FTZ R107, R107, UR26, -R85 ;  /* 0x0000001a6b6b7c23 */ /* 0x000fe20008010855 */
[----:B------:R-:W3:Y:S01]  /*3540*/  MUFU.EX2 R96, R96 ;  /* 0x0000006000607308 */ /* 0x000ee20000000800 */
[----:B0-----:R-:W-:Y:S01]  /*3550*/  FADD.FTZ R70, R92, R5 ;  /* 0x000000055c467221 */ /* 0x001fe20000010000 */
[----:B------:R-:W-:Y:S01]  /*3560*/  FADD.FTZ R5, R15, R74 ;  /* 0x0000004a0f057221 */ /* 0x000fe20000010000 */
[--C-:B------:R-:W-:Y:S01]  /*3570*/  FFMA.FTZ R74, R87, UR26, -R85.reuse ;  /* 0x0000001a574a7c23 */ /* 0x100fe20008010855 */
[--C-:B------:R-:W-:Y:S01]  /*3580*/  FFMA.FTZ R110, R110, UR26, -R85.reuse ;  /* 0x0000001a6e6e7c23 */ /* 0x100fe20008010855 */
[----:B------:R-:W-:Y:S01]  /*3590*/  FFMA.FTZ R111, R111, UR26, -R85 ;  /* 0x0000001a6f6f7c23 */ /* 0x000fe20008010855 */
[----:B------:R-:W-:Y:S01]  /*35a0*/  FADD.FTZ R71, R120, R5 ;  /* 0x0000000578477221 */ /* 0x000fe20000010000 */
[----:B------:R-:W-:Y:S01]  /*35b0*/  F2FP.BF16.F32.PACK_AB R5, R89, R26 ;  /* 0x0000001a5905723e */ /* 0x000fe200000010ff */
[----:B------:R-:W0:Y:S01]  /*35c0*/  MUFU.EX2 R101, R101 ;  /* 0x0000006500657308 */ /* 0x000e220000000800 */
[----:B--2---:R-:W-:Y:S01]  /*35d0*/  FADD.FTZ R7, R97, R70 ;  /* 0x0000004661077221 */ /* 0x004fe20000010000 */
[----:B------:R-:W-:Y:S01]  /*35e0*/  FADD.FTZ R82, R20, R71 ;  /* 0x0000004714527221 */ /* 0x000fe20000010000 */
[--C-:B------:R-:W-:Y:S01]  /*35f0*/  FFMA.FTZ R70, R83, UR26, -R85.reuse ;  /* 0x0000001a53467c23 */ /* 0x100fe20008010855 */
[----:B------:R-:W-:Y:S01]  /*3600*/  F2FP.BF16.F32.PACK_AB R13, R97, R92 ;  /* 0x0000005c610d723e */ /* 0x000fe200000010ff */
[----:B------:R-:W-:Y:S01]  /*3610*/  FFMA.FTZ R71, R90, UR26, -R85 ;  /* 0x0000001a5a477c23 */ /* 0x000fe20008010855 */
[C---:B------:R-:W-:Y:S01]  /*3620*/  FADD.FTZ R83, R19.reuse, R82 ;  /* 0x0000005213537221 */ /* 0x040fe20000010000 */
[----:B------:R-:W-:Y:S01]  /*3630*/  F2FP.BF16.F32.PACK_AB R20, R19, R20 ;  /* 0x000000141314723e */ /* 0x000fe200000010ff */
[----:B------:R-:W2:Y:S01]  /*3640*/  MUFU.EX2 R27, R27 ;  /* 0x0000001b001b7308 */ /* 0x000ea20000000800 */
[----:B---3--:R-:W-:Y:S01]  /*3650*/  FADD.FTZ R26, R96, R7 ;  /* 0x00000007601a7221 */ /* 0x008fe20000010000 */
[----:B------:R-:W-:Y:S01]  /*3660*/  FADD.FTZ R86, R22, R83 ;  /* 0x0000005316567221 */ /* 0x000fe20000010000 */
[----:B------:R-:W-:Y:S01]  /*3670*/  F2FP.BF16.F32.PACK_AB R7, R93, R88 ;  /* 0x000000585d07723e */ /* 0x000fe200000010ff */
[--C-:B------:R-:W-:Y:S01]  /*3680*/  FFMA.FTZ R82, R95, UR26, -R85.reuse ;  /* 0x0000001a5f527c23 */ /* 0x100fe20008010855 */
[C---:B------:R-:W-:Y:S01]  /*3690*/  F2FP.BF16.F32.PACK_AB R22, R21.reuse, R22 ;  /* 0x000000161516723e */ /* 0x040fe200000010ff */
[----:B------:R-:W-:Y:S01]  /*36a0*/  FADD.FTZ R83, R21, R86 ;  /* 0x0000005615537221 */ /* 0x000fe20000010000 */
[--C-:B------:R-:W-:Y:S01]  /*36b0*/  FFMA.FTZ R114, R114, UR26, -R85.reuse ;  /* 0x0000001a72727c23 */ /* 0x100fe20008010855 */
[----:B------:R-:W3:Y:S01]  /*36c0*/  MUFU.EX2 R30, R30 ;  /* 0x0000001e001e7308 */ /* 0x000ee20000000800 */
[C---:B0-----:R-:W-:Y:S01]  /*36d0*/  FADD.FTZ R26, R101.reuse, R26 ;  /* 0x0000001a651a7221 */ /* 0x041fe20000010000 */
[----:B------:R-:W-:Y:S01]  /*36e0*/  F2FP.BF16.F32.PACK_AB R15, R101, R96 ;  /* 0x00000060650f723e */ /* 0x000fe200000010ff */
[----:B------:R0:W-:Y:S01]  /*36f0*/  STSM.16.M88.4 [R2+0x1e800], R4 ;  /* 0x01e8000402007844 */ /* 0x0001e20000000200 */
[--C-:B------:R-:W-:Y:S01]  /*3700*/  FFMA.FTZ R115, R115, UR26, -R85.reuse ;  /* 0x0000001a73737c23 */ /* 0x100fe20008010855 */
[----:B------:R-:W-:Y:S01]  /*3710*/  FFMA.FTZ R118, R118, UR26, -R85 ;  /* 0x0000001a76767c23 */ /* 0x000fe20008010855 */
[----:B------:R-:W-:Y:S01]  /*3720*/  IMAD.MOV.U32 R120, RZ, RZ, R151 ;  /* 0x000000ffff787224 */ /* 0x000fe200078e0097 */
[----:B------:R-:W-:Y:S01]  /*3730*/  STSM.16.M88.4 [R154], R12 ;  /* 0x0000000c9a007844 */ /* 0x000fe20000000200 */
[----:B------:R-:W4:Y:S01]  /*3740*/  MUFU.EX2 R31, R31 ;  /* 0x0000001f001f7308 */ /* 0x000f220000000800 */
[----:B--2---:R-:W-:-:S07]  /*3750*/  FADD.FTZ R79, R27, R26 ;  /* 0x0000001a1b4f7221 */ /* 0x004fce0000010000 */
[----:B------:R-:W2:Y:S01]  /*3760*/  MUFU.EX2 R34, R34 ;  /* 0x0000002200227308 */ /* 0x000ea20000000800 */
[C---:B---3--:R-:W-:Y:S01]  /*3770*/  FADD.FTZ R26, R30.reuse, R79 ;  /* 0x0000004f1e1a7221 */ /* 0x048fe20000010000 */
[----:B------:R-:W-:Y:S02]  /*3780*/  F2FP.BF16.F32.PACK_AB R21, R30, R27 ;  /* 0x0000001b1e15723e */ /* 0x000fe400000010ff */
[----:B0-----:R-:W-:Y:S02]  /*3790*/  F2FP.BF16.F32.PACK_AB R4, R52, R45 ;  /* 0x0000002d3404723e */ /* 0x001fe400000010ff */
[----:B------:R-:W-:Y:S02]  /*37a0*/  F2FP.BF16.F32.PACK_AB R6, R56, R49 ;  /* 0x000000313806723e */ /* 0x000fe400000010ff */
[----:B------:R-:W0:Y:S01]  /*37b0*/  MUFU.EX2 R38, R38 ;  /* 0x0000002600267308 */ /* 0x000e220000000800 */
[----:B----4-:R-:W-:Y:S01]  /*37c0*/  FADD.FTZ R79, R31, R26 ;  /* 0x0000001a1f4f7221 */ /* 0x010fe20000010000 */
[----:B------:R-:W-:Y:S01]  /*37d0*/  FADD.FTZ R26, R24, R83 ;  /* 0x00000053181a7221 */ /* 0x000fe20000010000 */
[----:B------:R-:W-:-:S03]  /*37e0*/  F2FP.BF16.F32.PACK_AB R24, R23, R24 ;  /* 0x000000181718723e */ /* 0x000fc600000010ff */
[----:B------:R-:W-:Y:S02]  /*37f0*/  FADD.FTZ R86, R23, R26 ;  /* 0x0000001a17567221 */ /* 0x000fe40000010000 */
[----:B------:R-:W3:Y:S01]  /*3800*/  MUFU.EX2 R39, R39 ;  /* 0x0000002700277308 */ /* 0x000ee20000000800 */
[C---:B--2---:R-:W-:Y:S01]  /*3810*/  FADD.FTZ R79, R34.reuse, R79 ;  /* 0x0000004f224f7221 */ /* 0x044fe20000010000 */
[----:B------:R-:W-:Y:S01]  /*3820*/  FADD.FTZ R83, R25, R86 ;  /* 0x0000005619537221 */ /* 0x000fe20000010000 */
[----:B------:R-:W-:-:S03]  /*3830*/  F2FP.BF16.F32.PACK_AB R23, R34, R31 ;  /* 0x0000001f2217723e */ /* 0x000fc600000010ff */
[----:B------:R-:W-:Y:S02]  /*3840*/  FADD.FTZ R86, R44, R83 ;  /* 0x000000532c567221 */ /* 0x000fe40000010000 */
[----:B------:R-:W2:Y:S01]  /*3850*/  MUFU.EX2 R46, R46 ;  /* 0x0000002e002e7308 */ /* 0x000ea20000000800 */
[----:B0-----:R-:W-:Y:S01]  /*3860*/  FADD.FTZ R26, R38, R79 ;  /* 0x0000004f261a7221 */ /* 0x001fe20000010000 */
[----:B------:R-:W-:Y:S01]  /*3870*/  FADD.FTZ R83, R45, R86 ;  /* 0x000000562d537221 */ /* 0x000fe20000010000 */
[----:B------:R0:W-:Y:S03]  /*3880*/  STSM.16.M88.4 [R17], R20 ;  /* 0x0000001411007844 */ /* 0x0001e60000000200 */
[----:B------:R-:W-:Y:S02]  /*3890*/  FADD.FTZ R86, R52, R83 ;  /* 0x0000005334567221 */ /* 0x000fe40000010000 */
[----:B------:R-:W4:Y:S01]  /*38a0*/  MUFU.EX2 R47, R47 ;  /* 0x0000002f002f7308 */ /* 0x000f220000000800 */
[----:B---3--:R-:W-:Y:S01]  /*38b0*/  FADD.FTZ R79, R39, R26 ;  /* 0x0000001a274f7221 */ /* 0x008fe20000010000 */
[----:B------:R-:W-:-:S04]  /*38c0*/  FADD.FTZ R83, R49, R86 ;  /* 0x0000005631537221 */ /* 0x000fc80000010000 */
[----:B------:R-:W-:Y:S02]  /*38d0*/  FADD.FTZ R83, R56, R83 ;  /* 0x0000005338537221 */ /* 0x000fe40000010000 */
[----:B------:R-:W3:Y:S01]  /*38e0*/  MUFU.EX2 R54, R54 ;  /* 0x0000003600367308 */ /* 0x000ee20000000800 */
[----:B--2---:R-:W-:Y:S01]  /*38f0*/  FADD.FTZ R26, R46, R79 ;  /* 0x0000004f2e1a7221 */ /* 0x004fe20000010000 */
[----:B------:R-:W-:Y:S01]  /*3900*/  FADD.FTZ R88, R10, R83 ;  /* 0x000000530a587221 */ /* 0x000fe20000010000 */
[----:B0-----:R-:W-:Y:S02]  /*3910*/  F2FP.BF16.F32.PACK_AB R20, R36, R33 ;  /* 0x000000212414723e */ /* 0x001fe400000010ff */
[----:B------:R-:W-:Y:S01]  /*3920*/  F2FP.BF16.F32.PACK_AB R22, R41, R40 ;  /* 0x000000282916723e */ /* 0x000fe200000010ff */
[----:B------:R-:W-:Y:S02]  /*3930*/  FADD.FTZ R88, R11, R88 ;  /* 0x000000580b587221 */ /* 0x000fe40000010000 */
[----:B------:R-:W0:Y:S01]  /*3940*/  MUFU.EX2 R55, R55 ;  /* 0x0000003700377308 */ /* 0x000e220000000800 */
[----:B----4-:R-:W-:Y:S01]  /*3950*/  FADD.FTZ R79, R47, R26 ;  /* 0x0000001a2f4f7221 */ /* 0x010fe20000010000 */
[----:B------:R-:W-:Y:S01]  /*3960*/  FADD.FTZ R7, R29, R88 ;  /* 0x000000581d077221 */ /* 0x000fe20000010000 */
[----:B------:R-:W-:-:S03]  /*3970*/  F2FP.BF16.F32.PACK_AB R27, R47, R46 ;  /* 0x0000002e2f1b723e */ /* 0x000fc600000010ff */
[----:B------:R-:W-:Y:S02]  /*3980*/  FADD.FTZ R14, R32, R7 ;  /* 0x00000007200e7221 */ /* 0x000fe40000010000 */
[----:B------:R-:W2:Y:S01]  /*3990*/  MUFU.EX2 R58, R58 ;  /* 0x0000003a003a7308 */ /* 0x000ea20000000800 */
[----:B---3--:R-:W-:Y:S01]  /*39a0*/  FADD.FTZ R26, R54, R79 ;  /* 0x0000004f361a7221 */ /* 0x008fe20000010000 */
[----:B------:R-:W-:-:S04]  /*39b0*/  FADD.FTZ R7, R33, R14 ;  /* 0x0000000e21077221 */ /* 0x000fc80000010000 */
[----:B------:R-:W-:Y:S02]  /*39c0*/  FADD.FTZ R7, R36, R7 ;  /* 0x0000000724077221 */ /* 0x000fe40000010000 */
[----:B------:R-:W3:Y:S01]  /*39d0*/  MUFU.EX2 R59, R59 ;  /* 0x0000003b003b7308 */ /* 0x000ee20000000800 */
[----:B0-----:R-:W-:Y:S01]  /*39e0*/  FADD.FTZ R79, R55, R26 ;  /* 0x0000001a374f7221 */ /* 0x001fe20000010000 */
[----:B------:R-:W-:-:S04]  /*39f0*/  FADD.FTZ R14, R40, R7 ;  /* 0x00000007280e7221 */ /* 0x000fc80000010000 */
[----:B------:R-:W-:Y:S02]  /*3a00*/  FADD.FTZ R14, R41, R14 ;  /* 0x0000000e290e7221 */ /* 0x000fe40000010000 */
[----:B------:R-:W0:Y:S01]  /*3a10*/  MUFU.EX2 R35, R35 ;  /* 0x0000002300237308 */ /* 0x000e220000000800 */
[----:B--2---:R-:W-:Y:S01]  /*3a20*/  FADD.FTZ R26, R58, R79 ;  /* 0x0000004f3a1a7221 */ /* 0x004fe20000010000 */
[----:B------:R-:W-:-:S04]  /*3a30*/  FADD.FTZ R15, R9, R14 ;  /* 0x0000000e090f7221 */ /* 0x000fc80000010000 */
[----:B------:R-:W-:Y:S02]  /*3a40*/  FADD.FTZ R15, R18, R15 ;  /* 0x0000000f120f7221 */ /* 0x000fe40000010000 */
[----:B------:R-:W2:Y:S01]  /*3a50*/  MUFU.EX2 R42, R42 ;  /* 0x0000002a002a7308 */ /* 0x000ea20000000800 */
[----:B---3--:R-:W-:Y:S01]  /*3a60*/  FADD.FTZ R86, R59, R26 ;  /* 0x0000001a3b567221 */ /* 0x008fe20000010000 */
[----:B------:R-:W-:Y:S02]  /*3a70*/  F2FP.BF16.F32.PACK_AB R26, R44, R25 ;  /* 0x000000192c1a723e */ /* 0x000fe400000010ff */
[----:B------:R-:W-:Y:S02]  /*3a80*/  F2FP.BF16.F32.PACK_AB R25, R39, R38 ;  /* 0x000000262719723e */ /* 0x000fe400000010ff */
[----:B------:R-:W-:Y:S02]  /*3a90*/  F2FP.BF16.F32.PACK_AB R7, R59, R58 ;  /* 0x0000003a3b07723e */ /* 0x000fe400000010ff */
[----:B------:R-:W3:Y:S01]  /*3aa0*/  MUFU.EX2 R43, R43 ;  /* 0x0000002b002b7308 */ /* 0x000ee20000000800 */
[----:B0-----:R-:W-:Y:S01]  /*3ab0*/  FADD.FTZ R5, R35, R86 ;  /* 0x0000005623057221 */ /* 0x001fe20000010000 */
[----:B------:R-:W-:Y:S06]  /*3ac0*/  STSM.16.M88.4 [R16], R24 ;  /* 0x0000001810007844 */ /* 0x000fec0000000200 */
[----:B------:R-:W0:Y:S01]  /*3ad0*/  MUFU.EX2 R50, R50 ;  /* 0x0000003200327308 */ /* 0x000e220000000800 */
[----:B--2---:R-:W-:-:S07]  /*3ae0*/  FADD.FTZ R12, R42, R5 ;  /* 0x000000052a0c7221 */ /* 0x004fce0000010000 */
[----:B------:R-:W2:Y:S01]  /*3af0*/  MUFU.EX2 R51, R51 ;  /* 0x0000003300337308 */ /* 0x000ea20000000800 */
[----:B---3--:R-:W-:-:S07]  /*3b00*/  FADD.FTZ R5, R43, R12 ;  /* 0x0000000c2b057221 */ /* 0x008fce0000010000 */
[----:B------:R-:W3:Y:S01]  /*3b10*/  MUFU.EX2 R62, R62 ;  /* 0x0000003e003e7308 */ /* 0x000ee20000000800 */
[----:B0-----:R-:W-:Y:S01]  /*3b20*/  FADD.FTZ R12, R50, R5 ;  /* 0x00000005320c7221 */ /* 0x001fe20000010000 */
[----:B------:R-:W-:-:S05]  /*3b30*/  F2FP.BF16.F32.PACK_AB R5, R55, R54 ;  /* 0x000000363705723e */ /* 0x000fca00000010ff */
[----:B------:R0:W-:Y:S01]  /*3b40*/  STSM.16.M88.4 [R2+0x24800], R4 ;  /* 0x0248000402007844 */ /* 0x0001e20000000200 */
[----:B-1----:R1:W4:Y:S01]  /*3b50*/  MUFU.EX2 R3, R78 ;  /* 0x0000004e00037308 */ /* 0x0023220000000800 */
[----:B--2---:R-:W-:-:S07]  /*3b60*/  FADD.FTZ R13, R51, R12 ;  /* 0x0000000c330d7221 */ /* 0x004fce0000010000 */
[----:B------:R-:W2:Y:S01]  /*3b70*/  MUFU.EX2 R66, R66 ;  /* 0x0000004200427308 */ /* 0x000ea20000000800 */
[C---:B---3--:R-:W-:Y:S01]  /*3b80*/  FADD.FTZ R12, R62.reuse, R13 ;  /* 0x0000000d3e0c7221 */ /* 0x048fe20000010000 */
[--C-:B-1----:R-:W-:Y:S01]  /*3b90*/  FFMA.FTZ R78, R91, UR26, -R85.reuse ;  /* 0x0000001a5b4e7c23 */ /* 0x102fe20008010855 */
[----:B------:R-:W-:Y:S01]  /*3ba0*/  FFMA.FTZ R85, R119, UR26, -R85 ;  /* 0x0000001a77557c23 */ /* 0x000fe20008010855 */
[----:B------:R-:W-:-:S04]  /*3bb0*/  F2FP.BF16.F32.PACK_AB R21, R62, R51 ;  /* 0x000000333e15723e */ /* 0x000fc800000010ff */
[----:B------:R-:W1:Y:S01]  /*3bc0*/  MUFU.EX2 R63, R63 ;  /* 0x0000003f003f7308 */ /* 0x000e620000000800 */
[----:B----4-:R-:W-:Y:S01]  /*3bd0*/  FADD.FTZ R13, R3, R12 ;  /* 0x0000000c030d7221 */ /* 0x010fe20000010000 */
[----:B------:R-:W-:-:S06]  /*3be0*/  F2FP.BF16.F32.PACK_AB R12, R11, R10 ;  /* 0x0000000a0b0c723e */ /* 0x000fcc00000010ff */
[----:B------:R-:W3:Y:S01]  /*3bf0*/  MUFU.EX2 R28, R28 ;  /* 0x0000001c001c7308 */ /* 0x000ee20000000800 */
[C---:B--2---:R-:W-:Y:S01]  /*3c00*/  FADD.FTZ R14, R66.reuse, R13 ;  /* 0x0000000d420e7221 */ /* 0x044fe20000010000 */
[----:B------:R-:W-:Y:S02]  /*3c10*/  F2FP.BF16.F32.PACK_AB R23, R66, R3 ;  /* 0x000000034217723e */ /* 0x000fe400000010ff */
[----:B------:R-:W-:-:S04]  /*3c20*/  F2FP.BF16.F32.PACK_AB R13, R42, R35 ;  /* 0x000000232a0d723e */ /* 0x000fc800000010ff */
[----:B------:R-:W2:Y:S01]  /*3c30*/  MUFU.EX2 R70, R70 ;  /* 0x0000004600467308 */ /* 0x000ea20000000800 */
[----:B-1----:R-:W-:Y:S01]  /*3c40*/  FADD.FTZ R11, R63, R14 ;  /* 0x0000000e3f0b7221 */ /* 0x002fe20000010000 */
[----:B------:R-:W-:-:S06]  /*3c50*/  F2FP.BF16.F32.PACK_AB R14, R32, R29 ;  /* 0x0000001d200e723e */ /* 0x000fcc00000010ff */
[----:B------:R-:W1:Y:S01]  /*3c60*/  MUFU.EX2 R37, R37 ;  /* 0x0000002500257308 */ /* 0x000e620000000800 */
[----:B---3--:R-:W-:Y:S01]  /*3c70*/  FADD.FTZ R30, R28, R15 ;  /* 0x0000000f1c1e7221 */ /* 0x008fe20000010000 */
[----:B------:R-:W-:-:S05]  /*3c80*/  F2FP.BF16.F32.PACK_AB R15, R50, R43 ;  /* 0x0000002b320f723e */ /* 0x000fca00000010ff */
[----:B------:R3:W-:Y:S01]  /*3c90*/  STSM.16.M88.4 [R156], R12 ;  /* 0x0000000c9c007844 */ /* 0x0007e20000000200 */
[----:B------:R-:W0:Y:S01]  /*3ca0*/  MUFU.EX2 R67, R67 ;  /* 0x0000004300437308 */ /* 0x000e220000000800 */
[----:B--2---:R-:W-:Y:S02]  /*3cb0*/  FADD.FTZ R10, R70, R11 ;  /* 0x0000000b460a7221 */ /* 0x004fe40000010000 */
[----:B------:R-:W-:Y:S05]  /*3cc0*/  STSM.16.M88.4 [R17+0x6000], R20 ;  /* 0x0060001411007844 */ /* 0x000fea0000000200 */
[----:B------:R-:W2:Y:S01]  /*3cd0*/  MUFU.EX2 R48, R48 ;  /* 0x0000003000307308 */ /* 0x000ea20000000800 */
[----:B-1----:R-:W-:-:S07]  /*3ce0*/  FADD.FTZ R11, R37, R30 ;  /* 0x0000001e250b7221 */ /* 0x002fce0000010000 */
[----:B------:R-:W1:Y:S01]  /*3cf0*/  MUFU.EX2 R74, R74 ;  /* 0x0000004a004a7308 */ /* 0x000e620000000800 */
[----:B0-----:R-:W-:-:S07]  /*3d00*/  FADD.FTZ R5, R67, R10 ;  /* 0x0000000a43057221 */ /* 0x001fce0000010000 */
[----:B------:R-:W0:Y:S01]  /*3d10*/  MUFU.EX2 R53, R53 ;  /* 0x0000003500357308 */ /* 0x000e220000000800 */
[----:B--2---:R-:W-:-:S07]  /*3d20*/  FADD.FTZ R6, R48, R11 ;  /* 0x0000000b30067221 */ /* 0x004fce0000010000 */
[----:B------:R-:W2:Y:S01]  /*3d30*/  MUFU.EX2 R71, R71 ;  /* 0x0000004700477308 */ /* 0x000ea20000000800 */
[----:B-1----:R-:W-:-:S07]  /*3d40*/  FADD.FTZ R4, R74, R5 ;  /* 0x000000054a047221 */ /* 0x002fce0000010000 */
[----:B------:R-:W1:Y:S01]  /*3d50*/  MUFU.EX2 R57, R57 ;  /* 0x0000003900397308 */ /* 0x000e620000000800 */
[C---:B0-----:R-:W-:Y:S01]  /*3d60*/  FADD.FTZ R6, R53.reuse, R6 ;  /* 0x0000000635067221 */ /* 0x041fe20000010000 */
[----:B------:R-:W-:-:S06]  /*3d70*/  F2FP.BF16.F32.PACK_AB R48, R53, R48 ;  /* 0x000000303530723e */ /* 0x000fcc00000010ff */
[----:B------:R-:W0:Y:S01]  /*3d80*/  MUFU.EX2 R78, R78 ;  /* 0x0000004e004e7308 */ /* 0x000e220000000800 */
[----:B--2---:R-:W-:-:S07]  /*3d90*/  FADD.FTZ R5, R71, R4 ;  /* 0x0000000447057221 */ /* 0x004fce0000010000 */
[----:B------:R-:W2:Y:S01]  /*3da0*/  MUFU.EX2 R64, R64 ;  /* 0x0000004000407308 */ /* 0x000ea20000000800 */
[----:B-1----:R-:W-:Y:S01]  /*3db0*/  FADD.FTZ R7, R57, R6 ;  /* 0x0000000639077221 */ /* 0x002fe20000010000 */
[----:B------:R-:W-:-:S06]  /*3dc0*/  F2FP.BF16.F32.PACK_AB R6, R37, R28 ;  /* 0x0000001c2506723e */ /* 0x000fcc00000010ff */
[----:B------:R-:W1:Y:S01]  /*3dd0*/  MUFU.EX2 R75, R75 ;  /* 0x0000004b004b7308 */ /* 0x000e620000000800 */
[----:B0-----:R-:W-:Y:S01]  /*3de0*/  FADD.FTZ R4, R78, R5 ;  /* 0x000000054e047221 */ /* 0x001fe20000010000 */
[----:B------:R-:W-:Y:S02]  /*3df0*/  F2FP.BF16.F32.PACK_AB R5, R70, R63 ;  /* 0x0000003f4605723e */ /* 0x000fe400000010ff */
[----:B------:R-:W-:-:S04]  /*3e00*/  F2FP.BF16.F32.PACK_AB R49, R78, R71 ;  /* 0x000000474e31723e */ /* 0x000fc800000010ff */
[----:B------:R-:W0:Y:S01]  /*3e10*/  MUFU.EX2 R60, R60 ;  /* 0x0000003c003c7308 */ /* 0x000e220000000800 */
[C---:B--2---:R-:W-:Y:S01]  /*3e20*/  FADD.FTZ R7, R64.reuse, R7 ;  /* 0x0000000740077221 */ /* 0x044fe20000010000 */
[----:B------:R-:W-:-:S06]  /*3e30*/  F2FP.BF16.F32.PACK_AB R50, R64, R57 ;  /* 0x000000394032723e */ /* 0x000fcc00000010ff */
[----:B------:R-:W2:Y:S01]  /*3e40*/  MUFU.EX2 R82, R82 ;  /* 0x0000005200527308 */ /* 0x000ea20000000800 */
[----:B-1----:R-:W-:Y:S01]  /*3e50*/  FADD.FTZ R3, R75, R4 ;  /* 0x000000044b037221 */ /* 0x002fe20000010000 */
[----:B------:R-:W-:-:S06]  /*3e60*/  F2FP.BF16.F32.PACK_AB R4, R18, R9 ;  /* 0x000000091204723e */ /* 0x000fcc00000010ff */
[----:B------:R-:W1:Y:S01]  /*3e70*/  MUFU.EX2 R61, R61 ;  /* 0x0000003d003d7308 */ /* 0x000e620000000800 */
[----:B0-----:R-:W-:-:S07]  /*3e80*/  FADD.FTZ R24, R60, R7 ;  /* 0x000000073c187221 */ /* 0x001fce0000010000 */
[----:B------:R-:W0:Y:S01]  /*3e90*/  MUFU.EX2 R19, R98 ;  /* 0x0000006200137308 */ /* 0x000e220000000800 */
[C---:B--2---:R-:W-:Y:S01]  /*3ea0*/  FADD.FTZ R10, R82.reuse, R3 ;  /* 0x00000003520a7221 */ /* 0x044fe20000010000 */
[----:B------:R-:W-:-:S06]  /*3eb0*/  F2FP.BF16.F32.PACK_AB R51, R82, R75 ;  /* 0x0000004b5233723e */ /* 0x000fcc00000010ff */
[----:B------:R-:W2:Y:S01]  /*3ec0*/  MUFU.EX2 R65, R65 ;  /* 0x0000004100417308 */ /* 0x000ea20000000800 */
[C---:B-1----:R-:W-:Y:S01]  /*3ed0*/  FADD.FTZ R24, R61.reuse, R24 ;  /* 0x000000183d187221 */ /* 0x042fe20000010000 */
[----:B------:R-:W-:-:S06]  /*3ee0*/  F2FP.BF16.F32.PACK_AB R60, R61, R60 ;  /* 0x0000003c3d3c723e */ /* 0x000fcc00000010ff */
[----:B------:R-:W1:Y:S01]  /*3ef0*/  MUFU.EX2 R44, R99 ;  /* 0x00000063002c7308 */ /* 0x000e620000000800 */
[----:B0-----:R-:W-:-:S07]  /*3f00*/  FADD.FTZ R3, R19, R10 ;  /* 0x0000000a13037221 */ /* 0x001fce0000010000 */
[----:B------:R-:W3:Y:S01]  /*3f10*/  MUFU.EX2 R68, R68 ;  /* 0x0000004400447308 */ /* 0x000ee20000000800 */
[----:B--2---:R-:W-:-:S07]  /*3f20*/  FADD.FTZ R7, R65, R24 ;  /* 0x0000001841077221 */ /* 0x004fce0000010000 */
[----:B------:R-:W0:Y:S01]  /*3f30*/  MUFU.EX2 R102, R102 ;  /* 0x0000006600667308 */ /* 0x000e220000000800 */
[C---:B-1----:R-:W-:Y:S01]  /*3f40*/  FADD.FTZ R3, R44.reuse, R3 ;  /* 0x000000032c037221 */ /* 0x042fe20000010000 */
[----:B------:R-:W-:-:S06]  /*3f50*/  F2FP.BF16.F32.PACK_AB R61, R44, R19 ;  /* 0x000000132c3d723e */ /* 0x000fcc00000010ff */
[----:B------:R-:W1:Y:S01]  /*3f60*/  MUFU.EX2 R69, R69 ;  /* 0x0000004500457308 */ /* 0x000e620000000800 */
[----:B---3--:R-:W-:Y:S01]  /*3f70*/  FADD.FTZ R14, R68, R7 ;  /* 0x00000007440e7221 */ /* 0x008fe20000010000 */
[----:B------:R-:W-:Y:S02]  /*3f80*/  F2FP.BF16.F32.PACK_AB R7, R74, R67 ;  /* 0x000000434a07723e */ /* 0x000fe400000010ff */
[----:B------:R-:W-:-:S03]  /*3f90*/  F2FP.BF16.F32.PACK_AB R62, R68, R65 ;  /* 0x00000041443e723e */ /* 0x000fc600000010ff */
[----:B------:R2:W-:Y:S01]  /*3fa0*/  STSM.16.M88.4 [R16+0x6000], R4 ;  /* 0x0060000410007844 */ /* 0x0005e20000000200 */
[----:B------:R-:W3:Y:S01]  /*3fb0*/  MUFU.EX2 R103, R103 ;  /* 0x0000006700677308 */ /* 0x000ee20000000800 */
[----:B0-----:R-:W-:Y:S02]  /*3fc0*/  FADD.FTZ R12, R102, R3 ;  /* 0x00000003660c7221 */ /* 0x001fe40000010000 */
[----:B------:R0:W-:Y:S05]  /*3fd0*/  STSM.16.M88.4 [R2+0x2a800], R48 ;  /* 0x02a8003002007844 */ /* 0x0001ea0000000200 */
[----:B------:R-:W4:Y:S01]  /*3fe0*/  MUFU.EX2 R72, R72 ;  /* 0x0000004800487308 */ /* 0x000f220000000800 */
[----:B-1----:R-:W-:-:S07]  /*3ff0*/  FADD.FTZ R9, R69, R14 ;  /* 0x0000000e45097221 */ /* 0x002fce0000010000 */
[----:B------:R-:W1:Y:S01]  /*4000*/  MUFU.EX2 R106, R106 ;  /* 0x0000006a006a7308 */ /* 0x000e620000000800 */
[C---:B---3--:R-:W-:Y:S01]  /*4010*/  FADD.FTZ R3, R103.reuse, R12 ;  /* 0x0000000c67037221 */ /* 0x048fe20000010000 */
[----:B------:R-:W-:-:S05]  /*4020*/  F2FP.BF16.F32.PACK_AB R63, R103, R102 ;  /* 0x00000066673f723e */ /* 0x000fca00000010ff */
[----:B------:R0:W-:Y:S01]  /*4030*/  STSM.16.M88.4 [R155], R60 ;  /* 0x0000003c9b007844 */ /* 0x0001e20000000200 */
[----:B------:R-:W3:Y:S01]  /*4040*/  MUFU.EX2 R73, R73 ;  /* 0x0000004900497308 */ /* 0x000ee20000000800 */
[C---:B----4-:R-:W-:Y:S01]  /*4050*/  FADD.FTZ R14, R72.reuse, R9 ;  /* 0x00000009480e7221 */ /* 0x050fe20000010000 */
[----:B------:R-:W-:-:S06]  /*4060*/  F2FP.BF16.F32.PACK_AB R72, R72, R69 ;  /* 0x000000454848723e */ /* 0x000fcc00000010ff */
[----:B------:R-:W4:Y:S01]  /*4070*/  MUFU.EX2 R107, R107 ;  /* 0x0000006b006b7308 */ /* 0x000f220000000800 */
[----:B-1----:R-:W-:-:S07]  /*4080*/  FADD.FTZ R12, R106, R3 ;  /* 0x000000036a0c7221 */ /* 0x002fce0000010000 */
[----:B------:R-:W1:Y:S01]  /*4090*/  MUFU.EX2 R76, R76 ;  /* 0x0000004c004c7308 */ /* 0x000e620000000800 */
[----:B---3--:R-:W-:-:S07]  /*40a0*/  FADD.FTZ R9, R73, R14 ;  /* 0x0000000e49097221 */ /* 0x008fce0000010000 */
[----:B------:R-:W3:Y:S01]  /*40b0*/  MUFU.EX2 R110, R110 ;  /* 0x0000006e006e7308 */ /* 0x000ee20000000800 */
[----:B----4-:R-:W-:-:S07]  /*40c0*/  FADD.FTZ R3, R107, R12 ;  /* 0x0000000c6b037221 */ /* 0x010fce0000010000 */
[----:B------:R-:W4:Y:S01]  /*40d0*/  MUFU.EX2 R77, R77 ;  /* 0x0000004d004d7308 */ /* 0x000f220000000800 */
[C---:B-1----:R-:W-:Y:S01]  /*40e0*/  FADD.FTZ R14, R76.reuse, R9 ;  /* 0x000000094c0e7221 */ /* 0x042fe20000010000 */
[----:B------:R-:W-:Y:S02]  /*40f0*/  F2FP.BF16.F32.PACK_AB R74, R76, R73 ;  /* 0x000000494c4a723e */ /* 0x000fe400000010ff */
[----:B------:R-:W-:-:S04]  /*4100*/  F2FP.BF16.F32.PACK_AB R73, R107, R106 ;  /* 0x0000006a6b49723e */ /* 0x000fc800000010ff */
[----:B------:R-:W2:Y:S01]  /*4110*/  MUFU.EX2 R111, R111 ;  /* 0x0000006f006f7308 */ /* 0x000ea20000000800 */
[----:B---3--:R-:W-:-:S07]  /*4120*/  FADD.FTZ R12, R110, R3 ;  /* 0x000000036e0c7221 */ /* 0x008fce0000010000 */
[----:B------:R-:W1:Y:S01]  /*4130*/  MUFU.EX2 R80, R113 ;  /* 0x0000007100507308 */ /* 0x000e620000000800 */
[----:B----4-:R-:W-:-:S07]  /*4140*/  FADD.FTZ R3, R77, R14 ;  /* 0x0000000e4d037221 */ /* 0x010fce0000010000 */
[----:B------:R-:W3:Y:S01]  /*4150*/  MUFU.EX2 R13, R114 ;  /* 0x00000072000d7308 */ /* 0x000ee20000000800 */
[C---:B--2---:R-:W-:Y:S01]  /*4160*/  FADD.FTZ R4, R111.reuse, R12 ;  /* 0x0000000c6f047221 */ /* 0x044fe20000010000 */
[----:B------:R-:W-:-:S05]  /*4170*/  F2FP.BF16.F32.PACK_AB R75, R111, R110 ;  /* 0x0000006e6f4b723e */ /* 0x000fca00000010ff */
[----:B------:R0:W-:Y:S01]  /*4180*/  STSM.16.M88.4 [R17+0xc000], R72 ;  /* 0x00c0004811007844 */ /* 0x0001e20000000200 */
[----:B------:R-:W-:Y:S01]  /*4190*/  MUFU.EX2 R81, R81 ;  /* 0x0000005100517308 */ /* 0x000fe20000000800 */
[C---:B-1----:R-:W-:Y:S01]  /*41a0*/  FADD.FTZ R6, R80.reuse, R3 ;  /* 0x0000000350067221 */ /* 0x042fe20000010000 */
[----:B------:R-:W-:-:S06]  /*41b0*/  F2FP.BF16.F32.PACK_AB R12, R80, R77 ;  /* 0x0000004d500c723e */ /* 0x000fcc00000010ff */
[----:B------:R-:W1:Y:S01]  /*41c0*/  MUFU.EX2 R84, R84 ;  /* 0x0000005400547308 */ /* 0x000e620000000800 */
[----:B---3--:R-:W-:-:S07]  /*41d0*/  FADD.FTZ R3, R13, R4 ;  /* 0x000000040d037221 */ /* 0x008fce0000010000 */
[----:B------:R-:W2:Y:S08]  /*41e0*/  MUFU.EX2 R10, R115 ;  /* 0x00000073000a7308 */ /* 0x000eb00000000800 */
[----:B------:R-:W3:Y:S01]  /*41f0*/  MUFU.EX2 R118, R118 ;  /* 0x0000007600767308 */ /* 0x000ee20000000800 */
[----:B-1----:R-:W-:Y:S01]  /*4200*/  F2FP.BF16.F32.PACK_AB R14, R84, R81 ;  /* 0x00000051540e723e */ /* 0x002fe200000010ff */
[----:B------:R-:W-:-:S04]  /*4210*/  FADD.FTZ R81, R81, R6 ;  /* 0x0000000651517221 */ /* 0x000fc80000010000 */
[----:B------:R-:W-:Y:S02]  /*4220*/  FADD.FTZ R4, R84, R81 ;  /* 0x0000005154047221 */ /* 0x000fe40000010000 */
[----:B------:R-:W1:Y:S01]  /*4230*/  MUFU.EX2 R85, R85 ;  /* 0x0000005500557308 */ /* 0x000e620000000800 */
[C---:B--2---:R-:W-:Y:S01]  /*4240*/  F2FP.BF16.F32.PACK_AB R13, R10.reuse, R13 ;  /* 0x0000000d0a0d723e */ /* 0x044fe200000010ff */
[----:B------:R-:W-:-:S04]  /*4250*/  FADD.FTZ R3, R10, R3 ;  /* 0x000000030a037221 */ /* 0x000fc80000010000 */
[----:B---3--:R-:W-:Y:S01]  /*4260*/  FADD.FTZ R6, R118, R3 ;  /* 0x0000000376067221 */ /* 0x008fe20000010000 */
[----:B-1----:R-:W-:-:S03]  /*4270*/  F2FP.BF16.F32.PACK_AB R15, R85, R118 ;  /* 0x00000076550f723e */ /* 0x002fc600000010ff */
[----:B------:R-:W-:Y:S02]  /*4280*/  FADD.FTZ R6, R85, R6 ;  /* 0x0000000655067221 */ /* 0x000fe40000010000 */
[----:B------:R0:W-:Y:S01]  /*4290*/  STSM.16.M88.4 [R16+0xc000], R12 ;  /* 0x00c0000c10007844 */ /* 0x0001e20000000200 */
[----:B------:R1:W-:Y:S06]  /*42a0*/  MEMBAR.ALL.CTA ;  /* 0x0000000000007992 */ /* 0x0003ec0000008000 */
[----:B-1----:R-:W1:Y:S02]  /*42b0*/  FENCE.VIEW.ASYNC.S ;  /* 0x00000000000073c6 */ /* 0x002e640000000000 */
[----:B-1----:R-:W-:Y:S01]  /*42c0*/  NOP ;  /* 0x0000000000007918 */ /* 0x002fe20000000000 */
[----:B------:R-:W-:Y:S05]  /*42d0*/  @!P2 BRA `(.L_x_131) ;  /* 0x0000002800cca947 */ /* 0x000fea0003800000 */
[----:B------:R-:W-:Y:S01]  /*42e0*/  IMAD.MOV.U32 R9, RZ, RZ, R8 ;  /* 0x000000ffff097224 */ /* 0x000fe200078e0008 */
[----:B------:R-:W-:Y:S01]  /*42f0*/  CS2R R150, SRZ ;  /* 0x0000000000967805 */ /* 0x000fe2000001ff00 */
[----:B------:R-:W-:Y:S01]  /*4300*/  IMAD.MOV.U32 R3, RZ, RZ, R0 ;  /* 0x000000ffff037224 */ /* 0x000fe200078e0000 */
        /* <DEDUP_REMOVED lines=15> */
[----:B------:R-:W-:Y:S01]  /*4400*/  UIADD3 UR28, UR48, -0x2, URZ ;  /* 0xfffffffe301c7890 */ /* 0x000fe2000fffe03f */
[----:B------:R-:W-:Y:S01]  /*4410*/  UMOV UR20, UR38 ;  /* 0x0000002600147c82 */ /* 0x000fe20008000000 */
[----:B------:R-:W-:Y:S01]  /*4420*/  UMOV UR27, UR39 ;  /* 0x00000027001b7c82 */ /* 0x000fe20008000000 */
[----:B------:R-:W-:-:S09]  /*4430*/  ULDC UR26, c[0x0][0x988] ;  /* 0x00026200001a7ab9 */ /* 0x000fd20000000800 */
.L_x_140:
[----:B------:R-:W-:Y:S01]  /*4440*/  UIADD3 UR39, UR27, 0x1, URZ ;  /* 0x000000011b277890 */ /* 0x000fe2000fffe03f */
[----:B------:R-:W-:-:S03]  /*4450*/  ISETP.NE.AND P3, PT, RZ, UR44, PT ;  /* 0x0000002cff007c0c */ /* 0x000fc6000bf65270 */
[----:B------:R-:W-:-:S04]  /*4460*/  UISETP.NE.AND UP0, UPT, UR39, 0x2, UPT ;  /* 0x000000022700788c */ /* 0x000fc8000bf05270 */
[----:B------:R-:W-:Y:S02]  /*4470*/  USEL UR38, URZ, 0x1, UP0 ;  /* 0x000000013f267887 */ /* 0x000fe40008000000 */
[----:B------:R-:W-:Y:S02]  /*4480*/  USEL UR39, UR39, URZ, UP0 ;  /* 0x0000003f27277287 */ /* 0x000fe40008000000 */
[----:B------:R-:W-:Y:S02]  /*4490*/  ULOP3.LUT UR38, UR20, UR38, URZ, 0x3c, !UPT ;  /* 0x0000002614267292 */ /* 0x000fe4000f8e3c3f */
[----:B--2---:R-:W-:Y:S10]  /*44a0*/  @P3 BRA `(.L_x_132) ;  /* 0x00000000002c3947 */ /* 0x004ff40003800000 */
[----:B------:R-:W-:Y:S05]  /*44b0*/  @!P0 BRA `(.L_x_133) ;  /* 0x0000000000048947 */ /* 0x000fea0003800000 */
[----:B------:R-:W-:Y:S01]  /*44c0*/  BPT.TRAP 0x1 ;  /* 0x000000040000795c */ /* 0x000fe20000300000 */
.L_x_133:
[----:B------:R-:W-:Y:S01]  /*44d0*/  ULEA UR6, UR39, UR40, 0x3 ;  /* 0x0000002827067291 */ /* 0x000fe2000f8e183f */
[----:B------:R-:W-:-:S05]  /*44e0*/  IMAD.U32 R0, RZ, RZ, UR38 ;  /* 0x00000026ff007e24 */ /* 0x000fca000f8e00ff */
[----:B------:R-:W-:-:S04]  /*44f0*/  SHF.L.U32 R0, R0, 0x1f, RZ ;  /* 0x0000001f00007819 */ /* 0x000fc800000006ff */
[----:B------:R1:W2:Y:S01]  /*4500*/  SYNCS.PHASECHK.TRANS64.TRYWAIT P2, [UR6+0x30830], R0 ;  /* 0x03083000ff0075a7 */ /* 0x0002a20008040146 */
[----:B------:R-:W-:Y:S05]  /*4510*/  @!P0 BRA `(.L_x_134) ;  /* 0x0000000000048947 */ /* 0x000fea0003800000 */
[----:B------:R-:W-:Y:S01]  /*4520*/  BPT.TRAP 0x1 ;  /* 0x000000040000795c */ /* 0x000fe20000300000 */
.L_x_134:
[----:B--2---:R-:W-:Y:S05]  /*4530*/  @P2 BRA `(.L_x_132) ;  /* 0x0000000000082947 */ /* 0x004fea0003800000 */
[----:B------:R-:W2:Y:S02]  /*4540*/  SYNCS.PHASECHK.TRANS64.TRYWAIT P2, [UR6+0x30830], R0 ;  /* 0x03083000ff0075a7 */ /* 0x000ea40008040146 */
[----:B--2---:R-:W-:Y:S05]  /*4550*/  @!P2 BRA `(.L_x_135) ;  /* 0x0000008800e4a947 */ /* 0x004fea0003800000 */
.L_x_132:
[----:B--2---:R-:W2:Y:S01]  /*4560*/  S2R R5, SR_TID.X ;  /* 0x0000000000057919 */ /* 0x004ea20000002100 */
[----:B------:R-:W-:Y:S01]  /*4570*/  UIMAD UR6, UR39, 0x600, UR24 ;  /* 0x00000600270678a4 */ /* 0x000fe2000f8e0218 */
[----:B------:R-:W-:Y:S01]  /*4580*/  UMOV UR7, 0x40000040 ;  /* 0x4000004000077882 */ /* 0x000fe20000000000 */
[----:B------:R-:W-:Y:S02]  /*4590*/  UMOV UR11, 0x40000040 ;  /* 0x40000040000b7882 */ /* 0x000fe40000000000 */
[----:B------:R-:W-:Y:S02]  /*45a0*/  UIADD3 UR10, UR6, 0x2, URZ ;  /* 0x00000002060a7890 */ /* 0x000fe4000fffe03f */
[----:B------:R-:W-:Y:S01]  /*45b0*/  UIADD3 UR14, UR6, 0x4, URZ ;  /* 0x00000004060e7890 */ /* 0x000fe2000fffe03f */
[----:B------:R-:W-:Y:S01]  /*45c0*/  UMOV UR15, 0x40000040 ;  /* 0x40000040000f7882 */ /* 0x000fe20000000000 */
[----:B------:R-:W-:Y:S01]  /*45d0*/  UIADD3 UR18, UR6, 0x6, URZ ;  /* 0x0000000606127890 */ /* 0x000fe2000fffe03f */
[----:B------:R-:W-:Y:S01]  /*45e0*/  UMOV UR19, 0x40000040 ;  /* 0x4000004000137882 */ /* 0x000fe20000000000 */
[----:B--2---:R-:W-:-:S05]  /*45f0*/  SHF.R.U32.HI R5, RZ, 0x7, R5 ;  /* 0x00000007ff057819 */ /* 0x004fca0000011605 */
[----:B-1----:R-:W-:-:S05]  /*4600*/  VIADD R0, R5, 0x8 ;  /* 0x0000000805007836 */ /* 0x002fca0000000000 */
[----:B------:R1:W-:Y:S06]  /*4610*/  BAR.SYNC.DEFER_BLOCKING R0, 0x100 ;  /* 0x000400000000751d */ /* 0x0003ec0000010000 */
[----:B0-----:R-:W-:-:S06]  /*4620*/  WARPGROUP.ARRIVE ;  /* 0x00000000000079c5 */ /* 0x001fcc0000000000 */
        /* <DEDUP_REMOVED lines=14> */
.L_x_137:
[----:B------:R-:W-:Y:S01]  /*4710*/  ULEA UR6, UR27, UR40, 0x3 ;  /* 0x000000281b067291 */ /* 0x000fe2000f8e183f */
[----:B------:R-:W-:-:S05]  /*4720*/  IMAD.U32 R0, RZ, RZ, UR20 ;  /* 0x00000014ff007e24 */ /* 0x000fca000f8e00ff */
[----:B------:R-:W-:-:S04]  /*4730*/  SHF.L.U32 R0, R0, 0x1f, RZ ;  /* 0x0000001f00007819 */ /* 0x000fc800000006ff */
[----:B------:R0:W1:Y:S01]  /*4740*/  SYNCS.PHASECHK.TRANS64.TRYWAIT P2, [UR6+0x30850], R0 ;  /* 0x03085000ff0075a7 */ /* 0x0000620008040146 */
[----:B------:R-:W-:Y:S05]  /*4750*/  @!P0 BRA `(.L_x_138) ;  /* 0x0000000000048947 */ /* 0x000fea0003800000 */
[----:B------:R-:W-:Y:S01]  /*4760*/  BPT.TRAP 0x1 ;  /* 0x000000040000795c */ /* 0x000fe20000300000 */
.L_x_138:
[----:B-1----:R-:W-:Y:S05]  /*4770*/  @P2 BRA `(.L_x_136) ;  /* 0x0000000000082947 */ /* 0x002fea0003800000 */
[----:B------:R-:W1:Y:S02]  /*4780*/  SYNCS.PHASECHK.TRANS64.TRYWAIT P2, [UR6+0x30850], R0 ;  /* 0x03085000ff0075a7 */ /* 0x000e640008040146 */
[----:B-1----:R-:W-:Y:S05]  /*4790*/  @!P2 BRA `(.L_x_139) ;  /* 0x00000088006ca947 */ /* 0x002fea0003800000 */
.L_x_136:
[----:B------:R-:W-:Y:S01]  /*47a0*/  UIADD3 UR7, UR25, 0x1e800, URZ ;  /* 0x0001e80019077890 */ /* 0x000fe2000fffe03f */
[----:B------:R-:W-:Y:S01]  /*47b0*/  WARPGROUP.ARRIVE ;  /* 0x00000000000079c5 */ /* 0x000fe20000000000 */
[----:B------:R-:W-:Y:S01]  /*47c0*/  UIADD3 UR6, UR40, 0x400, URZ ;  /* 0x0000040028067890 */ /* 0x000fe2000fffe03f */
[----:B01----:R-:W-:Y:S01]  /*47d0*/  FMNMX.FTZ R0, R24, R3, !PT ;  /* 0x0000000318007209 */ /* 0x003fe20007810000 */
[----:B------:R-:W-:-:S03]  /*47e0*/  USHF.R.U32.HI UR7, URZ, 0x4, UR7 ;  /* 0x000000043f077899 */ /* 0x000fc60008011607 */
[----:B------:R-:W0:Y:S01]  /*47f0*/  S2R R13, SR_TID.X ;  /* 0x00000000000d7919 */ /* 0x000e220000002100 */
[----:B------:R-:W-:Y:S01]  /*4800*/  USHF.R.U32.HI UR6, URZ, 0x4, UR6 ;  /* 0x000000043f067899 */ /* 0x000fe20008011606 */
[----:B------:R-:W-:Y:S01]  /*4810*/  FMNMX.FTZ R5, R25, R0, !PT ;  /* 0x0000000019057209 */ /* 0x000fe20007810000 */
[----:B------:R-:W-:Y:S02]  /*4820*/  ULOP3.LUT UR10, UR7, 0x3fff, URZ, 0xc0, !UPT ;  /* 0x00003fff070a7892 */ /* 0x000fe4000f8ec03f */
[----:B------:R-:W-:Y:S01]  /*4830*/  ULOP3.LUT UR7, UR6, 0x3fff, URZ, 0xc0, !UPT ;  /* 0x00003fff06077892 */ /* 0x000fe2000f8ec03f */
[----:B------:R-:W-:Y:S01]  /*4840*/  FMNMX.FTZ R0, R28, R5, !PT ;  /* 0x000000051c007209 */ /* 0x000fe20007810000 */
[----:B------:R-:W-:Y:S02]  /*4850*/  ULOP3.LUT UR6, UR10, 0x10000, URZ, 0xfc, !UPT ;  /* 0x000100000a067892 */ /* 0x000fe4000f8efc3f */
[----:B------:R-:W-:Y:S01]  /*4860*/  UIMAD UR7, UR27, 0x600, UR7 ;  /* 0x000006001b0778a4 */ /* 0x000fe2000f8e0207 */
[----:B------:R-:W-:Y:S01]  /*4870*/  FMNMX.FTZ R5, R29, R0, !PT ;  /* 0x000000001d057209 */ /* 0x000fe20007810000 */
[----:B------:R-:W-:Y:S01]  /*4880*/  UMOV UR21, 0x40000040 ;  /* 0x4000004000157882 */ /* 0x000fe20000000000 */
[----:B------:R-:W-:-:S02]  /*4890*/  UMOV UR23, 0x40000040 ;  /* 0x4000004000177882 */ /* 0x000fc40000000000 */
        /* <DEDUP_REMOVED lines=10> */
[----:B------:R-:W-:Y:S02]  /*4940*/  FMNMX.FTZ R7, R37, R0, !PT ;  /* 0x0000000025077209 */ /* 0x000fe40007810000 */
[----:B------:R-:W-:Y:S02]  /*4950*/  FMNMX.FTZ R0, R26, R9, !PT ;  /* 0x000000091a007209 */ /* 0x000fe40007810000 */
[----:B------:R-:W-:Y:S02]  /*4960*/  FMNMX.FTZ R8, R40, R7, !PT ;  /* 0x0000000728087209 */ /* 0x000fe40007810000 */
[----:B------:R-:W-:Y:S02]  /*4970*/  FMNMX.FTZ R5, R27, R0, !PT ;  /* 0x000000001b057209 */ /* 0x000fe40007810000 */
[----:B------:R-:W-:Y:S02]  /*4980*/  FMNMX.FTZ R7, R41, R8, !PT ;  /* 0x0000000829077209 */ /* 0x000fe40007810000 */
[----:B------:R-:W-:-:S02]  /*4990*/  FMNMX.FTZ R0, R30, R5, !PT ;  /* 0x000000051e007209 */ /* 0x000fc40007810000 */
        /* <DEDUP_REMOVED lines=26> */
[----:B------:R-:W-:Y:S01]  /*4b40*/  FMNMX.FTZ R7, R69, R8, !PT ;  /* 0x0000000845077209 */ /* 0x000fe20007810000 */
[----:B------:R-:W-:Y:S02]  /*4b50*/  WARPGROUP.DEPBAR.LE gsb0, 0x0 ;  /* 0x00008000000079c5 */ /* 0x000fe40000010000 */
[----:B------:R-:W-:Y:S01]  /*4b60*/  WARPGROUP.ARRIVE ;  /* 0x00000000000079c5 */ /* 0x000fe20000000000 */
[----:B------:R-:W-:Y:S02]  /*4b70*/  FMNMX.FTZ R0, R58, R5, !PT ;  /* 0x000000053a007209 */ /* 0x000fe40007810000 */
[----:B------:R-:W-:-:S02]  /*4b80*/  FMNMX.FTZ R8, R72, R7, !PT ;  /* 0x0000000748087209 */ /* 0x000fc40007810000 */
[----:B------:R-:W-:Y:S01]  /*4b90*/  FMNMX.FTZ R5, R59, R0, !PT ;  /* 0x000000003b057209 */ /* 0x000fe20007810000 */
[----:B------:R-:W-:Y:S01]  /*4ba0*/  HGMMA.64x64x16.F32.BF16 R120, gdesc[UR20].tnspB, R120, gsb0 ;  /* 0x40e00000147879f0 */ /* 0x000fe20008001878 */
[----:B------:R-:W-:Y:S01]  /*4bb0*/  UIADD3 UR20, UR6, 0x4, URZ ;  /* 0x0000000406147890 */ /* 0x000fe2000fffe03f */
[----:B------:R-:W-:Y:S01]  /*4bc0*/  FMNMX.FTZ R7, R73, R8, !PT ;  /* 0x0000000849077209 */ /* 0x000fe20007810000 */
[----:B------:R-:W-:Y:S01]  /*4bd0*/  UIADD3 UR22, UR7, 0x100, URZ ;  /* 0x0000010007167890 */ /* 0x000fe2000fffe03f */
[----:B------:R-:W-:Y:S01]  /*4be0*/  FMNMX.FTZ R0, R62, R5, !PT ;  /* 0x000000053e007209 */ /* 0x000fe20007810000 */
[----:B------:R-:W-:Y:S01]  /*4bf0*/  UMOV UR21, 0x40000040 ;  /* 0x4000004000157882 */ /* 0x000fe20000000000 */
[----:B------:R-:W-:Y:S01]  /*4c00*/  UMOV UR23, 0x40000040 ;  /* 0x4000004000177882 */ /* 0x000fe20000000000 */
        /* <DEDUP_REMOVED lines=47> */
[----:B0-----:R-:W-:Y:S02]  /*4f00*/  SHF.R.U32.HI R12, RZ, 0x7, R13 ;  /* 0x00000007ff0c7819 */ /* 0x001fe4000001160d */
[----:B------:R-:W-:-:S02]  /*4f10*/  FMNMX.FTZ R5, R103, R0, !PT ;  /* 0x0000000067057209 */ /* 0x000fc40007810000 */
[----:B------:R-:W-:Y:S02]  /*4f20*/  FMNMX.FTZ R0, R116, R7, !PT ;  /* 0x0000000774007209 */ /* 0x000fe40007810000 */
[----:B------:R-:W-:Y:S02]  /*4f30*/  FMNMX.FTZ R8, R106, R5, !PT ;  /* 0x000000056a087209 */ /* 0x000fe40007810000 */
[----:B------:R-:W-:Y:S02]  /*4f40*/  FMNMX.FTZ R0, R117, R0, !PT ;  /* 0x0000000075007209 */ /* 0x000fe40007810000 */
[----:B------:R-:W-:Y:S02]  /*4f50*/  FMNMX.FTZ R7, R107, R8, !PT ;  /* 0x000000086b077209 */ /* 0x000fe40007810000 */
[----:B------:R-:W-:Y:S01]  /*4f60*/  ISETP.GE.U32.AND P2, PT, R13, 0x180, PT ;  /* 0x000001800d00780c */ /* 0x000fe20003f46070 */
[----:B------:R-:W0:Y:S01]  /*4f70*/  SHFL.BFLY PT, R5, R0, 0x2, 0x1f ;  /* 0x0c401f0000057f89 */ /* 0x000e2200000e0000 */
[----:B------:R-:W-:-:S04]  /*4f80*/  FMNMX.FTZ R8, R110, R7, !PT ;  /* 0x000000076e087209 */ /* 0x000fc80007810000 */
[----:B------:R-:W-:-:S04]  /*4f90*/  FMNMX.FTZ R7, R111, R8, !PT ;  /* 0x000000086f077209 */ /* 0x000fc80007810000 */
[----:B------:R-:W-:-:S04]  /*4fa0*/  FMNMX.FTZ R8, R114, R7, !PT ;  /* 0x0000000772087209 */ /* 0x000fc80007810000 */
[----:B------:R-:W-:-:S04]  /*4fb0*/  FMNMX.FTZ R7, R115, R8, !PT ;  /* 0x0000000873077209 */ /* 0x000fc80007810000 */
[----:B------:R-:W-:-:S04]  /*4fc0*/  FMNMX.FTZ R8, R118, R7, !PT ;  /* 0x0000000776087209 */ /* 0x000fc80007810000 */
[----:B------:R-:W-:Y:S02]  /*4fd0*/  FMNMX.FTZ R8, R119, R8, !PT ;  /* 0x0000000877087209 */ /* 0x000fe40007810000 */
[----:B0-----:R-:W-:Y:S01]  /*4fe0*/  FMNMX.FTZ R5, R0, R5, !PT ;  /* 0x0000000500057209 */ /* 0x001fe20007810000 */
[----:B------:R-:W-:Y:S02]  /*4ff0*/  VIADD R0, R12, 0x9 ;  /* 0x000000090c007836 */ /* 0x000fe40000000000 */
[----:B------:R-:W0:Y:S04]  /*5000*/  SHFL.BFLY PT, R11, R8, 0x2, 0x1f ;  /* 0x0c401f00080b7f89 */ /* 0x000e2800000e0000 */
[----:B------:R-:W1:Y:S01]  /*5010*/  SHFL.BFLY PT, R10, R5, 0x1, 0x1f ;  /* 0x0c201f00050a7f89 */ /* 0x000e6200000e0000 */
[----:B------:R-:W-:-:S02]  /*5020*/  SEL R7, R0, 0x9, !P2 ;  /* 0x0000000900077807 */ /* 0x000fc40005000000 */
[----:B------:R-:W-:Y:S02]  /*5030*/  ISETP.LT.AND P2, PT, RZ, UR28, PT ;  /* 0x0000001cff007c0c */ /* 0x000fe4000bf41270 */
[----:B0-----:R-:W-:Y:S02]  /*5040*/  FMNMX.FTZ R8, R8, R11, !PT ;  /* 0x0000000b08087209 */ /* 0x001fe40007810000 */
[----:B-1----:R-:W-:-:S03]  /*5050*/  FMNMX.FTZ R0, R5, R10, !PT ;  /* 0x0000000a05007209 */ /* 0x002fc60007810000 */
[----:B------:R-:W0:Y:S01]  /*5060*/  SHFL.BFLY PT, R11, R8, 0x1, 0x1f ;  /* 0x0c201f00080b7f89 */ /* 0x000e2200000e0000 */
[----:B------:R-:W-:Y:S02]  /*5070*/  WARPGROUP.DEPBAR.LE gsb0, 0x0 ;  /* 0x00008000000079c5 */ /* 0x000fe40000010000 */
[----:B------:R-:W-:Y:S01]  /*5080*/  WARPGROUP.ARRIVE ;  /* 0x00000000000079c5 */ /* 0x000fe20000000000 */
[----:B------:R-:W-:Y:S02]  /*5090*/  IMAD.U32 R5, RZ, RZ, UR39 ;  /* 0x00000027ff057e24 */ /* 0x000fe4000f8e00ff */
[----:B------:R-:W-:Y:S01]  /*50a0*/  FADD.FTZ R3, -R0, R3 ;  /* 0x0000000300037221 */ /* 0x000fe20000010100 */
[----:B------:R-:W-:Y:S01]  /*50b0*/  IMAD.U32 R10, RZ, RZ, UR27 ;  /* 0x0000001bff0a7e24 */ /* 0x000fe2000f8e00ff */
[----:B------:R-:W-:Y:S01]  /*50c0*/  UMOV UR27, UR39 ;  /* 0x00000027001b7c82 */ /* 0x000fe20008000000 */
[----:B------:R-:W-:Y:S01]  /*50d0*/  HGMMA.64x64x16.F32.BF16 R120, gdesc[UR20].tnspB, R120, gsb0 ;  /* 0x40e00000147879f0 */ /* 0x000fe20008001878 */
[----:B------:R-:W-:Y:S01]  /*50e0*/  UIADD3 UR20, UR6, 0x600, URZ ;  /* 0x0000060006147890 */ /* 0x000fe2000fffe03f */
[----:B------:R-:W-:Y:S01]  /*50f0*/  @!P1 LEA R5, R5, UR40, 0x3 ;  /* 0x0000002805059c11 */ /* 0x000fe2000f8e18ff */
[----:B------:R-:W-:Y:S01]  /*5100*/  UIADD3 UR22, UR7, 0x200, URZ ;  /* 0x0000020007167890 */ /* 0x000fe2000fffe03f */
[----:B------:R-:W-:Y:S01]  /*5110*/  @!P1 LEA R10, R10, UR40, 0x3 ;  /* 0x000000280a0a9c11 */ /* 0x000fe2000f8e18ff */
[----:B------:R-:W-:Y:S01]  /*5120*/  UMOV UR21, 0x40000040 ;  /* 0x4000004000157882 */ /* 0x000fe20000000000 */
[----:B------:R-:W-:Y:S01]  /*5130*/  UMOV UR23, 0x40000040 ;  /* 0x4000004000177882 */ /* 0x000fe20000000000 */
[----:B------:R-:W-:-:S02]  /*5140*/  @!P1 VIADD R5, R5, 0x30840 ;  /* 0x0003084005059836 */ /* 0x000fc40000000000 */
[----:B------:R-:W-:Y:S01]  /*5150*/  FMUL.FTZ R3, R3, UR26 ;  /* 0x0000001a03037c20 */ /* 0x000fe20008410000 */
[----:B------:R-:W-:Y:S02]  /*5160*/  @!P1 VIADD R10, R10, 0x30860 ;  /* 0x000308600a0a9836 */ /* 0x000fe40000000000 */
[----:B------:R-:W-:-:S03]  /*5170*/  @!P1 PRMT R5, RZ, 0x654, R5 ;  /* 0x00000654ff059816 */ /* 0x000fc60000000005 */
[----:B------:R-:W-:Y:S01]  /*5180*/  @!P1 PRMT R10, RZ, 0x654, R10 ;  /* 0x00000654ff0a9816 */ /* 0x000fe2000000000a */
[----:B------:R-:W1:Y:S01]  /*5190*/  MUFU.EX2 R3, R3 ;  /* 0x0000000300037308 */ /* 0x000e620000000800 */
[----:B0-----:R-:W-:-:S05]  /*51a0*/  FMNMX.FTZ R8, R8, R11, !PT ;  /* 0x0000000b08087209 */ /* 0x001fca0007810000 */
[----:B------:R-:W-:-:S04]  /*51b0*/  FADD.FTZ R9, -R8, R9 ;  /* 0x0000000908097221 */ /* 0x000fc80000010100 */
[----:B------:R-:W-:-:S06]  /*51c0*/  FMUL.FTZ R9, R9, UR26 ;  /* 0x0000001a09097c20 */ /* 0x000fcc0008410000 */
[----:B------:R-:W-:Y:S01]  /*51d0*/  MUFU.EX2 R9, R9 ;  /* 0x0000000900097308 */ /* 0x000fe20000000800 */
        /* <DEDUP_REMOVED lines=49> */
[----:B------:R-:W-:-:S07]  /*54f0*/  UIADD3 UR6, UR28, -0x1, URZ ;  /* 0xffffffff1c067890 */ /* 0x000fce000fffe03f */
[----:B------:R-:W-:Y:S01]  /*5500*/  UMOV UR28, UR6 ;  /* 0x00000006001c7c82 */ /* 0x000fe20008000000 */
[----:B------:R-:W-:Y:S02]  /*5510*/  WARPGROUP.DEPBAR.LE gsb0, 0x0 ;  /* 0x00008000000079c5 */ /* 0x000fe40000010000 */
[----:B------:R-:W-:-:S06]  /*5520*/  WARPGROUP.ARRIVE ;  /* 0x00000000000079c5 */ /* 0x000fcc0000000000 */
[----:B------:R-:W-:Y:S01]  /*5530*/  HGMMA.64x64x16.F32.BF16 R120, gdesc[UR20].tnspB, R120, gsb0 ;  /* 0x40e00000147879f0 */ /* 0x000fe20008001878 */
[----:B------:R-:W-:Y:S02]  /*5540*/  UMOV UR20, UR38 ;  /* 0x0000002600147c82 */ /* 0x000fe40008000000 */
[----:B------:R-:W-:Y:S02]  /*5550*/  WARPGROUP.DEPBAR.LE gsb0, 0x0 ;  /* 0x00008000000079c5 */ /* 0x000fe40000010000 */
[----:B------:R0:W-:Y:S06]  /*5560*/  BAR.ARV R7, 0x100 ;  /* 0x000400070000751d */ /* 0x0001ec0000002000 */
[----:B------:R2:W-:Y:S01]  /*5570*/  @!P1 SYNCS.ARRIVE.TRANS64.RED.A1T0 RZ, [R5+URZ], RZ ;  /* 0x000000ff05ff99a7 */ /* 0x0005e2000810043f */
[-C--:B-1----:R-:W-:Y:S01]  /*5580*/  FMUL.FTZ R120, R120, R3.reuse ;  /* 0x0000000378787220 */ /* 0x082fe20000410000 */
[-C--:B------:R-:W-:Y:S01]  /*5590*/  FMUL.FTZ R121, R121, R3.reuse ;  /* 0x0000000379797220 */ /* 0x080fe20000410000 */
[-C--:B------:R-:W-:Y:S01]  /*55a0*/  FMUL.FTZ R124, R124, R3.reuse ;  /* 0x000000037c7c7220 */ /* 0x080fe20000410000 */
[-C--:B------:R-:W-:Y:S01]  /*55b0*/  FMUL.FTZ R125, R125, R3.reuse ;  /* 0x000000037d7d7220 */ /* 0x080fe20000410000 */
[-C--:B------:R-:W-:Y:S01]  /*55c0*/  FMUL.FTZ R128, R128, R3.reuse ;  /* 0x0000000380807220 */ /* 0x080fe20000410000 */
[-C--:B------:R-:W-:Y:S01]  /*55d0*/  FMUL.FTZ R129, R129, R3.reuse ;  /* 0x0000000381817220 */ /* 0x080fe20000410000 */
[-C--:B------:R-:W-:Y:S01]  /*55e0*/  FMUL.FTZ R132, R132, R3.reuse ;  /* 0x0000000384847220 */ /* 0x080fe20000410000 */
[----:B--2---:R-:W-:Y:S01]  /*55f0*/  FMUL.FTZ R5, R0, UR26 ;  /* 0x0000001a00057c20 */ /* 0x004fe20008410000 */
[----:B------:R1:W-:Y:S01]  /*5600*/  @!P1 SYNCS.ARRIVE.TRANS64.RED.A1T0 RZ, [R10+URZ], RZ ;  /* 0x000000ff0aff99a7 */ /* 0x0003e2000810043f */
[-C--:B------:R-:W-:Y:S01]  /*5610*/  FMUL.FTZ R133, R133, R3.reuse ;  /* 0x0000000385857220 */ /* 0x080fe20000410000 */
[----:B------:R-:W-:Y:S01]  /*5620*/  FMUL.FTZ R136, R136, R3 ;  /* 0x0000000388887220 */ /* 0x000fe20000410000 */
[--C-:B0-----:R-:W-:Y:S01]  /*5630*/  FFMA.FTZ R7, R24, UR26, -R5.reuse ;  /* 0x0000001a18077c23 */ /* 0x101fe20008010805 */
[--C-:B------:R-:W-:Y:S01]  /*5640*/  FFMA.FTZ R21, R25, UR26, -R5.reuse ;  /* 0x0000001a19157c23 */ /* 0x100fe20008010805 */
[--C-:B------:R-:W-:Y:S01]  /*5650*/  FFMA.FTZ R20, R28, UR26, -R5.reuse ;  /* 0x0000001a1c147c23 */ /* 0x100fe20008010805 */
[--C-:B------:R-:W-:Y:S01]  /*5660*/  FFMA.FTZ R19, R29, UR26, -R5.reuse ;  /* 0x0000001a1d137c23 */ /* 0x100fe20008010805 */
[--C-:B------:R-:W-:Y:S01]  /*5670*/  FFMA.FTZ R32, R32, UR26, -R5.reuse ;  /* 0x0000001a20207c23 */ /* 0x100fe20008010805 */
[----:B-1----:R-:W-:Y:S01]  /*5680*/  FMUL.FTZ R10, R8, UR26 ;  /* 0x0000001a080a7c20 */ /* 0x002fe20008410000 */
[----:B------:R-:W0:Y:S01]  /*5690*/  MUFU.EX2 R7, R7 ;  /* 0x0000000700077308 */ /* 0x000e220000000800 */
[--C-:B------:R-:W-:Y:S01]  /*56a0*/  FFMA.FTZ R33, R33, UR26, -R5.reuse ;  /* 0x0000001a21217c23 */ /* 0x100fe20008010805 */
        /* <DEDUP_REMOVED lines=13> */
[----:B------:R-:W-:Y:S01]  /*5780*/  FFMA.FTZ R52, R52, UR26, -R5 ;  /* 0x0000001a34347c23 */ /* 0x000fe20008010805 */
[----:B------:R-:W1:Y:S01]  /*5790*/  MUFU.EX2 R11, R11 ;  /* 0x0000000b000b7308 */ /* 0x000e620000000800 */
[----:B0-----:R-:W-:Y:S01]  /*57a0*/  FFMA.FTZ R15, R3, R4, R7 ;  /* 0x00000004030f7223 */ /* 0x001fe20000010007 */
        /* <DEDUP_REMOVED lines=36> */
[----:B------:R-:W-:Y:S01]  /*59f0*/  FFMA.FTZ R117, R117, UR26, -R5 ;  /* 0x0000001a75757c23 */ /* 0x000fe20008010805 */
[----:B-1----:R-:W-:Y:S01]  /*5a00*/  FFMA.FTZ R18, R9, R6, R11 ;  /* 0x0000000609127223 */ /* 0x002fe2000001000b */
[----:B------:R-:W1:Y:S01]  /*5a10*/  MUFU.EX2 R14, R14 ;  /* 0x0000000e000e7308 */ /* 0x000e620000000800 */
[----:B------:R-:W-:Y:S01]  /*5a20*/  F2FP.BF16.F32.PACK_AB R4, R21, R7 ;  /* 0x000000071504723e */ /* 0x000fe200000010ff */
[--C-:B------:R-:W-:Y:S01]  /*5a30*/  FFMA.FTZ R23, R35, UR26, -R10.reuse ;  /* 0x0000001a23177c23 */ /* 0x100fe2000801080a */
[----:B0-----:R-:W-:Y:S01]  /*5a40*/  F2FP.BF16.F32.PACK_AB R5, R12, R11 ;  /* 0x0000000b0c05723e */ /* 0x001fe200000010ff */
[----:B------:R-:W-:Y:S01]  /*5a50*/  FFMA.FTZ R35, R38, UR26, -R10 ;  /* 0x0000001a26237c23 */ /* 0x000fe2000801080a */
[----:B------:R-:W-:Y:S01]  /*5a60*/  F2FP.BF16.F32.PACK_AB R6, R19, R20 ;  /* 0x000000141306723e */ /* 0x000fe200000010ff */
[----:B------:R-:W-:Y:S01]  /*5a70*/  FADD.FTZ R21, R21, R15 ;  /* 0x0000000f15157221 */ /* 0x000fe20000010000 */
[----:B------:R-:W-:Y:S01]  /*5a80*/  FADD.FTZ R18, R12, R18 ;  /* 0x000000120c127221 */ /* 0x000fe20000010000 */
[----:B------:R-:W-:Y:S01]  /*5a90*/  MUFU.EX2 R32, R32 ;  /* 0x0000002000207308 */ /* 0x000fe20000000800 */
[--C-:B------:R-:W-:Y:S01]  /*5aa0*/  FFMA.FTZ R24, R39, UR26, -R10.reuse ;  /* 0x0000001a27187c23 */ /* 0x100fe2000801080a */
[----:B------:R-:W-:Y:S01]  /*5ab0*/  FADD.FTZ R20, R20, R21 ;  /* 0x0000001514147221 */ /* 0x000fe20000010000 */
[--C-:B------:R-:W-:Y:S01]  /*5ac0*/  FFMA.FTZ R25, R43, UR26, -R10.reuse ;  /* 0x0000001a2b197c23 */ /* 0x100fe2000801080a */
[--C-:B------:R-:W-:Y:S01]  /*5ad0*/  FFMA.FTZ R43, R46, UR26, -R10.reuse ;  /* 0x0000001a2e2b7c23 */ /* 0x100fe2000801080a */
[----:B------:R-:W-:Y:S01]  /*5ae0*/  FFMA.FTZ R26, R47, UR26, -R10 ;  /* 0x0000001a2f1a7c23 */ /* 0x000fe2000801080a */
[----:B------:R-:W-:Y:S01]  /*5af0*/  FADD.FTZ R21, R19, R20 ;  /* 0x0000001413157221 */ /* 0x000fe20000010000 */
[----:B------:R-:W-:Y:S01]  /*5b00*/  FFMA.FTZ R27, R51, UR26, -R10 ;  /* 0x0000001a331b7c23 */ /* 0x000fe2000801080a */
[----:B------:R-:W-:Y:S01]  /*5b10*/  MUFU.EX2 R33, R33 ;  /* 0x0000002100217308 */ /* 0x000fe20000000800 */
[----:B-1----:R-:W-:Y:S01]  /*5b20*/  F2FP.BF16.F32.PACK_AB R7, R14, R13 ;  /* 0x0000000d0e07723e */ /* 0x002fe200000010ff */
[----:B------:R-:W-:Y:S01]  /*5b30*/  FADD.FTZ R13, R13, R18 ;  /* 0x000000120d0d7221 */ /* 0x000fe20000010000 */
[--C-:B------:R-:W-:Y:S01]  /*5b40*/  FFMA.FTZ R51, R54, UR26, -R10.reuse ;  /* 0x0000001a36337c23 */ /* 0x100fe2000801080a */
[--C-:B------:R-:W-:Y:S01]  /*5b50*/  FFMA.FTZ R28, R55, UR26, -R10.reuse ;  /* 0x0000001a371c7c23 */ /* 0x100fe2000801080a */
[--C-:B------:R-:W-:Y:S01]  /*5b60*/  FFMA.FTZ R29, R59, UR26, -R10.reuse ;  /* 0x0000001a3b1d7c23 */ /* 0x100fe2000801080a */
[----:B------:R0:W-:Y:S01]  /*5b70*/  STSM.16.M88.4 [R2+0x1e800], R4 ;  /* 0x01e8000402007844 */ /* 0x0001e20000000200 */
[----:B------:R-:W-:Y:S01]  /*5b80*/  FADD.FTZ R39, R14, R13 ;  /* 0x0000000d0e277221 */ /* 0x000fe20000010000 */
        /* <DEDUP_REMOVED lines=14> */
[--C-:B0-----:R-:W-:Y:S01]  /*5c70*/  FFMA.FTZ R4, R34, UR26, -R10.reuse ;  /* 0x0000001a22047c23 */ /* 0x101fe2000801080a */
        /* <DEDUP_REMOVED lines=24> */
[-C--:B------:R-:W-:Y:S01]  /*5e00*/  FMUL.FTZ R137, R137, R3.reuse ;  /* 0x0000000389897220 */ /* 0x080fe20000410000 */
[----:B------:R-:W1:Y:S01]  /*5e10*/  MUFU.EX2 R24, R24 ;  /* 0x0000001800187308 */ /* 0x000e620000000800 */
[----:B0-----:R-:W-:Y:S01]  /*5e20*/  FADD.FTZ R42, R4, R39 ;  /* 0x00000027042a7221 */ /* 0x001fe20000010000 */
[-C--:B------:R-:W-:Y:S01]  /*5e30*/  FMUL.FTZ R140, R140, R3.reuse ;  /* 0x000000038c8c7220 */ /* 0x080fe20000410000 */
[-C--:B------:R-:W-:Y:S01]  /*5e40*/  FMUL.FTZ R141, R141, R3.reuse ;  /* 0x000000038d8d7220 */ /* 0x080fe20000410000 */
[-C--:B------:R-:W-:Y:S01]  /*5e50*/  FMUL.FTZ R144, R144, R3.reuse ;  /* 0x0000000390907220 */ /* 0x080fe20000410000 */
[----:B------:R-:W-:Y:S01]  /*5e60*/  FADD.FTZ R42, R23, R42 ;  /* 0x0000002a172a7221 */ /* 0x000fe20000010000 */
[-C--:B------:R-:W-:Y:S01]  /*5e70*/  FMUL.FTZ R145, R145, R3.reuse ;  /* 0x0000000391917220 */ /* 0x080fe20000410000 */
[-C--:B------:R-:W-:Y:S01]  /*5e80*/  FMUL.FTZ R148, R148, R3.reuse ;  /* 0x0000000394947220 */ /* 0x080fe20000410000 */
[----:B------:R-:W0:Y:S01]  /*5e90*/  MUFU.EX2 R40, R40 ;  /* 0x0000002800287308 */ /* 0x000e220000000800 */
[----:B------:R-:W-:Y:S01]  /*5ea0*/  FMUL.FTZ R149, R149, R3 ;  /* 0x0000000395957220 */ /* 0x000fe20000410000 */
[-C--:B------:R-:W-:Y:S01]  /*5eb0*/  FMUL.FTZ R122, R122, R9.reuse ;  /* 0x000000097a7a7220 */ /* 0x080fe20000410000 */
[-C--:B------:R-:W-:Y:S01]  /*5ec0*/  FMUL.FTZ R123, R123, R9.reuse ;  /* 0x000000097b7b7220 */ /* 0x080fe20000410000 */
[-C--:B------:R-:W-:Y:S01]  /*5ed0*/  FMUL.FTZ R126, R126, R9.reuse ;  /* 0x000000097e7e7220 */ /* 0x080fe20000410000 */
[-C--:B------:R-:W-:Y:S01]  /*5ee0*/  FMUL.FTZ R127, R127, R9.reuse ;  /* 0x000000097f7f7220 */ /* 0x080fe20000410000 */
[-C--:B------:R-:W-:Y:S01]  /*5ef0*/  FMUL.FTZ R130, R130, R9.reuse ;  /* 0x0000000982827220 */ /* 0x080fe20000410000 */
[-C--:B------:R-:W-:Y:S01]  /*5f00*/  FMUL.FTZ R131, R131, R9.reuse ;  /* 0x0000000983837220 */ /* 0x080fe20000410000 */
[----:B------:R2:W-:Y:S01]  /*5f10*/  MUFU.EX2 R15, R34 ;  /* 0x00000022000f7308 */ /* 0x0005e20000000800 */
[-C--:B------:R-:W-:Y:S01]  /*5f20*/  FMUL.FTZ R134, R134, R9.reuse ;  /* 0x0000000986867220 */ /* 0x080fe20000410000 */
[-C--:B------:R-:W-:Y:S01]  /*5f30*/  FMUL.FTZ R135, R135, R9.reuse ;  /* 0x0000000987877220 */ /* 0x080fe20000410000 */
[-C--:B------:R-:W-:Y:S01]  /*5f40*/  FMUL.FTZ R138, R138, R9.reuse ;  /* 0x000000098a8a7220 */ /* 0x080fe20000410000 */
[-C--:B------:R-:W-:Y:S01]  /*5f50*/  FMUL.FTZ R139, R139, R9.reuse ;  /* 0x000000098b8b7220 */ /* 0x080fe20000410000 */
[-C--:B------:R-:W-:Y:S01]  /*5f60*/  FMUL.FTZ R142, R142, R9.reuse ;  /* 0x000000098e8e7220 */ /* 0x080fe20000410000 */
[-C--:B------:R-:W-:Y:S01]  /*5f70*/  FMUL.FTZ R143, R143, R9.reuse ;  /* 0x000000098f8f7220 */ /* 0x080fe20000410000 */
[-C--:B------:R-:W-:Y:S01]  /*5f80*/  FMUL.FTZ R146, R146, R9.reuse ;  /* 0x0000000992927220 */ /* 0x080fe20000410000 */
[----:B------:R-:W3:Y:S01]  /*5f90*/  MUFU.EX2 R5, R5 ;  /* 0x0000000500057308 */ /* 0x000ee20000000800 */
[----:B--2---:R-:W-:Y:S01]  /*5fa0*/  FADD.FTZ R34, R32, R21 ;  /* 0x0000001520227221 */ /* 0x004fe20000010000 */
[----:B------:R-:W-:Y:S01]  /*5fb0*/  F2FP.BF16.F32.PACK_AB R32, R33, R32 ;  /* 0x000000202120723e */ /* 0x000fe200000010ff */
[-C--:B------:R-:W-:Y:S01]  /*5fc0*/  FMUL.FTZ R147, R147, R9.reuse ;  /* 0x0000000993937220 */ /* 0x080fe20000410000 */
[-C--:B------:R-:W-:Y:S01]  /*5fd0*/  FMUL.FTZ R150, R150, R9.reuse ;  /* 0x0000000996967220 */ /* 0x080fe20000410000 */
[----:B------:R-:W-:Y:S01]  /*5fe0*/  FADD.FTZ R21, R33, R34 ;  /* 0x0000002221157221 */ /* 0x000fe20000010000 */
[----:B------:R-:W-:Y:S01]  /*5ff0*/  F2FP.BF16.F32.PACK_AB R33, R23, R4 ;  /* 0x000000041721723e */ /* 0x000fe200000010ff */
[----:B------:R-:W-:Y:S01]  /*6000*/  FMUL.FTZ R151, R151, R9 ;  /* 0x0000000997977220 */ /* 0x000fe20000410000 */
[----:B------:R-:W2:Y:S01]  /*6010*/  MUFU.EX2 R41, R41 ;  /* 0x0000002900297308 */ /* 0x000ea20000000800 */
[----:B------:R-:W-:Y:S01]  /*6020*/  FADD.FTZ R34, R36, R21 ;  /* 0x0000001524227221 */ /* 0x000fe20000010000 */
[----:B------:R-:W-:Y:S01]  /*6030*/  FADD.FTZ R21, R35, R42 ;  /* 0x0000002a23157221 */ /* 0x000fe20000010000 */
[----:B-1----:R-:W-:Y:S01]  /*6040*/  F2FP.BF16.F32.PACK_AB R35, R24, R35 ;  /* 0x000000231823723e */ /* 0x002fe200000010ff */
[----:B------:R-:W-:-:S02]  /*6050*/  IMAD.MOV.U32 R9, RZ, RZ, R8 ;  /* 0x000000ffff097224 */ /* 0x000fc400078e0008 */
[----:B------:R-:W-:Y:S01]  /*6060*/  FADD.FTZ R39, R37, R34 ;  /* 0x0000002225277221 */ /* 0x000fe20000010000 */
[----:B------:R-:W-:Y:S01]  /*6070*/  FADD.FTZ R34, R24, R21 ;  /* 0x0000001518227221 */ /* 0x000fe20000010000 */
[----:B------:R-:W-:Y:S01]  /*6080*/  IMAD.MOV.U32 R3, RZ, RZ, R0 ;  /* 0x000000ffff037224 */ /* 0x000fe200078e0000 */
[----:B------:R-:W1:Y:S01]  /*6090*/  MUFU.EX2 R25, R25 ;  /* 0x0000001900197308 */ /* 0x000e620000000800 */
[----:B0-----:R-:W-:Y:S01]  /*60a0*/  FADD.FTZ R42, R40, R39 ;  /* 0x00000027282a7221 */ /* 0x001fe20000010000 */
[----:B---3--:R-:W-:-:S06]  /*60b0*/  FADD.FTZ R34, R5, R34 ;  /* 0x0000002205227221 */ /* 0x008fcc0000010000 */
        /* <DEDUP_REMOVED lines=23> */
[C---:B--2---:R-:W-:Y:S01]  /*6230*/  FADD.FTZ R42, R27.reuse, R42 ;  /* 0x0000002a1b2a7221 */ /* 0x044fe20000010000 */
[----:B------:R-:W-:-:S06]  /*6240*/  F2FP.BF16.F32.PACK_AB R49, R27, R6 ;  /* 0x000000061b31723e */ /* 0x000fcc00000010ff */
[----:B------:R-:W2:Y:S01]  /*6250*/  MUFU.EX2 R53, R53 ;  /* 0x0000003500357308 */ /* 0x000ea20000000800 */
[----:B-1----:R-:W-:-:S07]  /*6260*/  FADD.FTZ R34, R52, R21 ;  /* 0x0000001534227221 */ /* 0x002fce0000010000 */
[----:B------:R-:W1:Y:S01]  /*6270*/  MUFU.EX2 R28, R28 ;  /* 0x0000001c001c7308 */ /* 0x000e620000000800 */
[----:B0-----:R-:W-:Y:S01]  /*6280*/  FADD.FTZ R21, R51, R42 ;  /* 0x0000002a33157221 */ /* 0x001fe20000010000 */
[----:B------:R-:W-:-:S06]  /*6290*/  F2FP.BF16.F32.PACK_AB R42, R45, R44 ;  /* 0x0000002c2d2a723e */ /* 0x000fcc00000010ff */
[----:B------:R-:W0:Y:S01]  /*62a0*/  MUFU.EX2 R56, R56 ;  /* 0x0000003800387308 */ /* 0x000e220000000800 */
[----:B--2---:R-:W-:Y:S01]  /*62b0*/  FADD.FTZ R23, R53, R34 ;  /* 0x0000002235177221 */ /* 0x004fe20000010000 */
[----:B------:R-:W-:Y:S02]  /*62c0*/  F2FP.BF16.F32.PACK_AB R34, R37, R36 ;  /* 0x000000242522723e */ /* 0x000fe400000010ff */
[----:B------:R-:W-:-:S03]  /*62d0*/  F2FP.BF16.F32.PACK_AB R50, R53, R52 ;  /* 0x000000343532723e */ /* 0x000fc600000010ff */
[----:B------:R2:W-:Y:S01]  /*62e0*/  STSM.16.M88.4 [R154], R32 ;  /* 0x000000209a007844 */ /* 0x0005e20000000200 */
[----:B------:R-:W3:Y:S01]  /*62f0*/  MUFU.EX2 R7, R7 ;  /* 0x0000000700077308 */ /* 0x000ee20000000800 */
[C---:B-1----:R-:W-:Y:S01]  /*6300*/  FADD.FTZ R4, R28.reuse, R21 ;  /* 0x000000151c047221 */ /* 0x042fe20000010000 */
[----:B------:R-:W-:Y:S01]  /*6310*/  F2FP.BF16.F32.PACK_AB R51, R28, R51 ;  /* 0x000000331c33723e */ /* 0x000fe200000010ff */
[----:B------:R2:W-:Y:S04]  /*6320*/  STSM.16.M88.4 [R17], R40 ;  /* 0x0000002811007844 */ /* 0x0005e80000000200 */
[----:B------:R2:W-:Y:S01]  /*6330*/  STSM.16.M88.4 [R16], R48 ;  /* 0x0000003010007844 */ /* 0x0005e20000000200 */
[----:B------:R-:W1:Y:S01]  /*6340*/  MUFU.EX2 R57, R57 ;  /* 0x0000003900397308 */ /* 0x000e620000000800 */
[----:B0-----:R-:W-:-:S07]  /*6350*/  FADD.FTZ R36, R56, R23 ;  /* 0x0000001738247221 */ /* 0x001fce0000010000 */
[----:B------:R-:W0:Y:S01]  /*6360*/  MUFU.EX2 R29, R29 ;  /* 0x0000001d001d7308 */ /* 0x000e220000000800 */
[----:B---3--:R-:W-:-:S07]  /*6370*/  FADD.FTZ R4, R7, R4 ;  /* 0x0000000407047221 */ /* 0x008fce0000010000 */
[----:B------:R-:W3:Y:S01]  /*6380*/  MUFU.EX2 R60, R60 ;  /* 0x0000003c003c7308 */ /* 0x000ee20000000800 */
[C---:B-1----:R-:W-:Y:S01]  /*6390*/  FADD.FTZ R21, R57.reuse, R36 ;  /* 0x0000002439157221 */ /* 0x042fe20000010000 */
[----:B------:R-:W-:-:S06]  /*63a0*/  F2FP.BF16.F32.PACK_AB R56, R57, R56 ;  /* 0x000000383938723e */ /* 0x000fcc00000010ff */
[----:B------:R-:W1:Y:S01]  /*63b0*/  MUFU.EX2 R59, R59 ;  /* 0x0000003b003b7308 */ /* 0x000e620000000800 */
[C---:B0-----:R-:W-:Y:S01]  /*63c0*/  FADD.FTZ R4, R29.reuse, R4 ;  /* 0x000000041d047221 */ /* 0x041fe20000010000 */
[----:B------:R-:W-:-:S06]  /*63d0*/  F2FP.BF16.F32.PACK_AB R57, R29, R7 ;  /* 0x000000071d39723e */ /* 0x000fcc00000010ff */
[----:B------:R-:W0:Y:S01]  /*63e0*/  MUFU.EX2 R61, R61 ;  /* 0x0000003d003d7308 */ /* 0x000e220000000800 */
[----:B---3--:R-:W-:-:S07]  /*63f0*/  FADD.FTZ R24, R60, R21 ;  /* 0x000000153c187221 */ /* 0x008fce0000010000 */
[----:B------:R-:W3:Y:S01]  /*6400*/  MUFU.EX2 R30, R30 ;  /* 0x0000001e001e7308 */ /* 0x000ee20000000800 */
[----:B-1----:R-:W-:-:S07]  /*6410*/  FADD.FTZ R5, R59, R4 ;  /* 0x000000043b057221 */ /* 0x002fce0000010000 */
[----:B------:R-:W1:Y:S01]  /*6420*/  MUFU.EX2 R64, R64 ;  /* 0x0000004000407308 */ /* 0x000e620000000800 */
[C---:B0-----:R-:W-:Y:S01]  /*6430*/  FADD.FTZ R21, R61.reuse, R24 ;  /* 0x000000183d157221 */ /* 0x041fe20000010000 */
[----:B------:R-:W-:-:S06]  /*6440*/  F2FP.BF16.F32.PACK_AB R58, R61, R60 ;  /* 0x0000003c3d3a723e */ /* 0x000fcc00000010ff */
[----:B------:R-:W0:Y:S01]  /*6450*/  MUFU.EX2 R11, R11 ;  /* 0x0000000b000b7308 */ /* 0x000e220000000800 */
[C---:B---3--:R-:W-:Y:S01]  /*6460*/  FADD.FTZ R4, R30.reuse, R5 ;  /* 0x000000051e047221 */ /* 0x048fe20000010000 */
[----:B------:R-:W-:-:S05]  /*6470*/  F2FP.BF16.F32.PACK_AB R59, R30, R59 ;  /* 0x0000003b1e3b723e */ /* 0x000fca00000010ff */
[----:B------:R2:W-:Y:S01]  /*6480*/  STSM.16.M88.4 [R2+0x24800], R56 ;  /* 0x0248003802007844 */ /* 0x0005e20000000200 */
[----:B------:R-:W3:Y:S01]  /*6490*/  MUFU.EX2 R65, R65 ;  /* 0x0000004100417308 */ /* 0x000ee20000000800 */
[----:B-1----:R-:W-:-:S07]  /*64a0*/  FADD.FTZ R24, R64, R21 ;  /* 0x0000001540187221 */ /* 0x002fce0000010000 */
[----:B------:R-:W1:Y:S01]  /*64b0*/  MUFU.EX2 R31, R31 ;  /* 0x0000001f001f7308 */ /* 0x000e620000000800 */
[----:B0-----:R-:W-:-:S07]  /*64c0*/  FADD.FTZ R4, R11, R4 ;  /* 0x000000040b047221 */ /* 0x001fce0000010000 */
[----:B------:R-:W0:Y:S01]  /*64d0*/  MUFU.EX2 R68, R68 ;  /* 0x0000004400447308 */ /* 0x000e220000000800 */
[C---:B---3--:R-:W-:Y:S01]  /*64e0*/  FADD.FTZ R5, R65.reuse, R24 ;  /* 0x0000001841057221 */ /* 0x048fe20000010000 */
[----:B------:R-:W-:-:S06]  /*64f0*/  F2FP.BF16.F32.PACK_AB R64, R65, R64 ;  /* 0x000000404140723e */ /* 0x000fcc00000010ff */
[----:B------:R-:W3:Y:S01]  /*6500*/  MUFU.EX2 R67, R67 ;  /* 0x0000004300437308 */ /* 0x000ee20000000800 */
[C---:B-1----:R-:W-:Y:S01]  /*6510*/  FADD.FTZ R4, R31.reuse, R4 ;  /* 0x000000041f047221 */ /* 0x042fe20000010000 */
[----:B------:R-:W-:-:S06]  /*6520*/  F2FP.BF16.F32.PACK_AB R65, R31, R11 ;  /* 0x0000000b1f41723e */ /* 0x000fcc00000010ff */
        /* <DEDUP_REMOVED lines=9> */
[----:B------:R-:W-:-:S05]  /*65c0*/  F2FP.BF16.F32.PACK_AB R67, R38, R67 ;  /* 0x000000432643723e */ /* 0x000fca00000010ff */
[----:B------:R2:W-:Y:S01]  /*65d0*/  STSM.16.M88.4 [R156], R64 ;  /* 0x000000409c007844 */ /* 0x0005e20000000200 */
[----:B------:R-:W0:Y:S01]  /*65e0*/  MUFU.EX2 R73, R73 ;  /* 0x0000004900497308 */ /* 0x000e220000000800 */
[----:B---3--:R-:W-:-:S07]  /*65f0*/  FADD.FTZ R4, R72, R21 ;  /* 0x0000001548047221 */ /* 0x008fce0000010000 */
[----:B------:R-:W3:Y:S01]  /*6600*/  MUFU.EX2 R76, R76 ;  /* 0x0000004c004c7308 */ /* 0x000ee20000000800 */
[----:B-1----:R-:W-:-:S04]  /*6610*/  FADD.FTZ R6, R22, R5 ;  /* 0x0000000516067221 */ /* 0x002fc80000010000 */
[----:B------:R-:W-:-:S03]  /*6620*/  FADD.FTZ R6, R15, R6 ;  /* 0x000000060f067221 */ /* 0x000fc60000010000 */
[----:B------:R-:W1:Y:S01]  /*6630*/  MUFU.EX2 R75, R75 ;  /* 0x0000004b004b7308 */ /* 0x000e620000000800 */
[C---:B0-----:R-:W-:Y:S01]  /*6640*/  FADD.FTZ R5, R73.reuse, R4 ;  /* 0x0000000449057221 */ /* 0x041fe20000010000 */
[----:B------:R-:W-:Y:S02]  /*6650*/  F2FP.BF16.F32.PACK_AB R72, R73, R72 ;  /* 0x000000484948723e */ /* 0x000fe400000010ff */
[----:B------:R-:W-:-:S04]  /*6660*/  F2FP.BF16.F32.PACK_AB R73, R15, R22 ;  /* 0x000000160f49723e */ /* 0x000fc800000010ff */
        /* <DEDUP_REMOVED lines=31> */
[----:B------:R2:W-:Y:S01]  /*6860*/  STSM.16.M88.4 [R16+0x6000], R80 ;  /* 0x0060005010007844 */ /* 0x0005e20000000200 */
        /* <DEDUP_REMOVED lines=9> */
[----:B------:R-:W-:-:S06]  /*6900*/  F2FP.BF16.F32.PACK_AB R89, R20, R19 ;  /* 0x000000131459723e */ /* 0x000fcc00000010ff */
        /* <DEDUP_REMOVED lines=9> */
[----:B------:R-:W-:-:S05]  /*69a0*/  F2FP.BF16.F32.PACK_AB R91, R95, R91 ;  /* 0x0000005b5f5b723e */ /* 0x000fca00000010ff */
[----:B------:R2:W-:Y:S01]  /*69b0*/  STSM.16.M88.4 [R2+0x2a800], R88 ;  /* 0x02a8005802007844 */ /* 0x0005e20000000200 */
        /* <DEDUP_REMOVED lines=20> */
[----:B------:R2:W-:Y:S01]  /*6b00*/  STSM.16.M88.4 [R155], R96 ;  /* 0x000000609b007844 */ /* 0x0005e20000000200 */
        /* <DEDUP_REMOVED lines=34> */
[C---:B0-----:R-:W-:Y:S01]  /*6d30*/  F2FP.BF16.F32.PACK_AB R114, R117.reuse, R116 ;  /* 0x000000747572723e */ /* 0x041fe200000010ff */
[----:B------:R-:W-:Y:S01]  /*6d40*/  FADD.FTZ R4, R117, R4 ;  /* 0x0000000475047221 */ /* 0x000fe20000010000 */
[----:B---3--:R-:W-:Y:S01]  /*6d50*/  FADD.FTZ R6, R15, R6 ;  /* 0x000000060f067221 */ /* 0x008fe20000010000 */
[----:B-1----:R-:W-:-:S03]  /*6d60*/  F2FP.BF16.F32.PACK_AB R115, R10, R15 ;  /* 0x0000000f0a73723e */ /* 0x002fc600000010ff */
[----:B------:R-:W-:Y:S02]  /*6d70*/  FADD.FTZ R6, R10, R6 ;  /* 0x000000060a067221 */ /* 0x000fe40000010000 */
[----:B------:R2:W-:Y:S01]  /*6d80*/  STSM.16.M88.4 [R16+0xc000], R112 ;  /* 0x00c0007010007844 */ /* 0x0005e20000000200 */
[----:B------:R-:W-:Y:S01]  /*6d90*/  @!PT LDS RZ, [RZ] ;  /* 0x00000000fffff984 */ /* 0x000fe20000000800 */
[----:B------:R-:W-:Y:S01]  /*6da0*/  @!PT LDS RZ, [RZ] ;  /* 0x00000000fffff984 */ /* 0x000fe20000000800 */
[----:B------:R-:W-:Y:S01]  /*6db0*/  @!PT LDS RZ, [RZ] ;  /* 0x00000000fffff984 */ /* 0x000fe20000000800 */
[----:B------:R-:W-:Y:S01]  /*6dc0*/  @!PT LDS RZ, [RZ] ;  /* 0x00000000fffff984 */ /* 0x000fe20000000800 */
[----:B------:R0:W-:Y:S06]  /*6dd0*/  MEMBAR.ALL.CTA ;  /* 0x0000000000007992 */ /* 0x0001ec0000008000 */
[----:B0-----:R-:W0:Y:S02]  /*6de0*/  FENCE.VIEW.ASYNC.S ;  /* 0x00000000000073c6 */ /* 0x001e240000000000 */
[----:B0-----:R-:W-:Y:S01]  /*6df0*/  NOP ;  /* 0x0000000000007918 */ /* 0x001fe20000000000 */
[----:B------:R-:W-:Y:S05]  /*6e00*/  @P2 BRA `(.L_x_140) ;  /* 0xffffffd4008c2947 */ /* 0x000fea000383ffff */
.L_x_131:
[----:B------:R-:W-:Y:S06]  /*6e10*/  BAR.ARV 0x8, 0x1a0 ;  /* 0x0206800000007b1d */ /* 0x000fec0000002000 */
[----:B------:R-:W-:Y:S05]  /*6e20*/  @!P0 BRA `(.L_x_141) ;  /* 0x0000000000048947 */ /* 0x000fea0003800000 */
[----:B------:R-:W-:Y:S01]  /*6e30*/  BPT.TRAP 0x1 ;  /* 0x000000040000795c */ /* 0x000fe20000300000 */
.L_x_141:
[----:B------:R-:W-:Y:S01]  /*6e40*/  ULEA UR5, UR39, UR40, 0x3 ;  /* 0x0000002827057291 */ /* 0x000fe2000f8e183f */
[----:B------:R-:W-:-:S05]  /*6e50*/  IMAD.U32 R3, RZ, RZ, UR38 ;  /* 0x00000026ff037e24 */ /* 0x000fca000f8e00ff */
[----:B------:R-:W-:-:S04]  /*6e60*/  SHF.L.U32 R3, R3, 0x1f, RZ ;  /* 0x0000001f03037819 */ /* 0x000fc800000006ff */
[----:B------:R1:W3:Y:S01]  /*6e70*/  SYNCS.PHASECHK.TRANS64.TRYWAIT P2, [UR5+0x30850], R3 ;  /* 0x03085003ff0075a7 */ /* 0x0002e20008040145 */
[----:B------:R-:W-:Y:S05]  /*6e80*/  @!P0 BRA `(.L_x_142) ;  /* 0x0000000000048947 */ /* 0x000fea0003800000 */
[----:B------:R-:W-:Y:S01]  /*6e90*/  BPT.TRAP 0x1 ;  /* 0x000000040000795c */ /* 0x000fe20000300000 */
.L_x_142:
[----:B---3--:R-:W-:Y:S05]  /*6ea0*/  @P2 BRA `(.L_x_143) ;  /* 0x0000000000082947 */ /* 0x008fea0003800000 */
[----:B------:R-:W3:Y:S02]  /*6eb0*/  SYNCS.PHASECHK.TRANS64.TRYWAIT P0, [UR5+0x30850], R3 ;  /* 0x03085003ff0075a7 */ /* 0x000ee40008000145 */
[----:B---3--:R-:W-:Y:S05]  /*6ec0*/  @!P0 BRA `(.L_x_144) ;  /* 0x0000006000b88947 */ /* 0x008fea0003800000 */
.L_x_143:
[----:B------:R-:W-:Y:S01]  /*6ed0*/  UIADD3 UR40, UR40, 0x400, URZ ;  /* 0x0000040028287890 */ /* 0x000fe2000fffe03f */
[----:B------:R-:W-:Y:S01]  /*6ee0*/  WARPGROUP.ARRIVE ;  /* 0x00000000000079c5 */ /* 0x000fe20000000000 */
[----:B------:R-:W-:Y:S01]  /*6ef0*/  UIADD3 UR25, UR25, 0x1e800, URZ ;  /* 0x0001e80019197890 */ /* 0x000fe2000fffe03f */
[----:B-1-3--:R-:W1:Y:S01]  /*6f00*/  SHFL.BFLY PT, R3, R4, 0x2, 0x1f ;  /* 0x0c401f0004037f89 */ /* 0x00ae6200000e0000 */
[----:B------:R-:W-:Y:S01]  /*6f10*/  USHF.R.U32.HI UR40, URZ, 0x4, UR40 ;  /* 0x000000043f287899 */ /* 0x000fe20008011628 */
[----:B------:R-:W-:Y:S01]  /*6f20*/  IMAD.U32 R9, RZ, RZ, UR5 ;  /* 0x00000005ff097e24 */ /* 0x000fe2000f8e00ff */
[----:B------:R-:W-:Y:S01]  /*6f30*/  USHF.R.U32.HI UR25, URZ, 0x4, UR25 ;  /* 0x000000043f197899 */ /* 0x000fe20008011619 */
[----:B------:R-:W3:Y:S01]  /*6f40*/  SHFL.BFLY PT, R5, R6, 0x2, 0x1f ;  /* 0x0c401f0006057f89 */ /* 0x000ee200000e0000 */
[----:B------:R-:W-:Y:S01]  /*6f50*/  ULOP3.LUT UR6, UR40, 0x3fff, URZ, 0xc0, !UPT ;  /* 0x00003fff28067892 */ /* 0x000fe2000f8ec03f */
[----:B------:R-:W-:Y:S01]  /*6f60*/  @!P1 VIADD R9, R9, 0x30860 ;  /* 0x0003086009099836 */ /* 0x000fe20000000000 */
[----:B------:R-:W-:Y:S01]  /*6f70*/  ULOP3.LUT UR4, UR25, 0x3fff, URZ, 0xc0, !UPT ;  /* 0x00003fff19047892 */ /* 0x000fe2000f8ec03f */
[----:B------:R-:W-:Y:S01]  /*6f80*/  IMAD.MOV.U32 R19, RZ, RZ, RZ ;  /* 0x000000ffff137224 */ /* 0x000fe200078e00ff */
[----:B------:R-:W-:Y:S01]  /*6f90*/  UIMAD UR6, UR39, 0x600, UR6 ;  /* 0x00000600270678a4 */ /* 0x000fe2000f8e0206 */
[----:B------:R-:W-:Y:S01]  /*6fa0*/  IMAD.U32 R11, RZ, RZ, UR26 ;  /* 0x0000001aff0b7e24 */ /* 0x000fe2000f8e00ff */
[----:B------:R-:W-:Y:S01]  /*6fb0*/  ULOP3.LUT UR4, UR4, 0x10000, URZ, 0xfc, !UPT ;  /* 0x0001000004047892 */ /* 0x000fe2000f8efc3f */
[----:B------:R-:W-:Y:S01]  /*6fc0*/  @!P1 PRMT R9, RZ, 0x654, R9 ;  /* 0x00000654ff099816 */ /* 0x000fe20000000009 */
[----:B------:R-:W-:Y:S01]  /*6fd0*/  UMOV UR11, 0x40000040 ;  /* 0x40000040000b7882 */ /* 0x000fe20000000000 */
[----:B------:R-:W-:Y:S01]  /*6fe0*/  UMOV UR9, 0x40000040 ;  /* 0x4000004000097882 */ /* 0x000fe20000000000 */
[----:B------:R-:W-:Y:S01]  /*6ff0*/  UIADD3 UR39, UR39, 0x1, URZ ;  /* 0x0000000127277890 */ /* 0x000fe2000fffe03f */
[----:B------:R-:W-:Y:S01]  /*7000*/  IMAD.MOV.U32 R18, RZ, RZ, -0x800000 ;  /* 0xff800000ff127424 */ /* 0x000fe200078e00ff */
[----:B------:R-:W-:Y:S01]  /*7010*/  UMOV UR10, UR6 ;  /* 0x00000006000a7c82 */ /* 0x000fe20008000000 */
[----:B------:R-:W-:Y:S01]  /*7020*/  UMOV UR8, UR4 ;  /* 0x0000000400087c82 */ /* 0x000fe20008000000 */
[----:B------:R-:W-:Y:S01]  /*7030*/  UISETP.NE.AND UP0, UPT, UR39, 0x2, UPT ;  /* 0x000000022700788c */ /* 0x000fe2000bf05270 */
[----:B------:R-:W-:Y:S01]  /*7040*/  HGMMA.64x64x16.F32.BF16 R120, gdesc[UR8].tnspB, R120, gsb0 ;  /* 0x40e00000087879f0 */ /* 0x000fe20008001878 */
[----:B------:R-:W-:-:S02]  /*7050*/  UIADD3 UR10, UR6, 0x80, URZ ;  /* 0x00000080060a7890 */ /* 0x000fc4000fffe03f */
[----:B------:R-:W-:Y:S01]  /*7060*/  UIADD3 UR8, UR4, 0x2, URZ ;  /* 0x0000000204087890 */ /* 0x000fe2000fffe03f */
[----:B-1----:R-:W-:Y:S01]  /*7070*/  FADD.FTZ R3, R3, R4 ;  /* 0x0000000403037221 */ /* 0x002fe20000010000 */
[----:B------:R-:W-:Y:S01]  /*7080*/  UMOV UR11, 0x40000040 ;  /* 0x40000040000b7882 */ /* 0x000fe20000000000 */
[----:B------:R-:W-:Y:S01]  /*7090*/  UMOV UR9, 0x40000040 ;  /* 0x4000004000097882 */ /* 0x000fe20000000000 */
[----:B------:R-:W-:Y:S01]  /*70a0*/  UIADD3 UR37, UR37, 0x1, URZ ;  /* 0x0000000125257890 */ /* 0x000fe2000fffe03f */
[----:B---3--:R-:W-:Y:S01]  /*70b0*/  FADD.FTZ R5, R5, R6 ;  /* 0x0000000605057221 */ /* 0x008fe20000010000 */
[----:B------:R-:W1:Y:S01]  /*70c0*/  SHFL.BFLY PT, R10, R3, 0x1, 0x1f ;  /* 0x0c201f00030a7f89 */ /* 0x000e6200000e0000 */
[----:B------:R-:W-:Y:S01]  /*70d0*/  IMAD.MOV.U32 R6, RZ, RZ, RZ ;  /* 0x000000ffff067224 */ /* 0x000fe200078e00ff */
[----:B------:R-:W-:Y:S02]  /*70e0*/  USEL UR39, UR39, URZ, UP0 ;  /* 0x0000003f27277287 */ /* 0x000fe40008000000 */
[----:B0-----:R-:W0:Y:S01]  /*70f0*/  SHFL.BFLY PT, R12, R5, 0x1, 0x1f ;  /* 0x0c201f00050c7f89 */ /* 0x001e2200000e0000 */
[----:B-1----:R-:W-:Y:S01]  /*7100*/  FADD.FTZ R10, R3, R10 ;  /* 0x0000000a030a7221 */ /* 0x002fe20000010000 */
[----:B------:R-:W-:-:S02]  /*7110*/  IMAD.MOV.U32 R3, RZ, RZ, -0x800000 ;  /* 0xff800000ff037424 */ /* 0x000fc400078e00ff */
[----:B0-----:R-:W-:Y:S02]  /*7120*/  FADD.FTZ R12, R5, R12 ;  /* 0x0000000c050c7221 */ /* 0x001fe40000010000 */
[----:B------:R-:W-:Y:S01]  /*7130*/  FSETP.NE.FTZ.AND P0, PT, R10, RZ, PT ;  /* 0x000000ff0a00720b */ /* 0x000fe20003f15000 */
[----:B------:R-:W-:Y:S02]  /*7140*/  IMAD.U32 R5, RZ, RZ, UR26 ;  /* 0x0000001aff057e24 */ /* 0x000fe4000f8e00ff */
[----:B------:R-:W-:-:S10]  /*7150*/  FSETP.NE.FTZ.AND P2, PT, R12, RZ, PT ;  /* 0x000000ff0c00720b */ /* 0x000fd40003f55000 */
[----:B------:R-:W0:Y:S01]  /*7160*/  @P0 MUFU.LG2 R4, R10 ;  /* 0x0000000a00040308 */ /* 0x000e220000000c00 */
[----:B------:R-:W-:-:S07]  /*7170*/  @P0 FMUL.FTZ R5, R5, 0.69314718246459960938 ;  /* 0x3f31721805050820 */ /* 0x000fce0000410000 */
[----:B------:R-:W1:Y:S08]  /*7180*/  @P2 MUFU.LG2 R7, R12 ;  /* 0x0000000c00072308 */ /* 0x000e700000000c00 */
[----:B------:R3:W2:Y:S01]  /*7190*/  @P0 MUFU.RCP R19, R10 ;  /* 0x0000000a00130308 */ /* 0x0006a20000001000 */
[----:B0-----:R-:W-:-:S04]  /*71a0*/  @P0 FMUL.FTZ R4, R4, 0.69314718246459960938 ;  /* 0x3f31721804040820 */ /* 0x001fc80000410000 */
[----:B------:R-:W-:Y:S01]  /*71b0*/  @P0 FFMA.FTZ R18, R5, R0, R4 ;  /* 0x0000000005120223 */ /* 0x000fe20000010004 */
[----:B------:R-:W-:Y:S02]  /*71c0*/  PLOP3.LUT P0, PT, PT, PT, PT, 0x8, 0x0 ;  /* 0x000000000000781c */ /* 0x000fe40003f0e170 */
[----:B------:R0:W4:Y:S01]  /*71d0*/  @P2 MUFU.RCP R6, R12 ;  /* 0x0000000c00062308 */ /* 0x0001220000001000 */
[----:B------:R-:W-:Y:S02]  /*71e0*/  WARPGROUP.DEPBAR.LE gsb0, 0x0 ;  /* 0x00008000000079c5 */ /* 0x000fe40000010000 */
[----:B------:R-:W-:Y:S01]  /*71f0*/  WARPGROUP.ARRIVE ;  /* 0x00000000000079c5 */ /* 0x000fe20000000000 */
[----:B---3--:R-:W-:Y:S01]  /*7200*/  @P2 FMUL.FTZ R10, R11, 0.69314718246459960938 ;  /* 0x3f3172180b0a2820 */ /* 0x008fe20000410000 */
[----:B-1----:R-:W-:-:S04]  /*7210*/  @P2 FMUL.FTZ R7, R7, 0.69314718246459960938 ;  /* 0x3f31721807072820 */ /* 0x002fc80000410000 */
[----:B------:R-:W-:Y:S01]  /*7220*/  HGMMA.64x64x16.F32.BF16 R120, gdesc[UR8].tnspB, R120, gsb0 ;  /* 0x40e00000087879f0 */ /* 0x000fe20008001878 */
[----:B------:R-:W-:Y:S01]  /*7230*/  UIADD3 UR10, UR6, 0x100, URZ ;  /* 0x00000100060a7890 */ /* 0x000fe2000fffe03f */
[----:B------:R-:W-:Y:S01]  /*7240*/  @P2 FFMA.FTZ R3, R10, R8, R7 ;  /* 0x000000080a032223 */ /* 0x000fe20000010007 */
        /* <DEDUP_REMOVED lines=66> */
[----:B------:R-:W-:-:S04]  /*7670*/  USEL UR4, URZ, 0x1, UP0 ;  /* 0x000000013f047887 */ /* 0x000fc80008000000 */
[----:B------:R-:W-:Y:S01]  /*7680*/  ULOP3.LUT UR38, UR38, UR4, URZ, 0x3c, !UPT ;  /* 0x0000000426267292 */ /* 0x000fe2000f8e3c3f */
[----:B------:R-:W-:Y:S02]  /*7690*/  WARPGROUP.DEPBAR.LE gsb0, 0x0 ;  /* 0x00008000000079c5 */ /* 0x000fe40000010000 */
[----:B------:R-:W-:-:S06]  /*76a0*/  WARPGROUP.ARRIVE ;  /* 0x00000000000079c5 */ /* 0x000fcc0000000000 */
[----:B------:R-:W-:Y:S03]  /*76b0*/  HGMMA.64x64x16.F32.BF16 R120, gdesc[UR8].tnspB, R120, gsb0 ;  /* 0x40e00000087879f0 */ /* 0x000fe60008001878 */
[----:B------:R-:W-:Y:S02]  /*76c0*/  WARPGROUP.DEPBAR.LE gsb0, 0x0 ;  /* 0x00008000000079c5 */ /* 0x000fe40000010000 */
[----:B------:R1:W-:Y:S01]  /*76d0*/  @!P1 SYNCS.ARRIVE.TRANS64.RED.A1T0 RZ, [R9+URZ], RZ ;  /* 0x000000ff09ff99a7 */ /* 0x0003e2000810043f */
[-C--:B--2---:R-:W-:Y:S01]  /*76e0*/  FMUL.FTZ R50, R120, R19.reuse ;  /* 0x0000001378327220 */ /* 0x084fe20000410000 */
        /* <DEDUP_REMOVED lines=8> */
[-C--:B0-----:R-:W-:Y:S01]  /*7770*/  FMUL.FTZ R12, R137, R19.reuse ;  /* 0x00000013890c7220 */ /* 0x081fe20000410000 */
[-C--:B------:R-:W-:Y:S01]  /*7780*/  FMUL.FTZ R31, R140, R19.reuse ;  /* 0x000000138c1f7220 */ /* 0x080fe20000410000 */
[-C--:B------:R-:W-:Y:S01]  /*7790*/  FMUL.FTZ R14, R141, R19.reuse ;  /* 0x000000138d0e7220 */ /* 0x080fe20000410000 */
[-C--:B------:R-:W-:Y:S01]  /*77a0*/  FMUL.FTZ R30, R144, R19.reuse ;  /* 0x00000013901e7220 */ /* 0x080fe20000410000 */
[-C--:B------:R-:W-:Y:S01]  /*77b0*/  FMUL.FTZ R29, R145, R19.reuse ;  /* 0x00000013911d7220 */ /* 0x080fe20000410000 */
[-C--:B------:R-:W-:Y:S01]  /*77c0*/  FMUL.FTZ R22, R148, R19.reuse ;  /* 0x0000001394167220 */ /* 0x080fe20000410000 */
[----:B------:R-:W-:Y:S01]  /*77d0*/  FMUL.FTZ R19, R149, R19 ;  /* 0x0000001395137220 */ /* 0x000fe20000410000 */
[-C--:B----4-:R-:W-:Y:S01]  /*77e0*/  FMUL.FTZ R48, R122, R6.reuse ;  /* 0x000000067a307220 */ /* 0x090fe20000410000 */
        /* <DEDUP_REMOVED lines=14> */
[----:B-1----:R-:W-:-:S07]  /*78d0*/  FMUL.FTZ R151, R151, R6 ;  /* 0x0000000697977220 */ /* 0x002fce0000410000 */
.L_x_124:
[----:B------:R-:W0:Y:S08]  /*78e0*/  S2UR UR4, SR_CgaCtaId ;  /* 0x00000000000479c3 */ /* 0x000e300000008800 */
[----:B------:R-:W-:Y:S06]  /*78f0*/  BAR.SYNC.DEFER_BLOCKING 0x5, 0x1a0 ;  /* 0x0146800000007b1d */ /* 0x000fec0000010000 */
[----:B------:R-:W-:Y:S01]  /*7900*/  UMOV UR40, 0x400 ;  /* 0x0000040000287882 */ /* 0x000fe20000000000 */
[----:B------:R-:W-:Y:S01]  /*7910*/  BSSY B0, `(.L_x_145) ;  /* 0x0000192000007945 */ /* 0x000fe20003800000 */
[----:B0-----:R-:W-:-:S09]  /*7920*/  ULEA UR40, UR4, UR40, 0x18 ;  /* 0x0000002804287291 */ /* 0x001fd2000f8ec03f */
[----:B------:R-:W0:Y:S02]  /*7930*/  LDS.128 R24, [UR40+0x308d0] ;  /* 0x0308d028ff187984 */ /* 0x000e240008000c00 */
[----:B0-----:R-:W-:Y:S01]  /*7940*/  R2UR UR5, R26 ;  /* 0x000000001a0572ca */ /* 0x001fe200000e0000 */
[----:B------:R-:W-:Y:S06]  /*7950*/  BAR.ARV 0x4, 0x1a0 ;  /* 0x0106800000007b1d */ /* 0x000fec0000002000 */
[----:B------:R-:W-:Y:S08]  /*7960*/  @P0 BRA `(.L_x_146) ;  /* 0x0000000c00c40947 */ /* 0x000ff00003800000 */
[----:B------:R-:W2:Y:S01]  /*7970*/  LDL R4, [R1+0x18] ;  /* 0x0000180001047983 */ /* 0x000ea20000100800 */
[----:B------:R-:W0:Y:S01]  /*7980*/  S2UR UR4, SR_SWINHI ;  /* 0x00000000000479c3 */ /* 0x000e220000002f00 */
[----:B------:R-:W-:Y:S01]  /*7990*/  USHF.L.U32 UR8, UR41, 0x2, URZ ;  /* 0x0000000229087899 */ /* 0x000fe2000800063f */
[----:B------:R-:W-:Y:S01]  /*79a0*/  F2FP.BF16.F32.PACK_AB R12, R12, R33 ;  /* 0x000000210c0c723e */ /* 0x000fe200000010ff */
[----:B------:R-:W-:Y:S01]  /*79b0*/  USHF.L.U64.HI UR9, UR41, 0x2, UR42 ;  /* 0x0000000229097899 */ /* 0x000fe2000801022a */
[----:B------:R-:W-:Y:S02]  /*79c0*/  F2FP.BF16.F32.PACK_AB R13, R13, R34 ;  /* 0x000000220d0d723e */ /* 0x000fe400000010ff */
[----:B------:R-:W-:Y:S02]  /*79d0*/  F2FP.BF16.F32.PACK_AB R14, R14, R31 ;  /* 0x0000001f0e0e723e */ /* 0x000fe400000010ff */
[----:B------:R-:W-:Y:S02]  /*79e0*/  F2FP.BF16.F32.PACK_AB R15, R15, R32 ;  /* 0x000000200f0f723e */ /* 0x000fe400000010ff */
[----:B------:R-:W-:-:S02]  /*79f0*/  F2FP.BF16.F32.PACK_AB R148, R29, R30 ;  /* 0x0000001e1d94723e */ /* 0x000fc400000010ff */
[----:B------:R-:W-:Y:S02]  /*7a00*/  F2FP.BF16.F32.PACK_AB R149, R23, R28 ;  /* 0x0000001c1795723e */ /* 0x000fe400000010ff */
[----:B------:R-:W-:Y:S02]  /*7a10*/  F2FP.BF16.F32.PACK_AB R150, R19, R22 ;  /* 0x000000161396723e */ /* 0x000fe400000010ff */
[----:B------:R-:W-:Y:S01]  /*7a20*/  F2FP.BF16.F32.PACK_AB R151, R151, R0 ;  /* 0x000000009797723e */ /* 0x000fe200000010ff */
[----:B------:R-:W-:Y:S01]  /*7a30*/  UMOV UR6, UR40 ;  /* 0x0000002800067c82 */ /* 0x000fe20008000000 */
[----:B0-----:R-:W-:Y:S01]  /*7a40*/  UMOV UR7, UR4 ;  /* 0x0000000400077c82 */ /* 0x001fe20008000000 */
[----:B------:R-:W-:Y:S02]  /*7a50*/  IMAD.U32 R20, RZ, RZ, UR6 ;  /* 0x00000006ff147e24 */ /* 0x000fe4000f8e00ff */
[----:B------:R-:W-:Y:S01]  /*7a60*/  IMAD.U32 R21, RZ, RZ, UR7 ;  /* 0x00000007ff157e24 */ /* 0x000fe2000f8e00ff */
[----:B------:R-:W-:-:S02]  /*7a70*/  ULDC.64 UR6, c[0x0][0xbd8] ;  /* 0x0002f60000067ab9 */ /* 0x000fc40000000a00 */
[----:B------:R-:W-:Y:S02]  /*7a80*/  UIADD3 UR4, UP1, UR8, UR6, URZ ;  /* 0x0000000608047290 */ /* 0x000fe4000ff3e03f */
[----:B------:R-:W-:Y:S02]  /*7a90*/  UISETP.NE.U32.AND UP0, UPT, UR6, URZ, UPT ;  /* 0x0000003f0600728c */ /* 0x000fe4000bf05070 */
[----:B------:R-:W-:Y:S02]  /*7aa0*/  UIADD3.X UR6, UR9, UR7, URZ, UP1, !UPT ;  /* 0x0000000709067290 */ /* 0x000fe40008ffe43f */
[----:B------:R-:W-:Y:S01]  /*7ab0*/  UISETP.NE.AND.EX UP0, UPT, UR7, URZ, UPT, UP0 ;  /* 0x0000003f0700728c */ /* 0x000fe2000bf05300 */
[----:B------:R-:W0:Y:S01]  /*7ac0*/  LDC R0, c[0x0][0xa88] ;  /* 0x0002a200ff007b82 */ /* 0x000e220000000800 */
[----:B------:R-:W-:Y:S02]  /*7ad0*/  IMAD.U32 R22, RZ, RZ, UR4 ;  /* 0x00000004ff167e24 */ /* 0x000fe4000f8e00ff */
[----:B------:R-:W-:Y:S01]  /*7ae0*/  IMAD.U32 R23, RZ, RZ, UR6 ;  /* 0x00000006ff177e24 */ /* 0x000fe2000f8e00ff */
[----:B------:R-:W-:-:S02]  /*7af0*/  ULDC.64 UR6, c[0x0][0xbe0] ;  /* 0x0002f80000067ab9 */ /* 0x000fc40000000a00 */
[----:B------:R-:W-:-:S04]  /*7b00*/  UISETP.NE.U32.AND UP1, UPT, UR6, URZ, UPT ;  /* 0x0000003f0600728c */ /* 0x000fc8000bf25070 */
[----:B------:R-:W-:-:S11]  /*7b10*/  UISETP.NE.AND.EX UP1, UPT, UR7, URZ, UPT, UP1 ;  /* 0x0000003f0700728c */ /* 0x000fd6000bf25310 */
[----:B------:R-:W-:-:S04]  /*7b20*/  @UP1 UIADD3 UR6, UP2, UR8, UR6, URZ ;  /* 0x0000000608061290 */ /* 0x000fc8000ff5e03f */
[----:B------:R-:W-:Y:S01]  /*7b30*/  @UP1 UIADD3.X UR7, UR9, UR7, URZ, UP2, !UPT ;  /* 0x0000000709071290 */ /* 0x000fe200097fe43f */
[----:B------:R-:W-:Y:S01]  /*7b40*/  BAR.SYNC.DEFER_BLOCKING 0x1, 0x180 ;  /* 0x0046000000007b1d */ /* 0x000fe20000010000 */
[----:B--2---:R-:W-:-:S03]  /*7b50*/  IMAD.WIDE R4, R4, 0x2, R20 ;  /* 0x0000000204047825 */ /* 0x004fc600078e0214 */
[C---:B------:R-:W-:Y:S02]  /*7b60*/  IADD3 R9, P1, R4.reuse, 0x40, RZ ;  /* 0x0000004004097810 */ /* 0x040fe40007f3e0ff */
[C---:B------:R-:W-:Y:S02]  /*7b70*/  IADD3 R11, P2, R4.reuse, 0x20, RZ ;  /* 0x00000020040b7810 */ /* 0x040fe40007f5e0ff */
[C---:B------:R-:W-:Y:S02]  /*7b80*/  IADD3 R51, P0, R4.reuse, 0x60, RZ ;  /* 0x0000006004337810 */ /* 0x040fe40007f1e0ff */
[----:B------:R-:W-:Y:S02]  /*7b90*/  LOP3.LUT R7, R4, 0x380, RZ, 0xc0, !PT ;  /* 0x0000038004077812 */ /* 0x000fe400078ec0ff */
[----:B------:R-:W-:Y:S02]  /*7ba0*/  LOP3.LUT R8, R9, 0x380, RZ, 0xc0, !PT ;  /* 0x0000038009087812 */ /* 0x000fe400078ec0ff */
[----:B------:R-:W-:-:S02]  /*7bb0*/  LOP3.LUT R10, R11, 0x380, RZ, 0xc0, !PT ;  /* 0x000003800b0a7812 */ /* 0x000fc400078ec0ff */
[----:B------:R-:W-:Y:S02]  /*7bc0*/  LOP3.LUT R6, R51, 0x380, RZ, 0xc0, !PT ;  /* 0x0000038033067812 */ /* 0x000fe400078ec0ff */
[----:B------:R-:W-:Y:S02]  /*7bd0*/  SHF.R.U64 R7, R7, 0x3, RZ ;  /* 0x0000000307077819 */ /* 0x000fe400000012ff */
[----:B------:R-:W-:Y:S02]  /*7be0*/  SHF.R.U64 R8, R8, 0x3, RZ ;  /* 0x0000000308087819 */ /* 0x000fe400000012ff */
[----:B------:R-:W-:Y:S02]  /*7bf0*/  SHF.R.U64 R10, R10, 0x3, RZ ;  /* 0x000000030a0a7819 */ /* 0x000fe400000012ff */
[----:B------:R-:W-:Y:S02]  /*7c00*/  SHF.R.U64 R6, R6, 0x3, RZ ;  /* 0x0000000306067819 */ /* 0x000fe400000012ff */
[----:B------:R-:W-:Y:S01]  /*7c10*/  LOP3.LUT R4, R7, R4, RZ, 0x3c, !PT ;  /* 0x0000000407047212 */ /* 0x000fe200078e3cff */
[--C-:B------:R-:W-:Y:S01]  /*7c20*/  IMAD.X R7, RZ, RZ, R5.reuse, P0 ;  /* 0x000000ffff077224 */ /* 0x100fe200000e0605 */
[----:B------:R-:W-:Y:S01]  /*7c30*/  LOP3.LUT R8, R8, R9, RZ, 0x3c, !PT ;  /* 0x0000000908087212 */ /* 0x000fe200078e3cff */
[--C-:B------:R-:W-:Y:S01]  /*7c40*/  IMAD.X R9, RZ, RZ, R5.reuse, P1 ;  /* 0x000000ffff097224 */ /* 0x100fe200008e0605 */
[----:B------:R-:W-:Y:S01]  /*7c50*/  LOP3.LUT R10, R10, R11, RZ, 0x3c, !PT ;  /* 0x0000000b0a0a7212 */ /* 0x000fe200078e3cff */
[----:B------:R-:W-:Y:S01]  /*7c60*/  IMAD.X R11, RZ, RZ, R5, P2 ;  /* 0x000000ffff0b7224 */ /* 0x000fe200010e0605 */
[----:B------:R-:W-:-:S02]  /*7c70*/  LOP3.LUT R6, R6, R51, RZ, 0x3c, !PT ;  /* 0x0000003306067212 */ /* 0x000fc400078e3cff */
[----:B------:R-:W-:Y:S02]  /*7c80*/  MOV R52, R4 ;  /* 0x0000000400347202 */ /* 0x000fe40000000f00 */
[----:B------:R-:W-:Y:S02]  /*7c90*/  MOV R24, R6 ;  /* 0x0000000600187202 */ /* 0x000fe40000000f00 */
[----:B------:R-:W-:Y:S02]  /*7ca0*/  MOV R26, R8 ;  /* 0x00000008001a7202 */ /* 0x000fe40000000f00 */
[----:B------:R-:W-:Y:S02]  /*7cb0*/  MOV R51, R10 ;  /* 0x0000000a00337202 */ /* 0x000fe40000000f00 */
[----:B------:R-:W-:Y:S02]  /*7cc0*/  F2FP.BF16.F32.PACK_AB R4, R49, R50 ;  /* 0x000000323104723e */ /* 0x000fe400000010ff */
[----:B------:R-:W-:-:S02]  /*7cd0*/  F2FP.BF16.F32.PACK_AB R5, R47, R48 ;  /* 0x000000302f05723e */ /* 0x000fc400000010ff */
[----:B------:R-:W-:Y:S02]  /*7ce0*/  F2FP.BF16.F32.PACK_AB R6, R45, R46 ;  /* 0x0000002e2d06723e */ /* 0x000fe400000010ff */
[----:B------:R-:W-:Y:S02]  /*7cf0*/  F2FP.BF16.F32.PACK_AB R7, R43, R44 ;  /* 0x0000002c2b07723e */ /* 0x000fe400000010ff */
[----:B------:R-:W-:Y:S02]  /*7d00*/  F2FP.BF16.F32.PACK_AB R8, R41, R42 ;  /* 0x0000002a2908723e */ /* 0x000fe400000010ff */
[----:B------:R-:W-:Y:S01]  /*7d10*/  F2FP.BF16.F32.PACK_AB R9, R39, R40 ;  /* 0x000000282709723e */ /* 0x000fe200000010ff */
[----:B------:R1:W-:Y:S01]  /*7d20*/  STSM.16.M88.4 [R52], R4 ;  /* 0x0000000434007844 */ /* 0x0003e20000000200 */
[----:B------:R-:W-:Y:S02]  /*7d30*/  F2FP.BF16.F32.PACK_AB R10, R37, R38 ;  /* 0x00000026250a723e */ /* 0x000fe400000010ff */
[----:B------:R-:W-:-:S02]  /*7d40*/  F2FP.BF16.F32.PACK_AB R11, R35, R36 ;  /* 0x00000024230b723e */ /* 0x000fc400000010ff */
[----:B------:R-:W-:-:S03]  /*7d50*/  PLOP3.LUT P0, PT, PT, PT, UP0, 0x80, 0x0 ;  /* 0x000000000000781c */ /* 0x000fc60003f0f008 */
[----:B------:R2:W-:Y:S04]  /*7d60*/  STSM.16.M88.4 [R51], R8 ;  /* 0x0000000833007844 */ /* 0x0005e80000000200 */
[----:B------:R2:W-:Y:S04]  /*7d70*/  STSM.16.M88.4 [R26], R12 ;  /* 0x0000000c1a007844 */ /* 0x0005e80000000200 */
[----:B------:R2:W-:Y:S01]  /*7d80*/  STSM.16.M88.4 [R24], R148 ;  /* 0x0000009418007844 */ /* 0x0005e20000000200 */
[----:B------:R-:W-:Y:S01]  /*7d90*/  BAR.SYNC.DEFER_BLOCKING 0x1, 0x180 ;  /* 0x0046000000007b1d */ /* 0x000fe20000010000 */
[----:B------:R-:W-:Y:S01]  /*7da0*/  PLOP3.LUT P1, PT, PT, PT, UP1, 0x80, 0x0 ;  /* 0x000000000000781c */ /* 0x000fe20003f2f018 */
[----:B-1----:R-:W-:-:S02]  /*7db0*/  IMAD.U32 R4, RZ, RZ, UR6 ;  /* 0x00000006ff047e24 */ /* 0x002fc4000f8e00ff */
[----:B------:R-:W-:Y:S02]  /*7dc0*/  IMAD.U32 R5, RZ, RZ, UR7 ;  /* 0x00000007ff057e24 */ /* 0x000fe4000f8e00ff */
[----:B------:R-:W3:Y:S01]  /*7dd0*/  @P0 LDG.E R19, desc[UR46][R22.64] ;  /* 0x0000002e16130981 */ /* 0x000ee2000c1e1900 */
[----:B------:R-:W-:-:S07]  /*7de0*/  UMOV UR4, URZ ;  /* 0x0000003f00047c82 */ /* 0x000fce0008000000 */
[----:B0-----:R2:W5:Y:S01]  /*7df0*/  @P1 LDG.E R0, desc[UR46][R4.64] ;  /* 0x0000002e04001981 */ /* 0x001562000c1e1900 */
[----:B---3--:R-:W-:Y:S01]  /*7e00*/  @P0 R2UR UR4, R19 ;  /* 0x00000000130402ca */ /* 0x008fe200000e0000 */
[----:B--2---:R-:W-:-:S14]  /*7e10*/  @P1 BRA `(.L_x_147) ;  /* 0x0000000000101947 */ /* 0x004fdc0003800000 */
[----:B------:R-:W-:Y:S05]  /*7e20*/  @!P0 BRA `(.L_x_147) ;  /* 0x00000000000c8947 */ /* 0x000fea0003800000 */
[----:B------:R-:W2:Y:S04]  /*7e30*/  LDG.E R5, desc[UR46][R22.64] ;  /* 0x0000002e16057981 */ /* 0x000ea8000c1e1900 */
[----:B-----5:R-:W2:Y:S02]  /*7e40*/  LDG.E R0, desc[UR46][R22.64+0x4] ;  /* 0x0000042e16007981 */ /* 0x020ea4000c1e1900 */
[----:B--2---:R-:W-:-:S07]  /*7e50*/  IMAD.IADD R0, R0, 0x1, -R5 ;  /* 0x0000000100007824 */ /* 0x004fce00078e0a05 */
.L_x_147:
[----:B------:R-:W2:Y:S01]  /*7e60*/  LDL R5, [R1+0x14] ;  /* 0x0000140001057983 */ /* 0x000ea20000100800 */
[----:B------:R-:W-:Y:S01]  /*7e70*/  USHF.R.S32.HI UR11, URZ, 0x1f, UR43 ;  /* 0x0000001f3f0b7899 */ /* 0x000fe2000801142b */
[----:B------:R-:W-:Y:S02]  /*7e80*/  ULDC.64 UR12, c[0x0][0xb70] ;  /* 0x0002dc00000c7ab9 */ /* 0x000fe40000000a00 */
[----:B------:R-:W2:Y:S01]  /*7e90*/  LDL.LU R26, [R1] ;  /* 0x00000000011a7983 */ /* 0x000ea20000300800 */
[----:B------:R-:W-:Y:S02]  /*7ea0*/  USHF.R.S32.HI UR9, URZ, 0x1f, UR4 ;  /* 0x0000001f3f097899 */ /* 0x000fe40008011404 */
[----:B------:R-:W-:Y:S01]  /*7eb0*/  UIMAD UR10, UR11, UR12, URZ ;  /* 0x0000000c0b0a72a4 */ /* 0x000fe2000f8e023f */
[----:B------:R-:W0:Y:S01]  /*7ec0*/  S2R R4, SR_TID.X ;  /* 0x0000000000047919 */ /* 0x000e220000002100 */
[----:B------:R-:W-:Y:S01]  /*7ed0*/  UMOV UR8, UR4 ;  /* 0x0000000400087c82 */ /* 0x000fe20008000000 */
[----:B------:R-:W-:-:S02]  /*7ee0*/  USEL UR42, UR42, URZ, !UP0 ;  /* 0x0000003f2a2a7287 */ /* 0x000fc4000c000000 */
[----:B------:R-:W-:Y:S02]  /*7ef0*/  UIMAD.WIDE.U32 UR6, UR43, UR12, UR8 ;  /* 0x0000000c2b0672a5 */ /* 0x000fe4000f8e0008 */
[----:B------:R-:W-:Y:S02]  /*7f00*/  UIMAD UR10, UR43, UR13, UR10 ;  /* 0x0000000d2b0a72a4 */ /* 0x000fe4000f8e020a */
[----:B------:R-:W-:Y:S01]  /*7f10*/  USEL UR41, UR41, URZ, !UP0 ;  /* 0x0000003f29297287 */ /* 0x000fe2000c000000 */
[----:B------:R-:W-:Y:S01]  /*7f20*/  ULDC.64 UR12, c[0x0][0xb78] ;  /* 0x0002de00000c7ab9 */ /* 0x000fe20000000a00 */
[----:B------:R-:W-:Y:S02]  /*7f30*/  UIADD3 UR7, UR7, UR10, URZ ;  /* 0x0000000a07077290 */ /* 0x000fe4000fffe03f */
[----:B------:R-:W-:Y:S02]  /*7f40*/  UIMAD UR8, UR42, UR12, URZ ;  /* 0x0000000c2a0872a4 */ /* 0x000fe4000f8e023f */
[----:B------:R-:W-:-:S02]  /*7f50*/  UIMAD.WIDE.U32 UR6, UR41, UR12, UR6 ;  /* 0x0000000c290672a5 */ /* 0x000fc4000f8e0006 */
[----:B------:R-:W-:-:S03]  /*7f60*/  UIMAD UR8, UR41, UR13, UR8 ;  /* 0x0000000d290872a4 */ /* 0x000fc6000f8e0208 */
[----:B------:R-:W-:-:S03]  /*7f70*/  ULDC.64 UR12, c[0x0][0xaa0] ;  /* 0x0002a800000c7ab9 */ /* 0x000fc60000000a00 */
[----:B------:R-:W-:Y:S02]  /*7f80*/  IMAD.U32 R7, RZ, RZ, UR8 ;  /* 0x00000008ff077e24 */ /* 0x000fe4000f8e00ff */
[----:B0-----:R-:W-:-:S05]  /*7f90*/  VIADD R6, R4, 0xffffff80 ;  /* 0xffffff8004067836 */ /* 0x001fca0000000000 */
[----:B------:R-:W-:-:S04]  /*7fa0*/  SHF.R.S32.HI R8, RZ, 0x1f, R6 ;  /* 0x0000001fff087819 */ /* 0x000fc80000011406 */
[----:B------:R-:W-:-:S04]  /*7fb0*/  LEA.HI R8, R8, R6, RZ, 0x7 ;  /* 0x0000000608087211 */ /* 0x000fc800078f38ff */
[----:B------:R-:W-:-:S05]  /*7fc0*/  LOP3.LUT R8, R8, 0xffffff80, RZ, 0xc0, !PT ;  /* 0xffffff8008087812 */ /* 0x000fca00078ec0ff */
[----:B------:R-:W-:-:S05]  /*7fd0*/  IMAD.IADD R8, R6, 0x1, -R8 ;  /* 0x0000000106087824 */ /* 0x000fca00078e0a08 */
[----:B------:R-:W-:Y:S01]  /*7fe0*/  LOP3.LUT P0, RZ, R8, 0x3, RZ, 0xc0, !PT ;  /* 0x0000000308ff7812 */ /* 0x000fe2000780c0ff */
[----:B------:R-:W-:Y:S01]  /*7ff0*/  IMAD.U32 R19, RZ, RZ, UR12 ;  /* 0x0000000cff137e24 */ /* 0x000fe2000f8e00ff */
[--C-:B------:R-:W-:Y:S01]  /*8000*/  SHF.R.S32.HI R29, RZ, 0x1f, R157.reuse ;  /* 0x0000001fff1d7819 */ /* 0x100fe2000001149d */
[----:B------:R-:W-:Y:S02]  /*8010*/  IMAD.MOV.U32 R28, RZ, RZ, R157 ;  /* 0x000000ffff1c7224 */ /* 0x000fe400078e009d */
[----:B------:R-:W-:Y:S01]  /*8020*/  VIADD R24, R152, 0x90 ;  /* 0x0000009098187836 */ /* 0x000fe20000000000 */
[----:B------:R-:W-:Y:S01]  /*8030*/  SHF.R.S32.HI R153, RZ, 0x1f, R152 ;  /* 0x0000001fff997819 */ /* 0x000fe20000011498 */
[----:B------:R-:W-:Y:S01]  /*8040*/  BSSY B1, `(.L_x_148) ;  /* 0x0000054000017945 */ /* 0x000fe20003800000 */
[----:B--2---:R-:W-:Y:S02]  /*8050*/  IMAD R9, R26, 0xc0, R5 ;  /* 0x000000c01a097824 */ /* 0x004fe400078e0205 */
[----:B------:R-:W-:-:S03]  /*8060*/  IMAD R5, R152, 0x40, R157 ;  /* 0x0000004098057824 */ /* 0x000fc600078e029d */
[----:B------:R-:W-:Y:S01]  /*8070*/  SHF.R.S32.HI R4, RZ, 0x1f, R9 ;  /* 0x0000001fff047819 */ /* 0x000fe20000011409 */
[----:B------:R-:W-:Y:S01]  /*8080*/  IMAD.WIDE R20, R5, 0x2, R20 ;  /* 0x0000000205147825 */ /* 0x000fe200078e0214 */
[----:B------:R-:W-:-:S03]  /*8090*/  IADD3 R6, P1, R9, UR6, RZ ;  /* 0x0000000609067c10 */ /* 0x000fc6000ff3e0ff */
[C---:B------:R-:W-:Y:S01]  /*80a0*/  VIADD R5, R9.reuse, 0x8 ;  /* 0x0000000809057836 */ /* 0x040fe20000000000 */
[----:B------:R-:W-:Y:S01]  /*80b0*/  IADD3.X R7, R4, UR7, R7, P1, !PT ;  /* 0x0000000704077c10 */ /* 0x000fe20008ffe407 */
[----:B------:R-:W-:Y:S01]  /*80c0*/  ULDC.64 UR6, c[0x0][0xb40] ;  /* 0x0002d00000067ab9 */ /* 0x000fe20000000a00 */
[----:B-----5:R-:W-:Y:S02]  /*80d0*/  ISETP.GE.OR P1, PT, R9, R0, P0 ;  /* 0x000000000900720c */ /* 0x020fe40000726670 */
[----:B------:R-:W-:Y:S02]  /*80e0*/  LEA R30, P2, R6, UR6, 0x2 ;  /* 0x00000006061e7c11 */ /* 0x000fe4000f8410ff */
[----:B------:R-:W-:Y:S02]  /*80f0*/  IADD3 R11, P3, R20, 0x3000, RZ ;  /* 0x00003000140b7810 */ /* 0x000fe40007f7e0ff */
[----:B------:R-:W-:Y:S02]  /*8100*/  LEA.HI.X R31, R6, UR7, R7, 0x2, P2 ;  /* 0x00000007061f7c11 */ /* 0x000fe400090f1407 */
[----:B------:R-:W-:-:S02]  /*8110*/  IADD3 R15, P2, R20, 0x1800, RZ ;  /* 0x00001800140f7810 */ /* 0x000fc40007f5e0ff */
[----:B------:R-:W-:Y:S01]  /*8120*/  ISETP.GE.OR P0, PT, R5, R0, P0 ;  /* 0x000000000500720c */ /* 0x000fe20000706670 */
[----:B------:R-:W-:Y:S01]  /*8130*/  UIMAD UR6, UR9, UR12, URZ ;  /* 0x0000000c090672a4 */ /* 0x000fe2000f8e023f */
[C---:B------:R-:W-:Y:S01]  /*8140*/  IADD3 R7, P4, R20.reuse, 0x4800, RZ ;  /* 0x0000480014077810 */ /* 0x040fe20007f9e0ff */
[----:B------:R0:W-:Y:S01]  /*8150*/  @!P1 STG.E desc[UR46][R30.64], R18 ;  /* 0x000000121e009986 */ /* 0x0001e2000c10192e */
[----:B------:R-:W-:Y:S01]  /*8160*/  LOP3.LUT R5, R20, 0x380, RZ, 0xc0, !PT ;  /* 0x0000038014057812 */ /* 0x000fe200078ec0ff */
[--C-:B------:R-:W-:Y:S01]  /*8170*/  IMAD.X R13, RZ, RZ, R21.reuse, P2 ;  /* 0x000000ffff0d7224 */ /* 0x100fe200010e0615 */
[----:B------:R-:W-:Y:S01]  /*8180*/  LOP3.LUT R8, R15, 0x380, RZ, 0xc0, !PT ;  /* 0x000003800f087812 */ /* 0x000fe200078ec0ff */
[----:B------:R-:W-:Y:S01]  /*8190*/  IMAD.X R9, RZ, RZ, R21, P3 ;  /* 0x000000ffff097224 */ /* 0x000fe200018e0615 */
[----:B------:R-:W-:Y:S01]  /*81a0*/  LOP3.LUT R6, R11, 0x380, RZ, 0xc0, !PT ;  /* 0x000003800b067812 */ /* 0x000fe200078ec0ff */
[----:B------:R-:W-:Y:S01]  /*81b0*/  ULDC.64 UR8, c[0x0][0xae8] ;  /* 0x0002ba0000087ab9 */ /* 0x000fe20000000a00 */
[----:B------:R-:W-:Y:S01]  /*81c0*/  LOP3.LUT R4, R7, 0x380, RZ, 0xc0, !PT ;  /* 0x0000038007047812 */ /* 0x000fe200078ec0ff */
[----:B------:R-:W-:Y:S01]  /*81d0*/  UIMAD UR6, UR4, UR13, UR6 ;  /* 0x0000000d040672a4 */ /* 0x000fe2000f8e0206 */
[----:B------:R-:W-:Y:S01]  /*81e0*/  SHF.R.U64 R5, R5, 0x3, RZ ;  /* 0x0000000305057819 */ /* 0x000fe200000012ff */
[----:B------:R1:W-:Y:S01]  /*81f0*/  @!P0 STG.E desc[UR46][R30.64+0x20], R3 ;  /* 0x000020031e008986 */ /* 0x0003e2000c10192e */
[----:B------:R-:W-:-:S02]  /*8200*/  SHF.R.U64 R8, R8, 0x3, RZ ;  /* 0x0000000308087819 */ /* 0x000fc400000012ff */
[----:B------:R-:W-:Y:S02]  /*8210*/  SHF.R.U64 R6, R6, 0x3, RZ ;  /* 0x0000000306067819 */ /* 0x000fe400000012ff */
[----:B------:R-:W-:Y:S01]  /*8220*/  SHF.R.U64 R4, R4, 0x3, RZ ;  /* 0x0000000304047819 */ /* 0x000fe200000012ff */
[----:B0-----:R-:W-:Y:S01]  /*8230*/  IMAD.WIDE.U32 R18, R19, UR4, R28 ;  /* 0x0000000413127c25 */ /* 0x001fe2000f8e001c */
[----:B------:R-:W-:Y:S02]  /*8240*/  LOP3.LUT R20, R5, R20, RZ, 0x3c, !PT ;  /* 0x0000001405147212 */ /* 0x000fe400078e3cff */
[----:B------:R-:W-:Y:S01]  /*8250*/  LOP3.LUT R12, R8, R15, RZ, 0x3c, !PT ;  /* 0x0000000f080c7212 */ /* 0x000fe200078e3cff */
[----:B------:R-:W-:Y:S01]  /*8260*/  IMAD.X R5, RZ, RZ, R21, P4 ;  /* 0x000000ffff057224 */ /* 0x000fe200020e0615 */
[----:B------:R-:W-:Y:S02]  /*8270*/  LOP3.LUT R8, R6, R11, RZ, 0x3c, !PT ;  /* 0x0000000b06087212 */ /* 0x000fe400078e3cff */
[----:B------:R-:W-:Y:S01]  /*8280*/  LOP3.LUT R4, R4, R7, RZ, 0x3c, !PT ;  /* 0x0000000704047212 */ /* 0x000fe200078e3cff */
[----:B------:R-:W-:Y:S01]  /*8290*/  VIADD R19, R19, UR6 ;  /* 0x0000000613137c36 */ /* 0x000fe20008000000 */
[----:B------:R-:W-:Y:S01]  /*82a0*/  ULDC.64 UR6, c[0x0][0xae0] ;  /* 0x0002b80000067ab9 */ /* 0x000fe20000000a00 */
[----:B------:R-:W5:Y:S01]  /*82b0*/  LD.E.128 R20, desc[UR46][R20.64] ;  /* 0x0000002e14147980 */ /* 0x000f62000c101d00 */
[----:B------:R-:W-:-:S03]  /*82c0*/  UIMAD UR4, UR11, UR6, URZ ;  /* 0x000000060b0472a4 */ /* 0x000fc6000f8e023f */
[----:B------:R-:W5:Y:S04]  /*82d0*/  LD.E.128 R12, desc[UR46][R12.64] ;  /* 0x0000002e0c0c7980 */ /* 0x000f68000c101d00 */
[----:B------:R-:W5:Y:S04]  /*82e0*/  LD.E.128 R8, desc[UR46][R8.64] ;  /* 0x0000002e08087980 */ /* 0x000f68000c101d00 */
[----:B------:R-:W5:Y:S01]  /*82f0*/  LD.E.128 R4, desc[UR46][R4.64] ;  /* 0x0000002e04047980 */ /* 0x000f62000c101d00 */
[----:B-1----:R-:W-:Y:S01]  /*8300*/  IMAD.U32 R31, RZ, RZ, UR6 ;  /* 0x00000006ff1f7e24 */ /* 0x002fe2000f8e00ff */
[----:B------:R-:W-:Y:S01]  /*8310*/  UIMAD UR6, UR43, UR7, UR4 ;  /* 0x000000072b0672a4 */ /* 0x000fe2000f8e0204 */
[----:B------:R-:W-:Y:S01]  /*8320*/  IMAD R29, R26, -0xc0, R0 ;  /* 0xffffff401a1d7824 */ /* 0x000fe200078e0200 */
[----:B------:R-:W-:Y:S01]  /*8330*/  @!PT LDS RZ, [RZ] ;  /* 0x00000000fffff984 */ /* 0x000fe20000000800 */
[----:B------:R-:W-:Y:S01]  /*8340*/  @!PT LDS RZ, [RZ] ;  /* 0x00000000fffff984 */ /* 0x000fe20000000800 */
[----:B------:R-:W-:Y:S01]  /*8350*/  @!PT LDS RZ, [RZ] ;  /* 0x00000000fffff984 */ /* 0x000fe20000000800 */
[----:B------:R-:W-:Y:S01]  /*8360*/  @!PT LDS RZ, [RZ] ;  /* 0x00000000fffff984 */ /* 0x000fe20000000800 */
[----:B------:R0:W-:Y:S06]  /*8370*/  MEMBAR.ALL.CTA ;  /* 0x0000000000007992 */ /* 0x0001ec0000008000 */
[----:B0-----:R-:W0:Y:S01]  /*8380*/  FENCE.VIEW.ASYNC.S ;  /* 0x00000000000073c6 */ /* 0x001e220000000000 */
[----:B------:R-:W-:Y:S01]  /*8390*/  ULDC UR4, c[0x0][0xa8c] ;  /* 0x0002a30000047ab9 */ /* 0x000fe20000000800 */
[C---:B------:R-:W-:Y:S01]  /*83a0*/  VIADD R3, R152.reuse, 0x30 ;  /* 0x0000003098037836 */ /* 0x040fe20000000000 */
[----:B------:R-:W-:Y:S01]  /*83b0*/  ISETP.GE.AND P0, PT, R157, UR4, PT ;  /* 0x000000049d007c0c */ /* 0x000fe2000bf06270 */
[----:B------:R-:W-:Y:S01]  /*83c0*/  VIADD R0, R152, 0x60 ;  /* 0x0000006098007836 */ /* 0x000fe20000000000 */
[----:B------:R-:W-:Y:S01]  /*83d0*/  UIADD3 UR4, UR40, 0x30820, URZ ;  /* 0x0003082028047890 */ /* 0x000fe2000fffe03f */
[----:B------:R-:W-:Y:S01]  /*83e0*/  IMAD.WIDE.U32 R18, R31, UR43, R18 ;  /* 0x0000002b1f127c25 */ /* 0x000fe2000f8e0012 */
[----:B------:R-:W-:-:S02]  /*83f0*/  ISETP.GE.OR P3, PT, R3, R29, P0 ;  /* 0x0000001d0300720c */ /* 0x000fc40000766670 */
[-C--:B------:R-:W-:Y:S01]  /*8400*/  ISETP.GE.OR P1, PT, R0, R29.reuse, P0 ;  /* 0x0000001d0000720c */ /* 0x080fe20000726670 */
[----:B------:R-:W-:Y:S01]  /*8410*/  VIADD R19, R19, UR6 ;  /* 0x0000000613137c36 */ /* 0x000fe20008000000 */
[-C--:B------:R-:W-:Y:S01]  /*8420*/  ISETP.GE.OR P2, PT, R24, R29.reuse, P0 ;  /* 0x0000001d1800720c */ /* 0x080fe20000746670 */
[----:B------:R-:W-:Y:S01]  /*8430*/  UIMAD UR6, UR42, UR8, URZ ;  /* 0x000000082a0672a4 */ /* 0x000fe2000f8e023f */
[----:B------:R-:W-:Y:S01]  /*8440*/  ISETP.GE.OR P0, PT, R152, R29, P0 ;  /* 0x0000001d9800720c */ /* 0x000fe20000706670 */
[----:B------:R-:W-:Y:S01]  /*8450*/  UPRMT UR4, URZ, 0x654, UR4 ;  /* 0x000006543f047896 */ /* 0x000fe20008000004 */
[----:B------:R-:W-:Y:S01]  /*8460*/  IMAD.U32 R33, RZ, RZ, UR8 ;  /* 0x00000008ff217e24 */ /* 0x000fe2000f8e00ff */
[----:B------:R-:W-:Y:S01]  /*8470*/  UIMAD UR6, UR41, UR9, UR6 ;  /* 0x00000009290672a4 */ /* 0x000fe2000f8e0206 */
[----:B------:R-:W-:-:S04]  /*8480*/  IMAD.WIDE R30, R26, 0xc0, R152 ;  /* 0x000000c01a1e7825 */ /* 0x000fc800078e0298 */
[----:B------:R-:W-:Y:S02]  /*8490*/  IMAD.WIDE.U32 R32, R33, UR41, R18 ;  /* 0x0000002921207c25 */ /* 0x000fe4000f8e0012 */
[----:B0-----:R-:W-:Y:S02]  /*84a0*/  SYNCS.ARRIVE.TRANS64.RED.A1T0 RZ, [UR4], RZ ;  /* 0x000000ffffff79a7 */ /* 0x001fe40008100404 */
[----:B------:R-:W-:Y:S01]  /*84b0*/  VIADD R35, R33, UR6 ;  /* 0x0000000621237c36 */ /* 0x000fe20008000000 */
[----:B------:R-:W-:Y:S06]  /*84c0*/  @P0 BRA `(.L_x_149) ;  /* 0x00000000002c0947 */ /* 0x000fec0003800000 */
[----:B------:R-:W-:Y:S01]  /*84d0*/  ULDC.64 UR6, c[0x0][0xad8] ;  /* 0x0002b60000067ab9 */ /* 0x000fe20000000a00 */
[----:B------:R-:W-:Y:S02]  /*84e0*/  IMAD.MOV.U32 R18, RZ, RZ, R32 ;  /* 0x000000ffff127224 */ /* 0x000fe400078e0020 */
[----:B------:R-:W-:Y:S02]  /*84f0*/  IMAD R3, R31, UR6, RZ ;  /* 0x000000061f037c24 */ /* 0x000fe4000f8e02ff */
[----:B------:R-:W-:Y:S02]  /*8500*/  IMAD.MOV.U32 R19, RZ, RZ, R35 ;  /* 0x000000ffff137224 */ /* 0x000fe400078e0023 */
[C---:B------:R-:W-:Y:S02]  /*8510*/  IMAD R3, R30.reuse, UR7, R3 ;  /* 0x000000071e037c24 */ /* 0x040fe4000f8e0203 */
[----:B------:R-:W-:Y:S01]  /*8520*/  IMAD.WIDE.U32 R18, R30, UR6, R18 ;  /* 0x000000061e127c25 */ /* 0x000fe2000f8e0012 */
[----:B------:R-:W-:-:S03]  /*8530*/  ULDC.64 UR6, c[0x0][0xa80] ;  /* 0x0002a00000067ab9 */ /* 0x000fc60000000a00 */
[----:B------:R-:W-:Y:S01]  /*8540*/  IMAD.IADD R3, R19, 0x1, R3 ;  /* 0x0000000113037824 */ /* 0x000fe200078e0203 */
[----:B------:R-:W-:-:S04]  /*8550*/  LEA R28, P0, R18, UR6, 0x1 ;  /* 0x00000006121c7c11 */ /* 0x000fc8000f8008ff */
[----:B------:R-:W-:-:S05]  /*8560*/  LEA.HI.X R29, R18, UR7, R3, 0x1, P0 ;  /* 0x00000007121d7c11 */ /* 0x000fca00080f0c03 */
[----:B-----5:R0:W-:Y:S04]  /*8570*/  STG.E.128 desc[UR46][R28.64], R20 ;  /* 0x000000141c007986 */ /* 0x0201e8000c101d2e */
.L_x_149:
[----:B------:R-:W-:Y:S05]  /*8580*/  BSYNC B1 ;  /* 0x0000000000017941 */ /* 0x000fea0003800000 */
.L_x_148:
[----:B------:R-:W-:Y:S04]  /*8590*/  BSSY B1, `(.L_x_150) ;  /* 0x000000f000017945 */ /* 0x000fe80003800000 */
[----:B------:R-:W-:Y:S05]  /*85a0*/  @P3 BRA `(.L_x_151) ;  /* 0x0000000000343947 */ /* 0x000fea0003800000 */
[----:B------:R-:W-:Y:S01]  /*85b0*/  IADD3 R3, P0, R30, 0x30, RZ ;  /* 0x000000301e037810 */ /* 0x000fe20007f1e0ff */
[----:B------:R-:W-:Y:S01]  /*85c0*/  ULDC.64 UR6, c[0x0][0xad8] ;  /* 0x0002b60000067ab9 */ /* 0x000fe20000000a00 */
[----:B------:R-:W-:Y:S02]  /*85d0*/  IMAD.MOV.U32 R18, RZ, RZ, R32 ;  /* 0x000000ffff127224 */ /* 0x000fe400078e0020 */
[----:B------:R-:W-:Y:S02]  /*85e0*/  IMAD.MOV.U32 R19, RZ, RZ, R35 ;  /* 0x000000ffff137224 */ /* 0x000fe400078e0023 */
[----:B------:R-:W-:Y:S02]  /*85f0*/  IMAD.X R0, RZ, RZ, R31, P0 ;  /* 0x000000ffff007224 */ /* 0x000fe400000e061f */
[----:B------:R-:W-:-:S04]  /*8600*/  IMAD.WIDE.U32 R18, R3, UR6, R18 ;  /* 0x0000000603127c25 */ /* 0x000fc8000f8e0012 */
[----:B------:R-:W-:-:S04]  /*8610*/  IMAD R0, R0, UR6, RZ ;  /* 0x0000000600007c24 */ /* 0x000fc8000f8e02ff */
[----:B------:R-:W-:Y:S01]  /*8620*/  IMAD R3, R3, UR7, R0 ;  /* 0x0000000703037c24 */ /* 0x000fe2000f8e0200 */
[----:B------:R-:W-:Y:S02]  /*8630*/  ULDC.64 UR6, c[0x0][0xa80] ;  /* 0x0002a00000067ab9 */ /* 0x000fe40000000a00 */
[----:B0----5:R-:W-:Y:S01]  /*8640*/  LEA R20, P0, R18, UR6, 0x1 ;  /* 0x0000000612147c11 */ /* 0x021fe2000f8008ff */
[----:B------:R-:W-:-:S05]  /*8650*/  IMAD.IADD R3, R19, 0x1, R3 ;  /* 0x0000000113037824 */ /* 0x000fca00078e0203 */
[----:B------:R-:W-:-:S05]  /*8660*/  LEA.HI.X R21, R18, UR7, R3, 0x1, P0 ;  /* 0x0000000712157c11 */ /* 0x000fca00080f0c03 */
[----:B------:R1:W-:Y:S02]  /*8670*/  STG.E.128 desc[UR46][R20.64], R12 ;  /* 0x0000000c14007986 */ /* 0x0003e4000c101d2e */
.L_x_151:
[----:B------:R-:W-:Y:S05]  /*8680*/  BSYNC B1 ;  /* 0x0000000000017941 */ /* 0x000fea0003800000 */
.L_x_150:
[----:B------:R-:W-:Y:S04]  /*8690*/  BSSY B1, `(.L_x_152) ;  /* 0x000000f000017945 */ /* 0x000fe80003800000 */
[----:B------:R-:W-:Y:S05]  /*86a0*/  @P1 BRA `(.L_x_153) ;  /* 0x0000000000341947 */ /* 0x000fea0003800000 */
[----:B------:R-:W-:Y:S01]  /*86b0*/  IADD3 R3, P0, R30, 0x60, RZ ;  /* 0x000000601e037810 */ /* 0x000fe20007f1e0ff */
[----:B------:R-:W-:Y:S01]  /*86c0*/  ULDC.64 UR6, c[0x0][0xad8] ;  /* 0x0002b60000067ab9 */ /* 0x000fe20000000a00 */
[----:B-1---5:R-:W-:Y:S02]  /*86d0*/  IMAD.MOV.U32 R12, RZ, RZ, R32 ;  /* 0x000000ffff0c7224 */ /* 0x022fe400078e0020 */
[----:B------:R-:W-:Y:S02]  /*86e0*/  IMAD.MOV.U32 R13, RZ, RZ, R35 ;  /* 0x000000ffff0d7224 */ /* 0x000fe400078e0023 */
[----:B------:R-:W-:Y:S02]  /*86f0*/  IMAD.X R0, RZ, RZ, R31, P0 ;  /* 0x000000ffff007224 */ /* 0x000fe400000e061f */
[----:B------:R-:W-:-:S04]  /*8700*/  IMAD.WIDE.U32 R12, R3, UR6, R12 ;  /* 0x00000006030c7c25 */ /* 0x000fc8000f8e000c */
[----:B------:R-:W-:-:S04]  /*8710*/  IMAD R0, R0, UR6, RZ ;  /* 0x0000000600007c24 */ /* 0x000fc8000f8e02ff */
[----:B------:R-:W-:Y:S01]  /*8720*/  IMAD R3, R3, UR7, R0 ;  /* 0x0000000703037c24 */ /* 0x000fe2000f8e0200 */
[----:B------:R-:W-:Y:S02]  /*8730*/  ULDC.64 UR6, c[0x0][0xa80] ;  /* 0x0002a00000067ab9 */ /* 0x000fe40000000a00 */
[----:B------:R-:W-:Y:S01]  /*8740*/  LEA R14, P0, R12, UR6, 0x1 ;  /* 0x000000060c0e7c11 */ /* 0x000fe2000f8008ff */
[----:B------:R-:W-:-:S05]  /*8750*/  IMAD.IADD R3, R13, 0x1, R3 ;  /* 0x000000010d037824 */ /* 0x000fca00078e0203 */
[----:B------:R-:W-:-:S05]  /*8760*/  LEA.HI.X R15, R12, UR7, R3, 0x1, P0 ;  /* 0x000000070c0f7c11 */ /* 0x000fca00080f0c03 */
[----:B------:R2:W-:Y:S02]  /*8770*/  STG.E.128 desc[UR46][R14.64], R8 ;  /* 0x000000080e007986 */ /* 0x0005e4000c101d2e */
.L_x_153:
[----:B------:R-:W-:Y:S05]  /*8780*/  BSYNC B1 ;  /* 0x0000000000017941 */ /* 0x000fea0003800000 */
.L_x_152:
[----:B------:R-:W-:Y:S05]  /*8790*/  @P2 BRA `(.L_x_154) ;  /* 0x0000000800a42947 */ /* 0x000fea0003800000 */
[----:B------:R-:W-:Y:S01]  /*87a0*/  IADD3 R3, P0, R30, 0x90, RZ ;  /* 0x000000901e037810 */ /* 0x000fe20007f1e0ff */
[----:B------:R-:W-:Y:S01]  /*87b0*/  ULDC.64 UR6, c[0x0][0xad8] ;  /* 0x0002b60000067ab9 */ /* 0x000fe20000000a00 */
[----:B--2--5:R-:W-:Y:S02]  /*87c0*/  IMAD.MOV.U32 R8, RZ, RZ, R32 ;  /* 0x000000ffff087224 */ /* 0x024fe400078e0020 */
        /* <DEDUP_REMOVED lines=9> */
[----:B------:R3:W-:Y:S01]  /*8860*/  STG.E.128 desc[UR46][R10.64], R4 ;  /* 0x000000040a007986 */ /* 0x0007e2000c101d2e */
[----:B------:R-:W-:Y:S05]  /*8870*/  BRA `(.L_x_154) ;  /* 0x00000008006c7947 */ /* 0x000fea0003800000 */
.L_x_146:
[----:B------:R-:W-:Y:S01]  /*8880*/  USHF.L.U32 UR8, UR41, 0x2, URZ ;  /* 0x0000000229087899 */ /* 0x000fe2000800063f */
[----:B------:R-:W-:Y:S01]  /*8890*/  ULDC.64 UR6, c[0x0][0xbd8] ;  /* 0x0002f60000067ab9 */ /* 0x000fe20000000a00 */
[----:B------:R-:W-:Y:S01]  /*88a0*/  USHF.L.U64.HI UR9, UR41, 0x2, UR42 ;  /* 0x0000000229097899 */ /* 0x000fe2000801022a */
[----:B------:R-:W-:Y:S01]  /*88b0*/  MOV R3, RZ ;  /* 0x000000ff00037202 */ /* 0x000fe20000000f00 */
[----:B------:R-:W-:Y:S02]  /*88c0*/  UIADD3 UR4, UP1, UR8, UR6, URZ ;  /* 0x0000000608047290 */ /* 0x000fe4000ff3e03f */
[----:B------:R-:W-:Y:S01]  /*88d0*/  UISETP.NE.U32.AND UP0, UPT, UR6, URZ, UPT ;  /* 0x0000003f0600728c */ /* 0x000fe2000bf05070 */
[----:B------:R-:W0:Y:S01]  /*88e0*/  S2R R6, SR_TID.X ;  /* 0x0000000000067919 */ /* 0x000e220000002100 */
[----:B------:R-:W-:Y:S02]  /*88f0*/  UIADD3.X UR6, UR9, UR7, URZ, UP1, !UPT ;  /* 0x0000000709067290 */ /* 0x000fe40008ffe43f */
[----:B------:R-:W-:Y:S01]  /*8900*/  UISETP.NE.AND.EX UP0, UPT, UR7, URZ, UPT, UP0 ;  /* 0x0000003f0700728c */ /* 0x000fe2000bf05300 */
[----:B------:R-:W1:Y:S01]  /*8910*/  LDC R0, c[0x0][0xa88] ;  /* 0x0002a200ff007b82 */ /* 0x000e620000000800 */
[----:B------:R-:W-:-:S02]  /*8920*/  IMAD.U32 R4, RZ, RZ, UR4 ;  /* 0x00000004ff047e24 */ /* 0x000fc4000f8e00ff */
[----:B------:R-:W-:Y:S01]  /*8930*/  IMAD.U32 R5, RZ, RZ, UR6 ;  /* 0x00000006ff057e24 */ /* 0x000fe2000f8e00ff */
[----:B------:R-:W-:Y:S01]  /*8940*/  ULDC.64 UR6, c[0x0][0xbe0] ;  /* 0x0002f80000067ab9 */ /* 0x000fe20000000a00 */
[----:B------:R-:W-:Y:S01]  /*8950*/  PLOP3.LUT P1, PT, PT, PT, UP0, 0x80, 0x0 ;  /* 0x000000000000781c */ /* 0x000fe20003f2f008 */
[----:B------:R-:W-:-:S04]  /*8960*/  UISETP.NE.U32.AND UP1, UPT, UR6, URZ, UPT ;  /* 0x0000003f0600728c */ /* 0x000fc8000bf25070 */
[----:B------:R-:W-:-:S06]  /*8970*/  UISETP.NE.AND.EX UP1, UPT, UR7, URZ, UPT, UP1 ;  /* 0x0000003f0700728c */ /* 0x000fcc000bf25310 */
[----:B------:R-:W-:Y:S02]  /*8980*/  PLOP3.LUT P2, PT, PT, PT, UP1, 0x80, 0x0 ;  /* 0x000000000000781c */ /* 0x000fe40003f4f018 */
[----:B------:R2:W5:Y:S03]  /*8990*/  @P1 LDG.E R3, desc[UR46][R4.64] ;  /* 0x0000002e04031981 */ /* 0x000566000c1e1900 */
[----:B------:R-:W-:-:S04]  /*89a0*/  @UP1 UIADD3 UR6, UP2, UR8, UR6, URZ ;  /* 0x0000000608061290 */ /* 0x000fc8000ff5e03f */
[----:B------:R-:W-:Y:S01]  /*89b0*/  @UP1 UIADD3.X UR7, UR9, UR7, URZ, UP2, !UPT ;  /* 0x0000000709071290 */ /* 0x000fe200097fe43f */
[----:B0-----:R-:W-:Y:S02]  /*89c0*/  VIADD R8, R6, 0xffffff80 ;  /* 0xffffff8006087836 */ /* 0x001fe40000000000 */
[----:B------:R-:W-:-:S03]  /*89d0*/  IMAD.U32 R6, RZ, RZ, UR6 ;  /* 0x00000006ff067e24 */ /* 0x000fc6000f8e00ff */
[----:B------:R-:W-:-:S05]  /*89e0*/  IMAD.U32 R7, RZ, RZ, UR7 ;  /* 0x00000007ff077e24 */ /* 0x000fca000f8e00ff */
[----:B-1----:R2:W5:Y:S01]  /*89f0*/  @P2 LDG.E R0, desc[UR46][R6.64] ;  /* 0x0000002e06002981 */ /* 0x002562000c1e1900 */
[----:B------:R-:W-:Y:S01]  /*8a00*/  ISETP.GT.AND P0, PT, R8, 0xbf, PT ;  /* 0x000000bf0800780c */ /* 0x000fe20003f04270 */
[----:B------:R-:W-:-:S12]  /*8a10*/  @P2 BRA `(.L_x_155) ;  /* 0x0000000000102947 */ /* 0x000fd80003800000 */
[----:B------:R-:W-:Y:S05]  /*8a20*/  @!P1 BRA `(.L_x_155) ;  /* 0x00000000000c9947 */ /* 0x000fea0003800000 */
[----:B--2---:R-:W2:Y:S04]  /*8a30*/  LDG.E R7, desc[UR46][R4.64] ;  /* 0x0000002e04077981 */ /* 0x004ea8000c1e1900 */
[----:B-----5:R-:W2:Y:S02]  /*8a40*/  LDG.E R0, desc[UR46][R4.64+0x4] ;  /* 0x0000042e04007981 */ /* 0x020ea4000c1e1900 */
[----:B--2---:R-:W-:-:S07]  /*8a50*/  IMAD.IADD R0, R0, 0x1, -R7 ;  /* 0x0000000100007824 */ /* 0x004fce00078e0a07 */
.L_x_155:
[----:B------:R0:W5:Y:S01]  /*8a60*/  LDL R11, [R1] ;  /* 0x00000000010b7983 */ /* 0x0001620000100800 */
[----:B------:R-:W-:Y:S01]  /*8a70*/  USHF.R.S32.HI UR7, URZ, 0x1f, UR43 ;  /* 0x0000001f3f077899 */ /* 0x000fe2000801142b */
[----:B------:R-:W-:Y:S01]  /*8a80*/  BSSY B1, `(.L_x_156) ;  /* 0x000001e000017945 */ /* 0x000fe20003800000 */
[----:B------:R-:W-:Y:S01]  /*8a90*/  USEL UR41, UR41, URZ, !UP0 ;  /* 0x0000003f29297287 */ /* 0x000fe2000c000000 */
[----:B------:R-:W-:Y:S01]  /*8aa0*/  SHF.R.S32.HI R10, RZ, 0x1f, R157 ;  /* 0x0000001fff0a7819 */ /* 0x000fe2000001149d */
[----:B------:R-:W-:Y:S01]  /*8ab0*/  USEL UR42, UR42, URZ, !UP0 ;  /* 0x0000003f2a2a7287 */ /* 0x000fe2000c000000 */
[----:B-----5:R-:W-:Y:S01]  /*8ac0*/  SHF.R.S32.HI R8, RZ, 0x1f, R3 ;  /* 0x0000001fff087819 */ /* 0x020fe20000011403 */
[----:B------:R-:W-:Y:S10]  /*8ad0*/  @P0 BRA `(.L_x_157) ;  /* 0x0000000000600947 */ /* 0x000ff40003800000 */
[----:B--2---:R-:W1:Y:S02]  /*8ae0*/  S2R R4, SR_TID.X ;  /* 0x0000000000047919 */ /* 0x004e640000002100 */
[----:B-1----:R-:W-:-:S04]  /*8af0*/  IMAD R4, R11, 0xc0, R4 ;  /* 0x000000c00b047824 */ /* 0x002fc800078e0204 */
[----:B------:R-:W-:-:S05]  /*8b00*/  VIADD R5, R4, 0xffffff80 ;  /* 0xffffff8004057836 */ /* 0x000fca0000000000 */
[----:B------:R-:W-:-:S13]  /*8b10*/  ISETP.GE.AND P0, PT, R5, R0, PT ;  /* 0x000000000500720c */ /* 0x000fda0003f06270 */
[----:B------:R-:W-:Y:S05]  /*8b20*/  @P0 BRA `(.L_x_157) ;  /* 0x00000000004c0947 */ /* 0x000fea0003800000 */
[C---:B------:R-:W-:Y:S01]  /*8b30*/  IADD3 R4, P0, R5.reuse, R3, RZ ;  /* 0x0000000305047210 */ /* 0x040fe20007f1e0ff */
[----:B------:R-:W-:Y:S02]  /*8b40*/  ULDC.64 UR8, c[0x0][0xb70] ;  /* 0x0002dc0000087ab9 */ /* 0x000fe40000000a00 */
[----:B------:R-:W-:Y:S01]  /*8b50*/  UIMAD UR4, UR7, UR8, URZ ;  /* 0x00000008070472a4 */ /* 0x000fe2000f8e023f */
[----:B------:R-:W-:Y:S01]  /*8b60*/  LEA.HI.X.SX32 R5, R5, R8, 0x1, P0 ;  /* 0x0000000805057211 */ /* 0x000fe200000f0eff */
[----:B------:R-:W-:Y:S02]  /*8b70*/  IMAD.U32 R7, RZ, RZ, UR8 ;  /* 0x00000008ff077e24 */ /* 0x000fe4000f8e00ff */
[----:B------:R-:W-:Y:S02]  /*8b80*/  UIMAD UR4, UR43, UR9, UR4 ;  /* 0x000000092b0472a4 */ /* 0x000fe4000f8e0204 */
[----:B------:R-:W-:Y:S01]  /*8b90*/  IMAD.WIDE.U32 R4, R7, UR43, R4 ;  /* 0x0000002b07047c25 */ /* 0x000fe2000f8e0004 */
[----:B------:R-:W-:-:S02]  /*8ba0*/  ULDC.64 UR8, c[0x0][0xb78] ;  /* 0x0002de0000087ab9 */ /* 0x000fc40000000a00 */
[----:B------:R-:W-:Y:S01]  /*8bb0*/  UIMAD UR6, UR42, UR8, URZ ;  /* 0x000000082a0672a4 */ /* 0x000fe2000f8e023f */
[----:B------:R-:W-:Y:S02]  /*8bc0*/  VIADD R5, R5, UR4 ;  /* 0x0000000405057c36 */ /* 0x000fe40008000000 */
[----:B------:R-:W-:Y:S01]  /*8bd0*/  IMAD.U32 R7, RZ, RZ, UR8 ;  /* 0x00000008ff077e24 */ /* 0x000fe2000f8e00ff */
[----:B------:R-:W-:-:S03]  /*8be0*/  UIMAD UR6, UR41, UR9, UR6 ;  /* 0x00000009290672a4 */ /* 0x000fc6000f8e0206 */
[----:B------:R-:W-:Y:S01]  /*8bf0*/  IMAD.WIDE.U32 R4, R7, UR41, R4 ;  /* 0x0000002907047c25 */ /* 0x000fe2000f8e0004 */
[----:B------:R-:W-:-:S03]  /*8c00*/  ULDC.64 UR8, c[0x0][0xb40] ;  /* 0x0002d00000087ab9 */ /* 0x000fc60000000a00 */
[----:B------:R-:W-:Y:S01]  /*8c10*/  VIADD R5, R5, UR6 ;  /* 0x0000000605057c36 */ /* 0x000fe20008000000 */
[----:B------:R-:W-:-:S04]  /*8c20*/  LEA R6, P0, R4, UR8, 0x2 ;  /* 0x0000000804067c11 */ /* 0x000fc8000f8010ff */
[----:B------:R-:W-:Y:S01]  /*8c30*/  LEA.HI.X R7, R4, UR9, R5, 0x2, P0 ;  /* 0x0000000904077c11 */ /* 0x000fe200080f1405 */
[----:B------:R-:W-:-:S05]  /*8c40*/  IMAD.MOV.U32 R5, RZ, RZ, -0x800000 ;  /* 0xff800000ff057424 */ /* 0x000fca00078e00ff */
[----:B------:R1:W-:Y:S03]  /*8c50*/  STG.E desc[UR46][R6.64], R5 ;  /* 0x0000000506007986 */ /* 0x0003e6000c10192e */
.L_x_157:
[----:B------:R-:W-:Y:S05]  /*8c60*/  BSYNC B1 ;  /* 0x0000000000017941 */ /* 0x000fea0003800000 */
.L_x_156:
[----:B------:R-:W-:Y:S01]  /*8c70*/  ULDC.64 UR8, c[0x0][0xaa0] ;  /* 0x0002a80000087ab9 */ /* 0x000fe20000000a00 */
[----:B--2---:R-:W-:Y:S01]  /*8c80*/  IMAD.MOV.U32 R4, RZ, RZ, R157 ;  /* 0x000000ffff047224 */ /* 0x004fe200078e009d */
[----:B------:R-:W-:Y:S01]  /*8c90*/  ULDC UR6, c[0x0][0xa8c] ;  /* 0x0002a30000067ab9 */ /* 0x000fe20000000800 */
[----:B-1----:R-:W-:Y:S01]  /*8ca0*/  IMAD.MOV.U32 R5, RZ, RZ, R10 ;  /* 0x000000ffff057224 */ /* 0x002fe200078e000a */
[----:B------:R-:W-:Y:S01]  /*8cb0*/  ISETP.GE.AND P0, PT, R157, UR6, PT ;  /* 0x000000069d007c0c */ /* 0x000fe2000bf06270 */
[----:B------:R-:W-:Y:S01]  /*8cc0*/  IMAD R6, R8, UR8, RZ ;  /* 0x0000000808067c24 */ /* 0x000fe2000f8e02ff */
[----:B------:R-:W-:Y:S01]  /*8cd0*/  SHF.R.S32.HI R9, RZ, 0x1f, R152 ;  /* 0x0000001fff097819 */ /* 0x000fe20000011498 */
[C---:B------:R-:W-:Y:S01]  /*8ce0*/  IMAD.WIDE.U32 R4, R3.reuse, UR8, R4 ;  /* 0x0000000803047c25 */ /* 0x040fe2000f8e0004 */
[----:B------:R-:W-:Y:S03]  /*8cf0*/  BSSY B1, `(.L_x_158) ;  /* 0x0000025000017945 */ /* 0x000fe60003800000 */
[----:B------:R-:W-:Y:S01]  /*8d00*/  IMAD R3, R3, UR9, R6 ;  /* 0x0000000903037c24 */ /* 0x000fe2000f8e0206 */
[----:B------:R-:W-:Y:S01]  /*8d10*/  ULDC.64 UR8, c[0x0][0xae0] ;  /* 0x0002b80000087ab9 */ /* 0x000fe20000000a00 */
[----:B------:R-:W-:Y:S01]  /*8d20*/  VIADD R6, R152, 0x30 ;  /* 0x0000003098067836 */ /* 0x000fe20000000000 */
[----:B------:R-:W-:Y:S01]  /*8d30*/  UIMAD UR4, UR7, UR8, URZ ;  /* 0x00000008070472a4 */ /* 0x000fe2000f8e023f */
[----:B------:R-:W-:-:S02]  /*8d40*/  IMAD.IADD R5, R5, 0x1, R3 ;  /* 0x0000000105057824 */ /* 0x000fc400078e0203 */
[----:B------:R-:W-:Y:S01]  /*8d50*/  IMAD R3, R11, -0xc0, R0 ;  /* 0xffffff400b037824 */ /* 0x000fe200078e0200 */
[----:B------:R-:W-:Y:S01]  /*8d60*/  UIMAD UR4, UR43, UR9, UR4 ;  /* 0x000000092b0472a4 */ /* 0x000fe2000f8e0204 */
[----:B------:R-:W-:Y:S01]  /*8d70*/  IMAD.U32 R7, RZ, RZ, UR8 ;  /* 0x00000008ff077e24 */ /* 0x000fe2000f8e00ff */
[----:B------:R-:W-:Y:S01]  /*8d80*/  ULDC.64 UR6, c[0x0][0xae8] ;  /* 0x0002ba0000067ab9 */ /* 0x000fe20000000a00 */
[----:B------:R-:W-:Y:S01]  /*8d90*/  VIADD R0, R152, 0x60 ;  /* 0x0000006098007836 */ /* 0x000fe20000000000 */
[-C--:B------:R-:W-:Y:S01]  /*8da0*/  ISETP.GE.OR P3, PT, R6, R3.reuse, P0 ;  /* 0x000000030600720c */ /* 0x080fe20000766670 */
[----:B------:R-:W-:Y:S02]  /*8db0*/  VIADD R6, R152, 0x90 ;  /* 0x0000009098067836 */ /* 0x000fe40000000000 */
[----:B------:R-:W-:Y:S01]  /*8dc0*/  IMAD.WIDE.U32 R4, R7, UR43, R4 ;  /* 0x0000002b07047c25 */ /* 0x000fe2000f8e0004 */
[-C--:B------:R-:W-:Y:S02]  /*8dd0*/  ISETP.GE.OR P1, PT, R0, R3.reuse, P0 ;  /* 0x000000030000720c */ /* 0x080fe40000726670 */
[-C--:B------:R-:W-:Y:S01]  /*8de0*/  ISETP.GE.OR P2, PT, R6, R3.reuse, P0 ;  /* 0x000000030600720c */ /* 0x080fe20000746670 */
[----:B------:R-:W-:Y:S01]  /*8df0*/  VIADD R5, R5, UR4 ;  /* 0x0000000405057c36 */ /* 0x000fe20008000000 */
[----:B------:R-:W-:Y:S01]  /*8e00*/  ISETP.GE.OR P0, PT, R152, R3, P0 ;  /* 0x000000039800720c */ /* 0x000fe20000706670 */
[----:B------:R-:W-:-:S02]  /*8e10*/  UIMAD UR4, UR42, UR6, URZ ;  /* 0x000000062a0472a4 */ /* 0x000fc4000f8e023f */
[----:B------:R-:W-:Y:S02]  /*8e20*/  IMAD.U32 R7, RZ, RZ, UR6 ;  /* 0x00000006ff077e24 */ /* 0x000fe4000f8e00ff */
[----:B------:R-:W-:Y:S01]  /*8e30*/  IMAD.MOV.U32 R8, RZ, RZ, R152 ;  /* 0x000000ffff087224 */ /* 0x000fe200078e0098 */
[----:B------:R-:W-:Y:S02]  /*8e40*/  UIMAD UR4, UR41, UR7, UR4 ;  /* 0x00000007290472a4 */ /* 0x000fe4000f8e0204 */
[----:B------:R-:W-:-:S04]  /*8e50*/  IMAD.WIDE.U32 R6, R7, UR41, R4 ;  /* 0x0000002907067c25 */ /* 0x000fc8000f8e0004 */
[----:B------:R-:W-:-:S04]  /*8e60*/  IMAD.WIDE R8, R11, 0xc0, R8 ;  /* 0x000000c00b087825 */ /* 0x000fc800078e0208 */
        /* <DEDUP_REMOVED lines=12> */
[----:B------:R1:W-:Y:S04]  /*8f30*/  STG.E.128 desc[UR46][R12.64], RZ ;  /* 0x000000ff0c007986 */ /* 0x0003e8000c101d2e */
.L_x_159:
[----:B------:R-:W-:Y:S05]  /*8f40*/  BSYNC B1 ;  /* 0x0000000000017941 */ /* 0x000fea0003800000 */
.L_x_158:
        /* <DEDUP_REMOVED lines=11> */
[----:B-1----:R-:W-:Y:S01]  /*9000*/  LEA R12, P0, R4, UR6, 0x1 ;  /* 0x00000006040c7c11 */ /* 0x002fe2000f8008ff */
[----:B------:R-:W-:-:S05]  /*9010*/  IMAD.IADD R3, R5, 0x1, R3 ;  /* 0x0000000105037824 */ /* 0x000fca00078e0203 */
[----:B------:R-:W-:-:S05]  /*9020*/  LEA.HI.X R13, R4, UR7, R3, 0x1, P0 ;  /* 0x00000007040d7c11 */ /* 0x000fca00080f0c03 */
[----:B------:R2:W-:Y:S02]  /*9030*/  STG.E.128 desc[UR46][R12.64], RZ ;  /* 0x000000ff0c007986 */ /* 0x0005e4000c101d2e */
.L_x_161:
[----:B------:R-:W-:Y:S05]  /*9040*/  BSYNC B1 ;  /* 0x0000000000017941 */ /* 0x000fea0003800000 */
.L_x_160:
        /* <DEDUP_REMOVED lines=11> */
[----:B-12---:R-:W-:Y:S01]  /*9100*/  LEA R12, P0, R4, UR6, 0x1 ;  /* 0x00000006040c7c11 */ /* 0x006fe2000f8008ff */
[----:B------:R-:W-:-:S05]  /*9110*/  IMAD.IADD R3, R5, 0x1, R3 ;  /* 0x0000000105037824 */ /* 0x000fca00078e0203 */
[----:B------:R-:W-:-:S05]  /*9120*/  LEA.HI.X R13, R4, UR7, R3, 0x1, P0 ;  /* 0x00000007040d7c11 */ /* 0x000fca00080f0c03 */
[----:B------:R3:W-:Y:S02]  /*9130*/  STG.E.128 desc[UR46][R12.64], RZ ;  /* 0x000000ff0c007986 */ /* 0x0007e4000c101d2e */
.L_x_163:
[----:B------:R-:W-:Y:S05]  /*9140*/  BSYNC B1 ;  /* 0x0000000000017941 */ /* 0x000fea0003800000 */
.L_x_162:
        /* <DEDUP_REMOVED lines=13> */
[----:B------:R4:W-:Y:S02]  /*9220*/  STG.E.128 desc[UR46][R6.64], RZ ;  /* 0x000000ff06007986 */ /* 0x0009e4000c101d2e */
.L_x_154:
[----:B------:R-:W-:Y:S05]  /*9230*/  BSYNC B0 ;  /* 0x0000000000007941 */ /* 0x000fea0003800000 */
.L_x_145:
[----:B------:R-:W-:Y:S02]  /*9240*/  ULDC UR4, c[0x0][0xc14] ;  /* 0x0003050000047ab9 */ /* 0x000fe40000000800 */
[----:B------:R-:W-:-:S13]  /*9250*/  ISETP.GE.AND P0, PT, R27, UR4, PT ;  /* 0x000000041b007c0c */ /* 0x000fda000bf06270 */
[----:B------:R-:W-:Y:S05]  /*9260*/  @!P0 BRA `(.L_x_164) ;  /* 0xffffff7c00388947 */ /* 0x000fea000383ffff */
[----:B------:R-:W-:Y:S05]  /*9270*/  EXIT ;  /* 0x000000000000794d */ /* 0x000fea0003800000 */
.L_x_121:
[----:B------:R-:W-:-:S08]  /*9280*/  NOP ;  /* 0x0000000000007918 */ /* 0x000fd00000000000 */
[----:B------:R-:W0:-:S00]  /*9290*/  USETMAXREG.DEALLOC.CTAPOOL 0x20 ;  /* 0x00000020000079c8 */ /* 0x000e0000080e0500 */
[----:B0-----:R-:W-:-:S06]  /*92a0*/  LOP3.LUT R0, R0, 0x3, RZ, 0xc0, !PT ;  /* 0x0000000300007812 */ /* 0x001fcc00078ec0ff */
[----:B------:R-:W0:Y:S02]  /*92b0*/  SHFL.IDX PT, R0, R0, RZ, 0x1f ;  /* 0x00001fff00007589 */ /* 0x000e2400000e0000 */
[----:B0-----:R-:W-:-:S13]  /*92c0*/  ISETP.NE.AND P0, PT, R0, RZ, PT ;  /* 0x000000ff0000720c */ /* 0x001fda0003f05270 */
[----:B------:R-:W-:Y:S05]  /*92d0*/  @P0 EXIT ;  /* 0x000000000000094d */ /* 0x000fea0003800000 */
[----:B------:R-:W0:Y:S01]  /*92e0*/  S2R R2, SR_TID.X ;  /* 0x0000000000027919 */ /* 0x000e220000002100 */
[----:B------:R-:W-:Y:S01]  /*92f0*/  LOP3.LUT R6, R6, 0xffffffdf, RZ, 0xc0, !PT ;  /* 0xffffffdf06067812 */ /* 0x000fe200078ec0ff */
[----:B------:R-:W-:Y:S01]  /*9300*/  ULDC UR5, c[0x0][0xc14] ;  /* 0x0003050000057ab9 */ /* 0x000fe20000000800 */
[----:B------:R-:W-:Y:S01]  /*9310*/  IMAD.MOV.U32 R0, RZ, RZ, RZ ;  /* 0x000000ffff007224 */ /* 0x000fe200078e00ff */
[----:B------:R-:W1:Y:S01]  /*9320*/  S2UR UR6, SR_CTAID.X ;  /* 0x00000000000679c3 */ /* 0x000e620000002500 */
[----:B------:R-:W-:Y:S01]  /*9330*/  ULDC UR4, c[0x0][0xc10] ;  /* 0x0003040000047ab9 */ /* 0x000fe20000000800 */
[----:B0-----:R-:W-:-:S04]  /*9340*/  LOP3.LUT R27, R2, 0x1f, RZ, 0xc0, !PT ;  /* 0x0000001f021b7812 */ /* 0x001fc800078ec0ff */
[----:B------:R-:W-:-:S13]  /*9350*/  ISETP.NE.AND P0, PT, R27, 0x1f, PT ;  /* 0x0000001f1b00780c */ /* 0x000fda0003f05270 */
[----:B------:R-:W-:Y:S02]  /*9360*/  @P0 LOP3.LUT R6, R6, 0x20, RZ, 0xfc, !PT ;  /* 0x0000002006060812 */ /* 0x000fe400078efcff */
[----:B------:R-:W-:-:S13]  /*9370*/  ISETP.GE.OR P0, PT, R27, UR5, !P0 ;  /* 0x000000051b007c0c */ /* 0x000fda000c706670 */
[----:B------:R-:W0:Y:S02]  /*9380*/  @!P0 LDC.64 R2, c[0x0][0xc58] ;  /* 0x00031600ff028b82 */ /* 0x000e240000000a00 */
[----:B0-----:R-:W-:-:S05]  /*9390*/  @!P0 IMAD.WIDE.U32 R2, R27, 0x4, R2 ;  /* 0x000000041b028825 */ /* 0x001fca00078e0002 */
[----:B------:R-:W2:Y:S01]  /*93a0*/  @!P0 LDG.E R0, desc[UR46][R2.64] ;  /* 0x0000002e02008981 */ /* 0x000ea2000c1e1900 */
[C---:B------:R-:W-:Y:S01]  /*93b0*/  ISETP.NE.AND P1, PT, R27.reuse, RZ, PT ;  /* 0x000000ff1b00720c */ /* 0x040fe20003f25270 */
[----:B------:R-:W-:Y:S01]  /*93c0*/  IMAD.MOV.U32 R16, RZ, RZ, RZ ;  /* 0x000000ffff107224 */ /* 0x000fe200078e00ff */
[----:B------:R-:W-:Y:S02]  /*93d0*/  ISETP.GE.U32.AND P0, PT, R27, 0x2, PT ;  /* 0x000000021b00780c */ /* 0x000fe40003f06070 */
[----:B------:R-:W-:-:S09]  /*93e0*/  LOP3.LUT R6, R6, 0xfffffffe, RZ, 0xc0, !PT ;  /* 0xfffffffe06067812 */ /* 0x000fd200078ec0ff */
[----:B------:R-:W-:-:S04]  /*93f0*/  @P1 LOP3.LUT R6, R6, 0x1, RZ, 0xfc, !PT ;  /* 0x0000000106061812 */ /* 0x000fc800078efcff */
[----:B------:R-:W-:-:S04]  /*9400*/  LOP3.LUT R6, R6, 0xffffffef, RZ, 0xc0, !PT ;  /* 0xffffffef06067812 */ /* 0x000fc800078ec0ff */
[----:B------:R-:W-:-:S04]  /*9410*/  @P0 LOP3.LUT R6, R6, 0x10, RZ, 0xfc, !PT ;  /* 0x0000001006060812 */ /* 0x000fc800078efcff */
[----:B------:R-:W-:Y:S01]  /*9420*/  LOP3.LUT R6, R6, 0xfffffff7, RZ, 0xc0, !PT ;  /* 0xfffffff706067812 */ /* 0x000fe200078ec0ff */
[----:B--2---:R-:W0:Y:S02]  /*9430*/  SHFL.UP PT, R4, R0, 0x1, RZ ;  /* 0x0420000000047989 */ /* 0x004e2400000e00ff */
[----:B0-----:R-:W-:-:S05]  /*9440*/  SEL R5, R4, RZ, P1 ;  /* 0x000000ff04057207 */ /* 0x001fca0000800000 */
[----:B------:R-:W-:-:S05]  /*9450*/  IMAD.IADD R5, R0, 0x1, R5 ;  /* 0x0000000100057824 */ /* 0x000fca00078e0205 */
[----:B------:R-:W0:Y:S02]  /*9460*/  SHFL.UP PT, R4, R5, 0x2, RZ ;  /* 0x0440000005047989 */ /* 0x000e2400000e00ff */
[----:B0-----:R-:W-:Y:S02]  /*9470*/  SEL R4, R4, RZ, P0 ;  /* 0x000000ff04047207 */ /* 0x001fe40000000000 */
[----:B------:R-:W-:-:S03]  /*9480*/  ISETP.GE.U32.AND P0, PT, R27, 0x4, PT ;  /* 0x000000041b00780c */ /* 0x000fc60003f06070 */
[----:B------:R-:W-:-:S05]  /*9490*/  IMAD.IADD R4, R5, 0x1, R4 ;  /* 0x0000000105047824 */ /* 0x000fca00078e0204 */
[----:B------:R-:W0:Y:S05]  /*94a0*/  SHFL.UP PT, R7, R4, 0x4, RZ ;  /* 0x0480000004077989 */ /* 0x000e2a00000e00ff */
[----:B------:R-:W-:-:S04]  /*94b0*/  @P0 LOP3.LUT R6, R6, 0x8, RZ, 0xfc, !PT ;  /* 0x0000000806060812 */ /* 0x000fc800078efcff */
[----:B------:R-:W-:Y:S02]  /*94c0*/  LOP3.LUT R6, R6, 0xfffffffb, RZ, 0xc0, !PT ;  /* 0xfffffffb06067812 */ /* 0x000fe400078ec0ff */
[----:B0-----:R-:W-:Y:S02]  /*94d0*/  SEL R7, R7, RZ, P0 ;  /* 0x000000ff07077207 */ /* 0x001fe40000000000 */
[----:B------:R-:W-:-:S03]  /*94e0*/  ISETP.GE.U32.AND P0, PT, R27, 0x8, PT ;  /* 0x000000081b00780c */ /* 0x000fc60003f06070 */
[----:B------:R-:W-:Y:S02]  /*94f0*/  IMAD.IADD R7, R4, 0x1, R7 ;  /* 0x0000000104077824 */ /* 0x000fe400078e0207 */
[----:B------:R-:W-:-:S03]  /*9500*/  IMAD.MOV.U32 R4, RZ, RZ, RZ ;  /* 0x000000ffff047224 */ /* 0x000fc600078e00ff */
[----:B------:R-:W0:Y:S05]  /*9510*/  SHFL.UP PT, R2, R7, 0x8, RZ ;  /* 0x0500000007027989 */ /* 0x000e2a00000e00ff */
[----:B------:R-:W-:-:S04]  /*9520*/  @P0 LOP3.LUT R6, R6, 0x4, RZ, 0xfc, !PT ;  /* 0x0000000406060812 */ /* 0x000fc800078efcff */
[----:B------:R-:W-:Y:S02]  /*9530*/  LOP3.LUT R6, R6, 0xfffffffd, RZ, 0xc0, !PT ;  /* 0xfffffffd06067812 */ /* 0x000fe400078ec0ff */
[----:B0-----:R-:W-:Y:S02]  /*9540*/  SEL R2, R2, RZ, P0 ;  /* 0x000000ff02027207 */ /* 0x001fe40000000000 */
[----:B------:R-:W-:-:S03]  /*9550*/  ISETP.GE.U32.AND P0, PT, R27, 0x10, PT ;  /* 0x000000101b00780c */ /* 0x000fc60003f06070 */
[----:B------:R-:W-:-:S05]  /*9560*/  IMAD.IADD R2, R7, 0x1, R2 ;  /* 0x0000000107027824 */ /* 0x000fca00078e0202 */
[----:B------:R-:W0:Y:S05]  /*9570*/  SHFL.UP PT, R3, R2, 0x10, RZ ;  /* 0x0600000002037989 */ /* 0x000e2a00000e00ff */
[----:B------:R-:W-:Y:S02]  /*9580*/  @P0 LOP3.LUT R6, R6, 0x2, RZ, 0xfc, !PT ;  /* 0x0000000206060812 */ /* 0x000fe400078efcff */
[----:B0-----:R-:W-:-:S05]  /*9590*/  SEL R3, R3, RZ, P0 ;  /* 0x000000ff03037207 */ /* 0x001fca0000000000 */
[----:B------:R-:W-:-:S05]  /*95a0*/  IMAD.IADD R8, R2, 0x1, R3 ;  /* 0x0000000102087824 */ /* 0x000fca00078e0203 */
[----:B------:R-:W0:Y:S02]  /*95b0*/  SHFL.IDX PT, R5, R8, 0x1f, 0x1f ;  /* 0x03e01f0008057f89 */ /* 0x000e2400000e0000 */
[----:B0-----:R-:W-:-:S04]  /*95c0*/  IMAD R5, R5, UR4, RZ ;  /* 0x0000000405057c24 */ /* 0x001fc8000f8e02ff */
[----:B------:R-:W-:Y:S01]  /*95d0*/  IMAD.MOV.U32 R2, RZ, RZ, R5 ;  /* 0x000000ffff027224 */ /* 0x000fe200078e0005 */
[----:B-1----:R-:W-:-:S13]  /*95e0*/  ISETP.GT.AND P0, PT, R5, UR6, PT ;  /* 0x0000000605007c0c */ /* 0x002fda000bf04270 */
[----:B------:R-:W-:Y:S05]  /*95f0*/  @P0 BRA `(.L_x_165) ;  /* 0x0000000000b00947 */ /* 0x000fea0003800000 */
[----:B------:R-:W-:Y:S01]  /*9600*/  IMAD.MOV.U32 R5, RZ, RZ, R2 ;  /* 0x000000ffff057224 */ /* 0x000fe200078e0002 */
[----:B------:R-:W-:Y:S01]  /*9610*/  ULDC UR5, c[0x0][0xc14] ;  /* 0x0003050000057ab9 */ /* 0x000fe20000000800 */
[----:B------:R-:W-:Y:S01]  /*9620*/  IMAD.MOV.U32 R4, RZ, RZ, RZ ;  /* 0x000000ffff047224 */ /* 0x000fe200078e00ff */
[----:B------:R-:W-:Y:S01]  /*9630*/  ULDC UR7, c[0x0][0xc14] ;  /* 0x0003050000077ab9 */ /* 0x000fe20000000800 */
[----:B------:R-:W-:-:S05]  /*9640*/  ULDC UR4, c[0x0][0xc10] ;  /* 0x0003040000047ab9 */ /* 0x000fca0000000800 */
.L_x_169:
[----:B------:R-:W-:Y:S02]  /*9650*/  VIADD R4, R4, 0x1f ;  /* 0x0000001f04047836 */ /* 0x000fe40000000000 */
[----:B------:R-:W-:-:S03]  /*9660*/  IMAD.U32 R19, RZ, RZ, UR7 ;  /* 0x00000007ff137e24 */ /* 0x000fc6000f8e00ff */
[----:B------:R-:W-:-:S13]  /*9670*/  ISETP.GE.AND P0, PT, R4, UR5, PT ;  /* 0x0000000504007c0c */ /* 0x000fda000bf06270 */
[----:B------:R-:W-:Y:S05]  /*9680*/  @P0 BRA `(.L_x_166) ;  /* 0x0000000400380947 */ /* 0x000fea0003800000 */
[C---:B------:R-:W-:Y:S01]  /*9690*/  IMAD.IADD R7, R27.reuse, 0x1, R4 ;  /* 0x000000011b077824 */ /* 0x040fe200078e0204 */
[----:B------:R-:W-:Y:S01]  /*96a0*/  ISETP.NE.AND P1, PT, R27, 0x1f, PT ;  /* 0x0000001f1b00780c */ /* 0x000fe20003f25270 */
[----:B------:R-:W-:Y:S01]  /*96b0*/  BSSY B0, `(.L_x_167) ;  /* 0x0000007000007945 */ /* 0x000fe20003800000 */
[----:B------:R-:W-:Y:S02]  /*96c0*/  IMAD.MOV.U32 R0, RZ, RZ, RZ ;  /* 0x000000ffff007224 */ /* 0x000fe400078e00ff */
[----:B------:R-:W-:-:S13]  /*96d0*/  ISETP.GE.OR P0, PT, R7, UR5, !P1 ;  /* 0x0000000507007c0c */ /* 0x000fda000cf06670 */
[----:B------:R-:W-:Y:S05]  /*96e0*/  @P0 BRA `(.L_x_168) ;  /* 0x00000000000c0947 */ /* 0x000fea0003800000 */
[----:B------:R-:W0:Y:S02]  /*96f0*/  LDC.64 R2, c[0x0][0xc58] ;  /* 0x00031600ff027b82 */ /* 0x000e240000000a00 */
[----:B0-----:R-:W-:-:S05]  /*9700*/  IMAD.WIDE R2, R7, 0x4, R2 ;  /* 0x0000000407027825 */ /* 0x001fca00078e0202 */
[----:B------:R0:W5:Y:S02]  /*9710*/  LDG.E R0, desc[UR46][R2.64] ;  /* 0x0000002e02007981 */ /* 0x000164000c1e1900 */
.L_x_168:
[----:B------:R-:W-:Y:S05]  /*9720*/  BSYNC B0 ;  /* 0x0000000000007941 */ /* 0x000fea0003800000 */
.L_x_167:
[----:B0----5:R-:W0:Y:S01]  /*9730*/  SHFL.UP PT, R2, R0, 0x1, RZ ;  /* 0x0420000000027989 */ /* 0x021e2200000e00ff */
[C---:B------:R-:W-:Y:S02]  /*9740*/  ISETP.NE.AND P0, PT, R27.reuse, RZ, PT ;  /* 0x000000ff1b00720c */ /* 0x040fe40003f05270 */
[C---:B------:R-:W-:Y:S02]  /*9750*/  ISETP.GE.U32.AND P1, PT, R27.reuse, 0x2, PT ;  /* 0x000000021b00780c */ /* 0x040fe40003f26070 */
[----:B0-----:R-:W-:Y:S02]  /*9760*/  SEL R3, R2, RZ, P0 ;  /* 0x000000ff02037207 */ /* 0x001fe40000000000 */
[----:B------:R-:W-:-:S03]  /*9770*/  ISETP.GE.U32.AND P0, PT, R27, 0x4, PT ;  /* 0x000000041b00780c */ /* 0x000fc60003f06070 */
[----:B------:R-:W-:-:S05]  /*9780*/  IMAD.IADD R3, R0, 0x1, R3 ;  /* 0x0000000100037824 */ /* 0x000fca00078e0203 */
[----:B------:R-:W0:Y:S02]  /*9790*/  SHFL.UP PT, R2, R3, 0x2, RZ ;  /* 0x0440000003027989 */ /* 0x000e2400000e00ff */
        /* <DEDUP_REMOVED lines=8> */
[----:B0-----:R-:W-:-:S05]  /*9820*/  SEL R8, R8, RZ, P1 ;  /* 0x000000ff08087207 */ /* 0x001fca0000800000 */
[----:B------:R-:W-:-:S05]  /*9830*/  IMAD.IADD R8, R7, 0x1, R8 ;  /* 0x0000000107087824 */ /* 0x000fca00078e0208 */
[----:B------:R-:W0:Y:S02]  /*9840*/  SHFL.UP PT, R9, R8, 0x10, RZ ;  /* 0x0600000008097989 */ /* 0x000e2400000e00ff */
[----:B0-----:R-:W-:-:S05]  /*9850*/  SEL R9, R9, RZ, P0 ;  /* 0x000000ff09097207 */ /* 0x001fca0000000000 */
[----:B------:R-:W-:-:S05]  /*9860*/  IMAD.IADD R8, R8, 0x1, R9 ;  /* 0x0000000108087824 */ /* 0x000fca00078e0209 */
[----:B------:R-:W0:Y:S02]  /*9870*/  SHFL.IDX PT, R3, R8, 0x1f, 0x1f ;  /* 0x03e01f0008037f89 */ /* 0x000e2400000e0000 */
[----:B0-----:R-:W-:-:S04]  /*9880*/  IMAD R2, R3, UR4, RZ ;  /* 0x0000000403027c24 */ /* 0x001fc8000f8e02ff */
[----:B------:R-:W-:-:S05]  /*9890*/  IMAD.IADD R5, R2, 0x1, R5 ;  /* 0x0000000102057824 */ /* 0x000fca00078e0205 */
[----:B------:R-:W-:-:S13]  /*98a0*/  ISETP.GT.AND P0, PT, R5, UR6, PT ;  /* 0x0000000605007c0c */ /* 0x000fda000bf04270 */
[----:B------:R-:W-:Y:S05]  /*98b0*/  @!P0 BRA `(.L_x_169) ;  /* 0xfffffffc00648947 */ /* 0x000fea000383ffff */
.L_x_165:
[----:B------:R-:W-:-:S04]  /*98c0*/  IMAD.IADD R11, R5, 0x1, -R2 ;  /* 0x00000001050b7824 */ /* 0x000fc800078e0a02 */
[----:B------:R-:W-:-:S05]  /*98d0*/  IMAD R2, R8, UR4, R11 ;  /* 0x0000000408027c24 */ /* 0x000fca000f8e020b */
[----:B------:R-:W-:-:S13]  /*98e0*/  ISETP.GT.AND P0, PT, R2, UR6, PT ;  /* 0x0000000602007c0c */ /* 0x000fda000bf04270 */
[----:B------:R-:W-:-:S04]  /*98f0*/  VOTE.ANY R7, PT, !P0 ;  /* 0x0000000000077806 */ /* 0x000fc800040e0100 */
[----:B------:R-:W0:Y:S01]  /*9900*/  POPC R19, R7 ;  /* 0x0000000700137309 */ /* 0x000e220000000000 */
[----:B------:R-:W-:Y:S01]  /*9910*/  ISETP.NE.AND P0, PT, R7, RZ, PT ;  /* 0x000000ff0700720c */ /* 0x000fe20003f05270 */
[----:B0-----:R-:W0:Y:S02]  /*9920*/  SHFL.IDX PT, R0, R0, R19, 0x1f ;  /* 0x00001f1300007589 */ /* 0x001e2400000e0000 */
[----:B0-----:R-:W-:-:S04]  /*9930*/  IABS R5, R0 ;  /* 0x0000000000057213 */ /* 0x001fc80000000000 */
[----:B------:R-:W0:Y:S08]  /*9940*/  I2F.RP R9, R5 ;  /* 0x0000000500097306 */ /* 0x000e300000209400 */
[----:B0-----:R-:W0:Y:S02]  /*9950*/  MUFU.RCP R9, R9 ;  /* 0x0000000900097308 */ /* 0x001e240000001000 */
[----:B0-----:R-:W-:-:S06]  /*9960*/  VIADD R2, R9, 0xffffffe ;  /* 0x0ffffffe09027836 */ /* 0x001fcc0000000000 */
[----:B------:R0:W1:Y:S01]  /*9970*/  F2I.FTZ.U32.TRUNC.NTZ R3, R2 ;  /* 0x0000000200037305 */ /* 0x000062000021f000 */
[----:B------:R-:W-:Y:S05]  /*9980*/  @!P0 BRA `(.L_x_170) ;  /* 0x0000000000088947 */ /* 0x000fea0003800000 */
[----:B------:R-:W-:-:S05]  /*9990*/  VIADD R7, R19, 0xffffffff ;  /* 0xffffffff13077836 */ /* 0x000fca0000000000 */
[----:B------:R2:W3:Y:S02]  /*99a0*/  SHFL.IDX PT, R16, R8, R7, 0x1f ;  /* 0x00001f0708107589 */ /* 0x0004e400000e0000 */
.L_x_170:
[----:B---3--:R-:W-:Y:S01]  /*99b0*/  IMAD R16, R16, UR4, R11 ;  /* 0x0000000410107c24 */ /* 0x008fe2000f8e020b */
[----:B------:R-:W-:Y:S01]  /*99c0*/  IABS R10, R0 ;  /* 0x00000000000a7213 */ /* 0x000fe20000000000 */
[----:B01----:R-:W-:Y:S02]  /*99d0*/  IMAD.MOV R2, RZ, RZ, -R3 ;  /* 0x000000ffff027224 */ /* 0x003fe400078e0a03 */
[----:B------:R-:W-:Y:S01]  /*99e0*/  IMAD.IADD R19, R19, 0x1, R4 ;  /* 0x0000000113137824 */ /* 0x000fe200078e0204 */
[----:B------:R-:W-:Y:S01]  /*99f0*/  IADD3 R9, -R16, UR6, RZ ;  /* 0x0000000610097c10 */ /* 0x000fe2000fffe1ff */
[----:B--2---:R-:W-:Y:S02]  /*9a00*/  IMAD R7, R2, R5, RZ ;  /* 0x0000000502077224 */ /* 0x004fe400078e02ff */
[----:B------:R-:W-:Y:S01]  /*9a10*/  IMAD.MOV.U32 R2, RZ, RZ, RZ ;  /* 0x000000ffff027224 */ /* 0x000fe200078e00ff */
[----:B------:R-:W-:Y:S01]  /*9a20*/  IABS R8, R9 ;  /* 0x0000000900087213 */ /* 0x000fe20000000000 */
[----:B------:R-:W-:-:S02]  /*9a30*/  IMAD.MOV R10, RZ, RZ, -R10 ;  /* 0x000000ffff0a7224 */ /* 0x000fc400078e0a0a */
[----:B------:R-:W-:-:S04]  /*9a40*/  IMAD.HI.U32 R2, R3, R7, R2 ;  /* 0x0000000703027227 */ /* 0x000fc800078e0002 */
[----:B------:R-:W-:Y:S02]  /*9a50*/  IMAD.MOV.U32 R3, RZ, RZ, R8 ;  /* 0x000000ffff037224 */ /* 0x000fe400078e0008 */
[----:B------:R-:W-:Y:S02]  /*9a60*/  IMAD.MOV.U32 R8, RZ, RZ, R10 ;  /* 0x000000ffff087224 */ /* 0x000fe400078e000a */
[----:B------:R-:W-:-:S04]  /*9a70*/  IMAD.HI.U32 R2, R2, R3, RZ ;  /* 0x0000000302027227 */ /* 0x000fc800078e00ff */
[----:B------:R-:W-:Y:S01]  /*9a80*/  IMAD R8, R2, R8, R3 ;  /* 0x0000000802087224 */ /* 0x000fe200078e0203 */
[----:B------:R-:W-:-:S04]  /*9a90*/  LOP3.LUT R3, R9, R0, RZ, 0x3c, !PT ;  /* 0x0000000009037212 */ /* 0x000fc800078e3cff */
[----:B------:R-:W-:-:S13]  /*9aa0*/  ISETP.GT.U32.AND P0, PT, R5, R8, PT ;  /* 0x000000080500720c */ /* 0x000fda0003f04070 */
[----:B------:R-:W-:Y:S02]  /*9ab0*/  @!P0 IMAD.IADD R8, R8, 0x1, -R5 ;  /* 0x0000000108088824 */ /* 0x000fe400078e0a05 */
[----:B------:R-:W-:-:S03]  /*9ac0*/  @!P0 VIADD R2, R2, 0x1 ;  /* 0x0000000102028836 */ /* 0x000fc60000000000 */
[----:B------:R-:W-:-:S13]  /*9ad0*/  ISETP.GE.U32.AND P0, PT, R8, R5, PT ;  /* 0x000000050800720c */ /* 0x000fda0003f06070 */
[----:B------:R-:W-:Y:S01]  /*9ae0*/  @P0 VIADD R2, R2, 0x1 ;  /* 0x0000000102020836 */ /* 0x000fe20000000000 */
[----:B------:R-:W-:-:S13]  /*9af0*/  ISETP.GE.AND P0, PT, R3, RZ, PT ;  /* 0x000000ff0300720c */ /* 0x000fda0003f06270 */
[----:B------:R-:W-:Y:S01]  /*9b00*/  @!P0 IMAD.MOV R2, RZ, RZ, -R2 ;  /* 0x000000ffff028224 */ /* 0x000fe200078e0a02 */
[----:B------:R-:W-:-:S13]  /*9b10*/  ISETP.NE.AND P0, PT, R0, RZ, PT ;  /* 0x000000ff0000720c */ /* 0x000fda0003f05270 */
[----:B------:R-:W-:-:S05]  /*9b20*/  @!P0 LOP3.LUT R2, RZ, R0, RZ, 0x33, !PT ;  /* 0x00000000ff028212 */ /* 0x000fca00078e33ff */
[--C-:B------:R-:W-:Y:S02]  /*9b30*/  IMAD.MOV R17, RZ, RZ, -R2.reuse ;  /* 0x000000ffff117224 */ /* 0x100fe400078e0a02 */
[----:B------:R-:W-:Y:S02]  /*9b40*/  IMAD.MOV.U32 R18, RZ, RZ, R2 ;  /* 0x000000ffff127224 */ /* 0x000fe400078e0002 */
[----:B------:R-:W-:Y:S01]  /*9b50*/  IMAD R17, R0, R17, R9 ;  /* 0x0000001100117224 */ /* 0x000fe200078e0209 */
[----:B------:R-:W-:Y:S06]  /*9b60*/  BRA `(.L_x_171) ;  /* 0x00000000000c7947 */ /* 0x000fec0003800000 */
.L_x_166:
[----:B------:R-:W-:Y:S02]  /*9b70*/  IMAD.MOV.U32 R17, RZ, RZ, RZ ;  /* 0x000000ffff117224 */ /* 0x000fe400078e00ff */
[----:B------:R-:W-:Y:S02]  /*9b80*/  IMAD.U32 R16, RZ, RZ, UR6 ;  /* 0x00000006ff107e24 */ /* 0x000fe4000f8e00ff */
[----:B------:R-:W-:-:S07]  /*9b90*/  IMAD.MOV.U32 R18, RZ, RZ, RZ ;  /* 0x000000ffff127224 */ /* 0x000fce00078e00ff */
.L_x_171:
[----:B------:R-:W-:Y:S01]  /*9ba0*/  ISETP.NE.AND P0, PT, R27, RZ, PT ;  /* 0x000000ff1b00720c */ /* 0x000fe20003f05270 */
[----:B------:R0:W-:Y:S01]  /*9bb0*/  STL [R1+0xc], RZ ;  /* 0x00000cff01007387 */ /* 0x0001e20000100800 */
[----:B------:R-:W-:Y:S02]  /*9bc0*/  IMAD.MOV.U32 R24, RZ, RZ, 0x1 ;  /* 0x00000001ff187424 */ /* 0x000fe400078e00ff */
[----:B------:R-:W-:-:S09]  /*9bd0*/  IMAD.MOV.U32 R22, RZ, RZ, RZ ;  /* 0x000000ffff167224 */ /* 0x000fd200078e00ff */
[----:B------:R-:W1:Y:S01]  /*9be0*/  @!P0 S2R R3, SR_CgaCtaId ;  /* 0x0000000000038919 */ /* 0x000e620000008800 */
[----:B------:R-:W-:-:S04]  /*9bf0*/  @!P0 MOV R0, 0x400 ;  /* 0x0000040000008802 */ /* 0x000fc80000000f00 */
[----:B-1----:R-:W-:-:S05]  /*9c00*/  @!P0 LEA R0, R3, R0, 0x18 ;  /* 0x0000000003008211 */ /* 0x002fca00078ec0ff */
[----:B------:R0:W-:Y:S01]  /*9c10*/  @!P0 STS.128 [R0+0x308d0], R16 ;  /* 0x0308d01000008388 */ /* 0x0001e20000000c00 */
[----:B------:R-:W-:Y:S06]  /*9c20*/  BAR.ARV 0x5, 0x1a0 ;  /* 0x0146800000007b1d */ /* 0x000fec0000002000 */
[----:B------:R-:W-:-:S13]  /*9c30*/  ISETP.GE.AND P0, PT, R19, UR5, PT ;  /* 0x0000000513007c0c */ /* 0x000fda000bf06270 */
[----:B------:R-:W-:Y:S05]  /*9c40*/  @P0 BRA `(.L_x_172) ;  /* 0x0000003000140947 */ /* 0x000fea0003800000 */
[----:B------:R1:W-:Y:S01]  /*9c50*/  STL [R1+0xc], RZ ;  /* 0x00000cff01007387 */ /* 0x0003e20000100800 */
[----:B------:R-:W-:Y:S01]  /*9c60*/  IMAD.MOV.U32 R24, RZ, RZ, 0x1 ;  /* 0x00000001ff187424 */ /* 0x000fe200078e00ff */
[----:B------:R-:W-:Y:S01]  /*9c70*/  ULDC UR37, c[0x0][0xc] ;  /* 0x0000030000257ab9 */ /* 0x000fe20000000800 */
[----:B------:R-:W-:Y:S01]  /*9c80*/  IMAD.MOV.U32 R22, RZ, RZ, RZ ;  /* 0x000000ffff167224 */ /* 0x000fe200078e00ff */
[----:B------:R-:W-:-:S06]  /*9c90*/  ULDC.64 UR38, c[0x0][0x198] ;  /* 0x0000660000267ab9 */ /* 0x000fcc0000000a00 */
.L_x_235:
[----:B--2---:R-:W2:Y:S02]  /*9ca0*/  LDC.64 R28, c[0x0][0xc60] ;  /* 0x00031800ff1c7b82 */ /* 0x004ea40000000a00 */
[----:B--2---:R-:W-:-:S06]  /*9cb0*/  IMAD.WIDE R28, R19, 0x4, R28 ;  /* 0x00000004131c7825 */ /* 0x004fcc00078e021c */
[----:B------:R-:W2:Y:S01]  /*9cc0*/  LDG.E R28, desc[UR46][R28.64] ;  /* 0x0000002e1c1c7981 */ /* 0x000ea2000c1e1900 */
[----:B------:R-:W-:Y:S05]  /*9cd0*/  YIELD ;  /* 0x0000000000007946 */ /* 0x000fea0003800000 */
[----:B------:R-:W-:Y:S01]  /*9ce0*/  ULDC.64 UR4, c[0x0][0xa28] ;  /* 0x00028a0000047ab9 */ /* 0x000fe20000000a00 */
[----:B------:R-:W-:Y:S01]  /*9cf0*/  IMAD.MOV.U32 R23, RZ, RZ, RZ ;  /* 0x000000ffff177224 */ /* 0x000fe200078e00ff */
[----:B------:R-:W-:-:S04]  /*9d00*/  ISETP.NE.U32.AND P0, PT, RZ, UR4, PT ;  /* 0x00000004ff007c0c */ /* 0x000fc8000bf05070 */
[----:B------:R-:W-:Y:S01]  /*9d10*/  ISETP.NE.AND.EX P0, PT, RZ, UR5, PT, P0 ;  /* 0x00000005ff007c0c */ /* 0x000fe2000bf05300 */
[----:B0-----:R-:W-:Y:S01]  /*9d20*/  IMAD.MOV.U32 R0, RZ, RZ, RZ ;  /* 0x000000ffff007224 */ /* 0x001fe200078e00ff */
[----:B--2---:R-:W-:-:S11]  /*9d30*/  SHF.R.S32.HI R5, RZ, 0x1f, R28 ;  /* 0x0000001fff057819 */ /* 0x004fd6000001141c */
[----:B------:R-:W-:-:S04]  /*9d40*/  @P0 LEA R2, P1, R28, UR4, 0x2 ;  /* 0x000000041c020c11 */ /* 0x000fc8000f8210ff */
[----:B------:R-:W-:Y:S01]  /*9d50*/  @P0 LEA.HI.X R3, R28, UR5, R5, 0x2, P1 ;  /* 0x000000051c030c11 */ /* 0x000fe200088f1405 */
[----:B------:R-:W-:-:S04]  /*9d60*/  ULDC.64 UR4, c[0x0][0xa00] ;  /* 0x0002800000047ab9 */ /* 0x000fc80000000a00 */
[----:B------:R0:W5:Y:S01]  /*9d70*/  @P0 LDG.E R23, desc[UR46][R2.64] ;  /* 0x0000002e02170981 */ /* 0x000162000c1e1900 */
[----:B------:R-:W-:-:S04]  /*9d80*/  ISETP.NE.U32.AND P0, PT, RZ, UR4, PT ;  /* 0x00000004ff007c0c */ /* 0x000fc8000bf05070 */
[----:B------:R-:W-:-:S13]  /*9d90*/  ISETP.NE.AND.EX P0, PT, RZ, UR5, PT, P0 ;  /* 0x00000005ff007c0c */ /* 0x000fda000bf05300 */
[----:B0-----:R-:W-:-:S04]  /*9da0*/  @P0 LEA R2, P1, R28, UR4, 0x2 ;  /* 0x000000041c020c11 */ /* 0x001fc8000f8210ff */
[----:B------:R-:W-:Y:S01]  /*9db0*/  @P0 LEA.HI.X R3, R28, UR5, R5, 0x2, P1 ;  /* 0x000000051c030c11 */ /* 0x000fe200088f1405 */
[----:B------:R-:W-:-:S04]  /*9dc0*/  ULDC.64 UR4, c[0x0][0xa20] ;  /* 0x0002880000047ab9 */ /* 0x000fc80000000a00 */
[----:B------:R-:W2:Y:S01]  /*9dd0*/  @P0 LDG.E R0, desc[UR46][R2.64] ;  /* 0x0000002e02000981 */ /* 0x000ea2000c1e1900 */
[----:B------:R-:W-:Y:S01]  /*9de0*/  ISETP.NE.U32.AND P0, PT, RZ, UR4, PT ;  /* 0x00000004ff007c0c */ /* 0x000fe2000bf05070 */
[----:B------:R-:W-:-:S03]  /*9df0*/  IMAD.SHL.U32 R6, R28, 0x4, RZ ;  /* 0x000000041c067824 */ /* 0x000fc600078e00ff */
[----:B------:R-:W-:-:S13]  /*9e00*/  ISETP.NE.AND.EX P0, PT, RZ, UR5, PT, P0 ;  /* 0x00000005ff007c0c */ /* 0x000fda000bf05300 */
[----:B------:R-:W-:Y:S01]  /*9e10*/  @P0 IADD3 R4, P1, R6, UR4, RZ ;  /* 0x0000000406040c10 */ /* 0x000fe2000ff3e0ff */
[----:B--2---:R0:W-:Y:S04]  /*9e20*/  STL [R1+0x10], R0 ;  /* 0x0000100001007387 */ /* 0x0041e80000100800 */
[----:B------:R2:W-:Y:S01]  /*9e30*/  STL [R1], R6 ;  /* 0x0000000601007387 */ /* 0x0005e20000100800 */
[----:B0-----:R-:W-:-:S04]  /*9e40*/  SHF.L.U64.HI R0, R28, 0x2, R5 ;  /* 0x000000021c007819 */ /* 0x001fc80000010205 */
[----:B------:R-:W-:Y:S01]  /*9e50*/  @P0 IADD3.X R5, R0, UR5, RZ, P1, !PT ;  /* 0x0000000500050c10 */ /* 0x000fe20008ffe4ff */
[----:B------:R-:W-:Y:S01]  /*9e60*/  ULDC.64 UR4, c[0x0][0xa08] ;  /* 0x0002820000047ab9 */ /* 0x000fe20000000a00 */
[----:B------:R0:W-:Y:S01]  /*9e70*/  STL [R1+0x4], R0 ;  /* 0x0000040001007387 */ /* 0x0001e20000100800 */
[----:B------:R-:W-:Y:S01]  /*9e80*/  IADD3 R2, P1, R6, UR4, RZ ;  /* 0x0000000406027c10 */ /* 0x000fe2000ff3e0ff */
[----:B--2---:R-:W-:-:S03]  /*9e90*/  IMAD.MOV.U32 R6, RZ, RZ, RZ ;  /* 0x000000ffff067224 */ /* 0x004fc600078e00ff */
[----:B------:R-:W-:Y:S02]  /*9ea0*/  IADD3.X R3, R0, UR5, RZ, P1, !PT ;  /* 0x0000000500037c10 */ /* 0x000fe40008ffe4ff */
[----:B------:R-:W-:-:S04]  /*9eb0*/  ISETP.NE.U32.AND P1, PT, RZ, UR4, PT ;  /* 0x00000004ff007c0c */ /* 0x000fc8000bf25070 */
[----:B------:R-:W-:Y:S01]  /*9ec0*/  ISETP.NE.AND.EX P1, PT, RZ, UR5, PT, P1 ;  /* 0x00000005ff007c0c */ /* 0x000fe2000bf25310 */
[----:B------:R-:W-:Y:S02]  /*9ed0*/  ULDC.64 UR4, c[0x0][0x3f8] ;  /* 0x0000fe0000047ab9 */ /* 0x000fe40000000a00 */
[----:B------:R-:W-:-:S03]  /*9ee0*/  UISETP.NE.U32.AND UP0, UPT, UR4, URZ, UPT ;  /* 0x0000003f0400728c */ /* 0x000fc6000bf05070 */
[----:B------:R-:W-:Y:S01]  /*9ef0*/  ULDC UR4, c[0x0][0x404] ;  /* 0x0001010000047ab9 */ /* 0x000fe20000000800 */
[----:B------:R-:W-:-:S03]  /*9f00*/  UISETP.NE.AND.EX UP0, UPT, UR5, URZ, UPT, UP0 ;  /* 0x0000003f0500728c */ /* 0x000fc6000bf05300 */
[----:B------:R-:W-:Y:S01]  /*9f10*/  ULDC UR5, c[0x0][0x2e0] ;  /* 0x0000b80000057ab9 */ /* 0x000fe20000000800 */
[----:B------:R-:W-:Y:S02]  /*9f20*/  USEL UR4, UR4, 0x1, UP0 ;  /* 0x0000000104047887 */ /* 0x000fe40008000000 */
[----:B------:R2:W5:Y:S02]  /*9f30*/  @P1 LDG.E R6, desc[UR46][R2.64] ;  /* 0x0000002e02061981 */ /* 0x000564000c1e1900 */
[----:B------:R-:W-:-:S06]  /*9f40*/  UIMAD UR4, UR4, UR5, URZ ;  /* 0x00000005040472a4 */ /* 0x000fcc000f8e023f */
[----:B0-----:R-:W-:-:S06]  /*9f50*/  IMAD.U32 R0, RZ, RZ, UR4 ;  /* 0x00000004ff007e24 */ /* 0x001fcc000f8e00ff */
[----:B------:R2:W5:Y:S01]  /*9f60*/  @P0 LDG.E R0, desc[UR46][R4.64] ;  /* 0x0000002e04000981 */ /* 0x000562000c1e1900 */
[----:B------:R-:W-:Y:S05]  /*9f70*/  @P0 BRA `(.L_x_173) ;  /* 0x0000000000100947 */ /* 0x000fea0003800000 */
[----:B------:R-:W-:Y:S05]  /*9f80*/  @!P1 BRA `(.L_x_173) ;  /* 0x00000000000c9947 */ /* 0x000fea0003800000 */
[----:B--2---:R-:W2:Y:S04]  /*9f90*/  LDG.E R5, desc[UR46][R2.64] ;  /* 0x0000002e02057981 */ /* 0x004ea8000c1e1900 */
[----:B-----5:R-:W2:Y:S02]  /*9fa0*/  LDG.E R0, desc[UR46][R2.64+0x4] ;  /* 0x0000042e02007981 */ /* 0x020ea4000c1e1900 */
[----:B--2---:R-:W-:-:S07]  /*9fb0*/  IMAD.IADD R0, R0, 0x1, -R5 ;  /* 0x0000000100007824 */ /* 0x004fce00078e0a05 */
.L_x_173:
[--C-:B--2--5:R-:W-:Y:S01]  /*9fc0*/  IMAD.IADD R2, R0, 0x1, -R23.reuse ;  /* 0x0000000100027824 */ /* 0x124fe200078e0a17 */
[----:B------:R-:W-:Y:S01]  /*9fd0*/  BSSY B6, `(.L_x_174) ;  /* 0x0000235000067945 */ /* 0x000fe20003800000 */
[----:B------:R-:W-:Y:S02]  /*9fe0*/  IMAD.IADD R23, R6, 0x1, R23 ;  /* 0x0000000106177824 */ /* 0x000fe400078e0217 */
[C---:B------:R-:W-:Y:S01]  /*9ff0*/  VIADD R0, R2.reuse, 0xbf ;  /* 0x000000bf02007836 */ /* 0x040fe20000000000 */
[----:B------:R0:W-:Y:S01]  /*a000*/  STL [R1+0x8], R2 ;  /* 0x0000080201007387 */ /* 0x0001e20000100800 */
[----:B------:R-:W-:Y:S02]  /*a010*/  ISETP.GT.AND P0, PT, R2, RZ, PT ;  /* 0x000000ff0200720c */ /* 0x000fe40003f04270 */
[----:B------:R-:W-:-:S05]  /*a020*/  IMAD.HI R0, R0, 0x2aaaaaab, RZ ;  /* 0x2aaaaaab00007827 */ /* 0x000fca00078e02ff */
[----:B------:R-:W-:-:S04]  /*a030*/  SHF.R.U32.HI R29, RZ, 0x1f, R0 ;  /* 0x0000001fff1d7819 */ /* 0x000fc80000011600 */
[----:B------:R-:W-:Y:S02]  /*a040*/  LEA.HI.SX32 R29, R0, R29, 0x1b ;  /* 0x0000001d001d7211 */ /* 0x000fe400078fdaff */
[----:B0-----:R-:W-:Y:S05]  /*a050*/  @P0 BRA `(.L_x_175) ;  /* 0x00000000003c0947 */ /* 0x001fea0003800000 */
[----:B------:R-:W-:-:S13]  /*a060*/  ISETP.NE.AND P1, PT, R27, RZ, PT ;  /* 0x000000ff1b00720c */ /* 0x000fda0003f25270 */
[----:B------:R-:W-:Y:S05]  /*a070*/  @P1 BRA `(.L_x_176) ;  /* 0x0000002000a81947 */ /* 0x000fea0003800000 */
[----:B------:R-:W0:Y:S01]  /*a080*/  S2R R7, SR_LANEID ;  /* 0x0000000000077919 */ /* 0x000e220000000000 */
[----:B------:R-:W-:Y:S01]  /*a090*/  VOTEU.ANY UR4, UPT, PT ;  /* 0x0000000000047886 */ /* 0x000fe200038e0100 */
[----:B------:R-:W2:Y:S01]  /*a0a0*/  LDC.64 R2, c[0x0][0xc38] ;  /* 0x00030e00ff027b82 */ /* 0x000ea20000000a00 */
[----:B------:R-:W0:Y:S08]  /*a0b0*/  FLO.U32 R0, UR4 ;  /* 0x0000000400007d00 */ /* 0x000e3000080e0000 */
[----:B------:R-:W2:Y:S01]  /*a0c0*/  POPC R5, UR4 ;  /* 0x0000000400057d09 */ /* 0x000ea20008000000 */
[----:B0-----:R-:W-:-:S13]  /*a0d0*/  ISETP.EQ.U32.AND P0, PT, R0, R7, PT ;  /* 0x000000070000720c */ /* 0x001fda0003f02070 */
[----:B--2---:R-:W2:Y:S01]  /*a0e0*/  @P0 ATOMG.E.ADD.STRONG.GPU PT, R3, desc[UR46][R2.64], R5 ;  /* 0x00000005020309a8 */ /* 0x004ea200081ee1ee */
[----:B------:R-:W0:Y:S02]  /*a0f0*/  S2R R4, SR_LTMASK ;  /* 0x0000000000047919 */ /* 0x000e240000003900 */
[----:B0-----:R-:W-:-:S04]  /*a100*/  LOP3.LUT R4, R4, UR4, RZ, 0xc0, !PT ;  /* 0x0000000404047c12 */ /* 0x001fc8000f8ec0ff */
[----:B------:R-:W0:Y:S01]  /*a110*/  POPC R7, R4 ;  /* 0x0000000400077309 */ /* 0x000e220000000000 */
[----:B--2---:R-:W0:Y:S02]  /*a120*/  SHFL.IDX PT, R0, R3, R0, 0x1f ;  /* 0x00001f0003007589 */ /* 0x004e2400000e0000 */
[----:B0-----:R-:W-:Y:S01]  /*a130*/  IADD3 R16, R0, UR37, R7 ;  /* 0x0000002500107c10 */ /* 0x001fe2000fffe007 */
[----:B------:R-:W-:Y:S06]  /*a140*/  BRA `(.L_x_176) ;  /* 0x0000002000747947 */ /* 0x000fec0003800000 */
.L_x_175:
[----:B------:R-:W0:Y:S01]  /*a150*/  S2R R3, SR_CgaCtaId ;  /* 0x0000000000037919 */ /* 0x000e220000008800 */
[----:B------:R-:W-:-:S04]  /*a160*/  MOV R26, 0x400 ;  /* 0x00000400001a7802 */ /* 0x000fc80000000f00 */
[----:B0-----:R-:W-:-:S05]  /*a170*/  LEA R26, R3, R26, 0x18 ;  /* 0x0000001a031a7211 */ /* 0x001fca00078ec0ff */
[----:B------:R-:W-:-:S05]  /*a180*/  VIADD R0, R26, 0x12400 ;  /* 0x000124001a007836 */ /* 0x000fca0000000000 */
[----:B------:R-:W-:-:S13]  /*a190*/  LOP3.LUT P0, RZ, R0, 0x3ff, RZ, 0xc0, !PT ;  /* 0x000003ff00ff7812 */ /* 0x000fda000780c0ff */
[----:B------:R-:W-:Y:S05]  /*a1a0*/  @!P0 BRA `(.L_x_177) ;  /* 0x0000000000408947 */ /* 0x000fea0003800000 */
[----:B------:R-:W-:Y:S01]  /*a1b0*/  MOV R2, 0x0 ;  /* 0x0000000000027802 */ /* 0x000fe20000000f00 */
[----:B------:R-:W-:Y:S01]  /*a1c0*/  ULDC.64 UR6, c[0x4][0xa8] ;  /* 0x01002a0000067ab9 */ /* 0x000fe20000000a00 */
[----:B------:R-:W-:Y:S01]  /*a1d0*/  ULDC.64 UR8, c[0x4][0xb0] ;  /* 0x01002c0000087ab9 */ /* 0x000fe20000000a00 */
[----:B------:R-:W-:Y:S01]  /*a1e0*/  ULDC.64 UR4, c[0x4][0x30] ;  /* 0x01000c0000047ab9 */ /* 0x000fe20000000a00 */
[----:B------:R-:W-:Y:S02]  /*a1f0*/  IMAD.U32 R4, RZ, RZ, UR6 ;  /* 0x00000006ff047e24 */ /* 0x000fe4000f8e00ff */
[----:B------:R-:W0:Y:S01]  /*a200*/  LDC.64 R2, c[0x4][R2] ;  /* 0x0100000002027b82 */ /* 0x000e220000000a00 */
        /* <DEDUP_REMOVED lines=9> */
[----:B01----:R-:W-:Y:S05]  /*a2a0*/  CALL.ABS.NOINC R2 ;  /* 0x0000000002007343 */ /* 0x003fea0003c00000 */
.L_x_177:
        /* <DEDUP_REMOVED lines=8> */
[----:B------:R-:W-:Y:S01]  /*a330*/  IMAD.U32 R4, RZ, RZ, UR6 ;  /* 0x00000006ff047e24 */ /* 0x000fe2000f8e00ff */
[----:B------:R-:W-:Y:S01]  /*a340*/  MOV R11, UR5 ;  /* 0x00000005000b7c02 */ /* 0x000fe20008000f00 */
        /* <DEDUP_REMOVED lines=8> */
[----:B-12---:R-:W-:Y:S05]  /*a3d0*/  CALL.ABS.NOINC R2 ;  /* 0x0000000002007343 */ /* 0x006fea0003c00000 */
.L_x_179:
        /* <DEDUP_REMOVED lines=15> */
[----:B0-----:R-:W-:Y:S05]  /*a4d0*/  CALL.ABS.NOINC R2 ;  /* 0x0000000002007343 */ /* 0x001fea0003c00000 */
.L_x_178:
[----:B------:R-:W2:Y:S01]  /*a4e0*/  LDL.LU R2, [R1] ;  /* 0x0000000001027983 */ /* 0x000ea20000300800 */
[----:B------:R-:W-:Y:S01]  /*a4f0*/  ULDC.64 UR4, c[0x0][0x9f8] ;  /* 0x00027e0000047ab9 */ /* 0x000fe20000000a00 */
[----:B------:R-:W0:Y:S02]  /*a500*/  LDC R0, c[0x0][0x428] ;  /* 0x00010a00ff007b82 */ /* 0x000e240000000800 */
[----:B------:R-:W3:Y:S04]  /*a510*/  LDL.LU R21, [R1+0x4] ;  /* 0x0000040001157983 */ /* 0x000ee80000300800 */
[----:B------:R-:W4:Y:S01]  /*a520*/  LDL.LU R20, [R1+0x10] ;  /* 0x0000100001147983 */ /* 0x000f220000300800 */
[----:B------:R-:W-:Y:S01]  /*a530*/  ISETP.NE.U32.AND P0, PT, RZ, UR4, PT ;  /* 0x00000004ff007c0c */ /* 0x000fe2000bf05070 */
[----:B------:R-:W-:-:S03]  /*a540*/  IMAD.MOV.U32 R6, RZ, RZ, R28 ;  /* 0x000000ffff067224 */ /* 0x000fc600078e001c */
[----:B------:R-:W-:Y:S02]  /*a550*/  ISETP.NE.AND.EX P0, PT, RZ, UR5, PT, P0 ;  /* 0x00000005ff007c0c */ /* 0x000fe4000bf05300 */
[----:B------:R-:W-:-:S13]  /*a560*/  ISETP.NE.AND P6, PT, R27, RZ, PT ;  /* 0x000000ff1b00720c */ /* 0x000fda0003fc5270 */
[----:B------:R-:W-:-:S05]  /*a570*/  VOTEU.ALL UP1, P6 ;  /* 0x00000000003f7886 */ /* 0x000fca0003020000 */
[----:B------:R-:W-:-:S04]  /*a580*/  @!UP1 UIADD3 UR8, UP0, UR38, 0x270, URZ ;  /* 0x0000027026089890 */ /* 0x000fc8000ff1e03f */
[----:B------:R-:W-:-:S03]  /*a590*/  @!UP1 UIADD3.X UR9, URZ, UR39, URZ, UP0, !UPT ;  /* 0x000000273f099290 */ /* 0x000fc600087fe43f */
[----:B------:R-:W-:Y:S01]  /*a5a0*/  VOTEU.ALL UP0, P6 ;  /* 0x00000000003f7886 */ /* 0x000fe20003000000 */
[----:B--2---:R-:W-:-:S04]  /*a5b0*/  @P0 IADD3 R2, P1, R2, UR4, RZ ;  /* 0x0000000402020c10 */ /* 0x004fc8000ff3e0ff */
[----:B---3--:R-:W-:Y:S01]  /*a5c0*/  @P0 IADD3.X R3, R21, UR5, RZ, P1, !PT ;  /* 0x0000000515030c10 */ /* 0x008fe20008ffe4ff */
[----:B------:R-:W-:-:S04]  /*a5d0*/  ULDC.64 UR4, c[0x0][0xa00] ;  /* 0x0002800000047ab9 */ /* 0x000fc80000000a00 */
[----:B------:R2:W5:Y:S01]  /*a5e0*/  @P0 LDG.E R6, desc[UR46][R2.64] ;  /* 0x0000002e02060981 */ /* 0x000562000c1e1900 */
[----:B0-----:R-:W-:Y:S01]  /*a5f0*/  ISETP.NE.AND P0, PT, R0, 0x1, PT ;  /* 0x000000010000780c */ /* 0x001fe20003f05270 */
[----:B------:R-:W-:Y:S01]  /*a600*/  IMAD.MOV.U32 R0, RZ, RZ, R18 ;  /* 0x000000ffff007224 */ /* 0x000fe200078e0012 */
[----:B------:R-:W-:Y:S01]  /*a610*/  PLOP3.LUT P1, PT, P6, PT, PT, 0x8, 0x0 ;  /* 0x000000000000781c */ /* 0x000fe2000372e170 */
[----:B----4-:R-:W-:-:S10]  /*a620*/  IMAD R17, R17, 0xc0, R20 ;  /* 0x000000c011117824 */ /* 0x010fd400078e0214 */
[----:B------:R-:W0:Y:S08]  /*a630*/  @P0 LDC R5, c[0x0][0x42c] ;  /* 0x00010b00ff050b82 */ /* 0x000e300000000800 */
[----:B------:R-:W3:Y:S01]  /*a640*/  @P0 LDC R7, c[0x0][0x430] ;  /* 0x00010c00ff070b82 */ /* 0x000ee20000000800 */
[----:B0-----:R-:W-:-:S05]  /*a650*/  @P0 IMAD.HI.U32 R4, R18, R5, RZ ;  /* 0x0000000512040227 */ /* 0x001fca00078e00ff */
[----:B---3--:R-:W-:Y:S02]  /*a660*/  @P0 SHF.R.U32.HI R0, RZ, R7, R4 ;  /* 0x00000007ff000219 */ /* 0x008fe40000011604 */
[----:B------:R-:W-:-:S04]  /*a670*/  ISETP.NE.U32.AND P0, PT, RZ, UR4, PT ;  /* 0x00000004ff007c0c */ /* 0x000fc8000bf05070 */
[----:B------:R-:W-:-:S04]  /*a680*/  ISETP.NE.AND.EX P0, PT, RZ, UR5, PT, P0 ;  /* 0x00000005ff007c0c */ /* 0x000fc8000bf05300 */
[----:B--2---:R-:W-:-:S09]  /*a690*/  SEL R9, R28, RZ, !P0 ;  /* 0x000000ff1c097207 */ /* 0x004fd20004000000 */
.L_x_180:
        /* <DEDUP_REMOVED lines=9> */
[----:B0-----:R-:W-:Y:S05]  /*a730*/  @P1 BRA.U.ANY `(.L_x_180) ;  /* 0xfffffffd00d81947 */ /* 0x001fea000393ffff */
[----:B------:R-:W0:Y:S01]  /*a740*/  LDC.64 R2, c[0x0][0x3f8] ;  /* 0x0000fe00ff027b82 */ /* 0x000e220000000a00 */
[----:B------:R-:W-:Y:S02]  /*a750*/  ULDC.64 UR4, c[0x0][0xa08] ;  /* 0x0002820000047ab9 */ /* 0x000fe40000000a00 */
[----:B0-----:R-:W-:Y:S01]  /*a760*/  LOP3.LUT P0, RZ, R2, UR4, RZ, 0xfc, !PT ;  /* 0x0000000402ff7c12 */ /* 0x001fe2000f80fcff */
[----:B------:R-:W-:-:S03]  /*a770*/  UMOV UR4, 0xffffffff ;  /* 0xffffffff00047882 */ /* 0x000fc60000000000 */
[----:B------:R-:W-:-:S04]  /*a780*/  LOP3.LUT P0, RZ, R3, UR5, RZ, 0xfc, P0 ;  /* 0x0000000503ff7c12 */ /* 0x000fc8000800fcff */
[----:B-----5:R-:W-:Y:S01]  /*a790*/  SEL R7, R6, RZ, !P0 ;  /* 0x000000ff06077207 */ /* 0x020fe20004000000 */
[----:B------:R-:W-:Y:S08]  /*a7a0*/  BRA.DIV UR4, `(.L_x_181) ;  /* 0x0000002a04987947 */ /* 0x000ff0000b800000 */
.L_x_251:
[----:B------:R-:W-:Y:S01]  /*a7b0*/  UMOV UR4, 0xffffffff ;  /* 0xffffffff00047882 */ /* 0x000fe20000000000 */
[----:B------:R-:W-:Y:S01]  /*a7c0*/  SHF.R.S32.HI R8, RZ, 0x1f, R6 ;  /* 0x0000001fff087819 */ /* 0x000fe20000011406 */
[----:B------:R-:W-:Y:S01]  /*a7d0*/  VIADD R10, R29, 0xffffffff ;  /* 0xffffffff1d0a7836 */ /* 0x000fe20000000000 */
[----:B------:R-:W-:Y:S06]  /*a7e0*/  BRA.DIV UR4, `(.L_x_182) ;  /* 0x0000002a04bc7947 */ /* 0x000fec000b800000 */
[----:B------:R-:W-:-:S13]  /*a7f0*/  ELECT P6, URZ, PT ;  /* 0x00000000003f782f */ /* 0x000fda00038c0000 */
.L_x_254:
[----:B------:R-:W-:Y:S05]  /*a800*/  @!P6 BRA `(.L_x_183) ;  /* 0x0000000000d0e947 */ /* 0x000fea0003800000 */
[----:B------:R-:W-:Y:S01]  /*a810*/  ISETP.NE.U32.AND P0, PT, R2, RZ, PT ;  /* 0x000000ff0200720c */ /* 0x000fe20003f05070 */
[----:B------:R-:W-:-:S03]  /*a820*/  IMAD.MOV.U32 R25, RZ, RZ, R10 ;  /* 0x000000ffff197224 */ /* 0x000fc600078e000a */
[----:B------:R-:W-:-:S13]  /*a830*/  ISETP.NE.AND.EX P0, PT, R3, RZ, PT, P0 ;  /* 0x000000ff0300720c */ /* 0x000fda0003f05300 */
[----:B------:R-:W-:Y:S05]  /*a840*/  @!P0 BRA `(.L_x_184) ;  /* 0x0000000000488947 */ /* 0x000fea0003800000 */
[----:B------:R-:W0:Y:S01]  /*a850*/  LDC R25, c[0x0][0x41c] ;  /* 0x00010700ff197b82 */ /* 0x000e220000000800 */
[----:B------:R-:W-:Y:S01]  /*a860*/  IMAD.MOV.U32 R7, RZ, RZ, R10 ;  /* 0x000000ffff077224 */ /* 0x000fe200078e000a */
[----:B------:R-:W-:Y:S02]  /*a870*/  ULDC.64 UR4, c[0x0][0x408] ;  /* 0x0001020000047ab9 */ /* 0x000fe40000000a00 */
[----:B------:R-:W-:-:S04]  /*a880*/  IMAD R11, R8, UR4, RZ ;  /* 0x00000004080b7c24 */ /* 0x000fc8000f8e02ff */
[----:B------:R-:W-:Y:S01]  /*a890*/  IMAD R11, R6, UR5, R11 ;  /* 0x00000005060b7c24 */ /* 0x000fe2000f8e020b */
[----:B0-----:R-:W-:-:S13]  /*a8a0*/  ISETP.NE.AND P0, PT, R25, 0x1, PT ;  /* 0x000000011900780c */ /* 0x001fda0003f05270 */
[----:B------:R-:W0:Y:S02]  /*a8b0*/  @P0 LDC.64 R4, c[0x0][0x420] ;  /* 0x00010800ff040b82 */ /* 0x000e240000000a00 */
[----:B0-----:R-:W-:-:S05]  /*a8c0*/  @P0 IMAD.HI.U32 R4, R10, R4, RZ ;  /* 0x000000040a040227 */ /* 0x001fca00078e00ff */
[----:B------:R-:W-:-:S04]  /*a8d0*/  @P0 SHF.R.U32.HI R7, RZ, R5, R4 ;  /* 0x00000005ff070219 */ /* 0x000fc80000011604 */
[--C-:B------:R-:W-:Y:S01]  /*a8e0*/  SHF.R.S32.HI R5, RZ, 0x1f, R7.reuse ;  /* 0x0000001fff057819 */ /* 0x100fe20000011407 */
[----:B------:R-:W-:-:S04]  /*a8f0*/  IMAD.MOV.U32 R4, RZ, RZ, R7 ;  /* 0x000000ffff047224 */ /* 0x000fc800078e0007 */
[----:B------:R-:W-:-:S04]  /*a900*/  IMAD.WIDE.U32 R4, R6, UR4, R4 ;  /* 0x0000000406047c25 */ /* 0x000fc8000f8e0004 */
[----:B------:R-:W-:Y:S01]  /*a910*/  IMAD.IADD R5, R5, 0x1, R11 ;  /* 0x0000000105057824 */ /* 0x000fe200078e020b */
[----:B------:R-:W-:-:S04]  /*a920*/  LEA R12, P0, R4, R2, 0x2 ;  /* 0x00000002040c7211 */ /* 0x000fc800078010ff */
[----:B------:R-:W-:Y:S01]  /*a930*/  LEA.HI.X R13, R4, R3, R5, 0x2, P0 ;  /* 0x00000003040d7211 */ /* 0x000fe200000f1405 */
[----:B------:R-:W-:-:S04]  /*a940*/  IMAD.MOV R4, RZ, RZ, -R7 ;  /* 0x000000ffff047224 */ /* 0x000fc800078e0a07 */
[----:B------:R0:W5:Y:S01]  /*a950*/  LDG.E R7, desc[UR46][R12.64] ;  /* 0x0000002e0c077981 */ /* 0x000162000c1e1900 */
[----:B------:R-:W-:-:S07]  /*a960*/  IMAD R25, R25, R4, R10 ;  /* 0x0000000419197224 */ /* 0x000fce00078e020a */
.L_x_184:
[----:B------:R-:W-:Y:S01]  /*a970*/  IMAD R5, R22, 0x8, R26 ;  /* 0x0000000816057824 */ /* 0x000fe200078e021a */
[----:B------:R-:W-:-:S04]  /*a980*/  SHF.L.U32 R4, R24, 0x1f, RZ ;  /* 0x0000001f18047819 */ /* 0x000fc800000006ff */
[----:B------:R-:W2:Y:S02]  /*a990*/  SYNCS.PHASECHK.TRANS64.TRYWAIT P0, [R5+URZ+0x30840], R4 ;  /* 0x03084004050075a7 */ /* 0x000ea4000800017f */
[----:B--2---:R-:W-:Y:S05]  /*a9a0*/  @!P0 BRA `(.L_x_185) ;  /* 0x00000028006c8947 */ /* 0x004fea0003800000 */
.L_x_255:
[----:B------:R-:W3:Y:S02]  /*a9b0*/  S2R R11, SR_TID.X ;  /* 0x00000000000b7919 */ /* 0x000ee40000002100 */
[----:B---3--:R-:W-:-:S04]  /*a9c0*/  LOP3.LUT R11, R11, 0x7f, RZ, 0xc0, !PT ;  /* 0x0000007f0b0b7812 */ /* 0x008fc800078ec0ff */
[----:B------:R-:W-:-:S13]  /*a9d0*/  ISETP.NE.AND P0, PT, R11, RZ, PT ;  /* 0x000000ff0b00720c */ /* 0x000fda0003f05270 */
[----:B------:R-:W-:Y:S05]  /*a9e0*/  @P0 BRA `(.L_x_186) ;  /* 0x0000000000140947 */ /* 0x000fea0003800000 */
[----:B------:R-:W-:Y:S01]  /*a9f0*/  ISETP.NE.AND P1, PT, R27, RZ, PT ;  /* 0x000000ff1b00720c */ /* 0x000fe20003f25270 */
[----:B--2---:R-:W-:-:S04]  /*aa00*/  IMAD.MOV.U32 R4, RZ, RZ, 0x6000 ;  /* 0x00006000ff047424 */ /* 0x004fc800078e00ff */
[----:B------:R3:W-:Y:S08]  /*aa10*/  SYNCS.ARRIVE.TRANS64 RZ, [R5+URZ+0x30830], R4 ;  /* 0x0308300405ff79a7 */ /* 0x0007f0000800003f */
[----:B------:R-:W-:Y:S05]  /*aa20*/  @!P1 BRA `(.L_x_186) ;  /* 0x0000000000049947 */ /* 0x000fea0003800000 */
[----:B------:R-:W-:Y:S01]  /*aa30*/  BPT.TRAP 0x1 ;  /* 0x000000040000795c */ /* 0x000fe20000300000 */
.L_x_186:
        /* <DEDUP_REMOVED lines=8> */
[----:B------:R-:W-:Y:S01]  /*aac0*/  UMOV UR10, URZ ;  /* 0x0000003f000a7c82 */ /* 0x000fe20008000000 */
[----:B------:R-:W-:Y:S02]  /*aad0*/  R2UR UR12, R0 ;  /* 0x00000000000c72ca */ /* 0x000fe400000e0000 */
[----:B-----5:R-:W-:-:S03]  /*aae0*/  R2UR UR13, R7 ;  /* 0x00000000070d72ca */ /* 0x020fc600000e0000 */
[----:B------:R-:W-:-:S04]  /*aaf0*/  UIADD3 UR9, UR9, 0x30830, URZ ;  /* 0x0003083009097890 */ /* 0x000fc8000fffe03f */
[----:B------:R-:W-:Y:S02]  /*ab00*/  UIMAD UR11, UR11, 0xc0, UR4 ;  /* 0x000000c00b0b78a4 */ /* 0x000fe4000f8e0204 */
[----:B------:R-:W-:Y:S01]  /*ab10*/  UIADD3 UR8, UR8, 0x12400, URZ ;  /* 0x0001240008087890 */ /* 0x000fe2000fffe03f */
[----:B------:R-:W-:-:S08]  /*ab20*/  UMOV UR4, 0x0 ;  /* 0x0000000000047882 */ /* 0x000fd00000000000 */
[----:B------:R2:W-:Y:S02]  /*ab30*/  UTMALDG.4D [UR8], [UR6], desc[UR4] ;  /* 0x00000408060075b4 */ /* 0x0005e40008019000 */
[----:B--2---:R-:W-:Y:S01]  /*ab40*/  NOP ;  /* 0x0000000000007918 */ /* 0x004fe20000000000 */
.L_x_183:
[----:B------:R-:W2:Y:S01]  /*ab50*/  LDL.LU R11, [R1+0xc] ;  /* 0x00000c00010b7983 */ /* 0x000ea20000300800 */
[----:B------:R-:W-:Y:S05]  /*ab60*/  WARPSYNC.ALL ;  /* 0x0000000000007948 */ /* 0x000fea0003800000 */
[----:B------:R-:W-:Y:S02]  /*ab70*/  R2UR UR9, R26 ;  /* 0x000000001a0972ca */ /* 0x000fe400000e0000 */
[----:B------:R-:W-:-:S13]  /*ab80*/  ELECT P0, URZ, PT ;  /* 0x00000000003f782f */ /* 0x000fda0003800000 */
[----:B------:R-:W-:Y:S01]  /*ab90*/  @P0 R2UR UR13, R9 ;  /* 0x00000000090d02ca */ /* 0x000fe200000e0000 */
[----:B------:R-:W-:Y:S01]  /*aba0*/  UIADD3 UR4, UP0, UR38, 0x270, URZ ;  /* 0x0000027026047890 */ /* 0x000fe2000ff1e03f */
[----:B------:R-:W-:Y:S01]  /*abb0*/  @P0 R2UR UR12, R18 ;  /* 0x00000000120c02ca */ /* 0x000fe200000e0000 */
[----:B------:R-:W-:Y:S01]  /*abc0*/  UMOV UR6, 0x0 ;  /* 0x0000000000067882 */ /* 0x000fe20000000000 */
[----:B------:R-:W-:Y:S01]  /*abd0*/  @P0 R2UR UR11, R17 ;  /* 0x00000000110b02ca */ /* 0x000fe200000e0000 */
[----:B------:R-:W-:Y:S01]  /*abe0*/  UIADD3.X UR5, URZ, UR39, URZ, UP0, !UPT ;  /* 0x000000273f057290 */ /* 0x000fe200087fe43f */
[----:B------:R-:W-:Y:S01]  /*abf0*/  BSSY B0, `(.L_x_187) ;  /* 0x0000011000007945 */ /* 0x000fe20003800000 */
[----:B------:R-:W-:Y:S01]  /*ac00*/  UMOV UR7, 0x12f00000 ;  /* 0x12f0000000077882 */ /* 0x000fe20000000000 */
[----:B------:R-:W-:Y:S01]  /*ac10*/  UMOV UR10, URZ ;  /* 0x0000003f000a7c82 */ /* 0x000fe20008000000 */
[----:B------:R-:W-:Y:S01]  /*ac20*/  UIADD3 UR8, UR9, 0xc400, URZ ;  /* 0x0000c40009087890 */ /* 0x000fe2000fffe03f */
[----:B------:R-:W-:Y:S01]  /*ac30*/  @P0 IMAD.MOV.U32 R5, RZ, RZ, 0x6000 ;  /* 0x00006000ff050424 */ /* 0x000fe200078e00ff */
[----:B------:R-:W-:Y:S01]  /*ac40*/  BAR.SYNC.DEFER_BLOCKING 0x8, 0x1a0 ;  /* 0x0206800000007b1d */ /* 0x000fe20000010000 */
[----:B------:R-:W-:-:S05]  /*ac50*/  UIADD3 UR9, UR9, 0x30800, URZ ;  /* 0x0003080009097890 */ /* 0x000fca000fffe03f */
[----:B------:R3:W-:Y:S04]  /*ac60*/  @P0 SYNCS.ARRIVE.TRANS64 RZ, [R26+URZ+0x30800], R5 ;  /* 0x030800051aff09a7 */ /* 0x0007e8000800003f */
[----:B------:R4:W-:Y:S01]  /*ac70*/  UTMALDG.4D [UR8], [UR4], desc[UR6] ;  /* 0x00000608040075b4 */ /* 0x0009e20008019000 */
[----:B--2---:R-:W-:-:S05]  /*ac80*/  VIADD R11, R11, 0x1 ;  /* 0x000000010b0b7836 */ /* 0x004fca0000000000 */
[----:B------:R-:W-:Y:S01]  /*ac90*/  LEA.HI R4, R11, R11, RZ, 0x1 ;  /* 0x0000000b0b047211 */ /* 0x000fe200078f08ff */
[----:B------:R4:W-:Y:S03]  /*aca0*/  STL [R1+0xc], R11 ;  /* 0x00000c0b01007387 */ /* 0x0009e60000100800 */
[----:B------:R-:W-:-:S05]  /*acb0*/  LOP3.LUT R4, R4, 0xfffffffe, RZ, 0xc0, !PT ;  /* 0xfffffffe04047812 */ /* 0x000fca00078ec0ff */
[----:B------:R-:W-:-:S05]  /*acc0*/  IMAD.IADD R4, R11, 0x1, -R4 ;  /* 0x000000010b047824 */ /* 0x000fca00078e0a04 */
[----:B---3--:R-:W-:-:S04]  /*acd0*/  SHF.L.U32 R5, R4, 0x1f, RZ ;  /* 0x0000001f04057819 */ /* 0x008fc800000006ff */
[----:B------:R-:W2:Y:S02]  /*ace0*/  SYNCS.PHASECHK.TRANS64.TRYWAIT P0, [R26+URZ+0x30820], R5 ;  /* 0x030820051a0075a7 */ /* 0x000ea4000800017f */
[----:B--2-4-:R-:W-:Y:S05]  /*acf0*/  @!P0 BRA `(.L_x_188) ;  /* 0x0000002400ac8947 */ /* 0x014fea0003800000 */
.L_x_256:
[----:B------:R-:W-:Y:S05]  /*ad00*/  BSYNC B0 ;  /* 0x0000000000007941 */ /* 0x000fea0003800000 */
.L_x_187:
[----:B------:R-:W3:Y:S01]  /*ad10*/  LDL.LU R4, [R1+0x8] ;  /* 0x0000080001047983 */ /* 0x000ee20000300800 */
[----:B------:R-:W-:Y:S01]  /*ad20*/  BSSY B0, `(.L_x_189) ;  /* 0x0000129000007945 */ /* 0x000fe20003800000 */
[----:B---3--:R-:W-:-:S13]  /*ad30*/  ISETP.GE.AND P0, PT, R4, 0xc1, PT ;  /* 0x000000c10400780c */ /* 0x008fda0003f06270 */
[----:B------:R-:W-:Y:S05]  /*ad40*/  @!P0 BRA `(.L_x_190) ;  /* 0x0000001000988947 */ /* 0x000fea0003800000 */
[----:B------:R-:W-:Y:S01]  /*ad50*/  IMAD.MOV R11, RZ, RZ, -R29 ;  /* 0x000000ffff0b7224 */ /* 0x000fe200078e0a1d */
[----:B------:R-:W-:Y:S01]  /*ad60*/  BSSY B1, `(.L_x_191) ;  /* 0x0000066000017945 */ /* 0x000fe20003800000 */
[----:B------:R-:W-:Y:S02]  /*ad70*/  IMAD.MOV.U32 R4, RZ, RZ, 0x1 ;  /* 0x00000001ff047424 */ /* 0x000fe400078e00ff */
[----:B------:R-:W-:-:S03]  /*ad80*/  VIADD R9, R29, 0xfffffffe ;  /* 0xfffffffe1d097836 */ /* 0x000fc60000000000 */
[----:B------:R-:W-:-:S05]  /*ad90*/  VIADDMNMX R11, R11, R4, 0xffffffff, !PT ;  /* 0xffffffff0b0b7446 */ /* 0x000fca0007800104 */
[----:B------:R-:W-:-:S05]  /*ada0*/  IMAD.IADD R4, R29, 0x1, R11 ;  /* 0x000000011d047824 */ /* 0x000fca00078e020b */
[----:B------:R-:W-:-:S04]  /*adb0*/  LOP3.LUT R4, R4, 0x1, RZ, 0xc0, !PT ;  /* 0x0000000104047812 */ /* 0x000fc800078ec0ff */
[----:B------:R-:W-:-:S13]  /*adc0*/  ISETP.NE.U32.AND P0, PT, R4, 0x1, PT ;  /* 0x000000010400780c */ /* 0x000fda0003f05070 */
[----:B------:R-:W-:Y:S05]  /*add0*/  @P0 BRA `(.L_x_192) ;  /* 0x0000000400780947 */ /* 0x000fea0003800000 */
[----:B0-----:R-:W-:Y:S01]  /*ade0*/  VIADD R12, R22, 0x1 ;  /* 0x00000001160c7836 */ /* 0x001fe20000000000 */
[----:B------:R-:W-:Y:S04]  /*adf0*/  BSSY B2, `(.L_x_193) ;  /* 0x0000059000027945 */ /* 0x000fe80003800000 */
[----:B------:R-:W-:-:S04]  /*ae00*/  ISETP.NE.AND P0, PT, R12, 0x2, PT ;  /* 0x000000020c00780c */ /* 0x000fc80003f05270 */
[----:B------:R-:W-:Y:S02]  /*ae10*/  SEL R13, RZ, 0x1, P0 ;  /* 0x00000001ff0d7807 */ /* 0x000fe40000000000 */
[----:B------:R-:W-:Y:S02]  /*ae20*/  SEL R12, R12, RZ, P0 ;  /* 0x000000ff0c0c7207 */ /* 0x000fe40000000000 */
[----:B------:R-:W-:Y:S01]  /*ae30*/  LOP3.LUT R13, R24, R13, RZ, 0x3c, !PT ;  /* 0x0000000d180d7212 */ /* 0x000fe200078e3cff */
[----:B------:R-:W-:Y:S06]  /*ae40*/  @!P6 BRA `(.L_x_194) ;  /* 0x00000004004ce947 */ /* 0x000fec0003800000 */
        /* <DEDUP_REMOVED lines=10> */
[----:B--2---:R-:W0:Y:S02]  /*aef0*/  @P0 LDC.64 R4, c[0x0][0x420] ;  /* 0x00010800ff040b82 */ /* 0x004e240000000a00 */
        /* <DEDUP_REMOVED lines=9> */
[----:B------:R-:W-:Y:S02]  /*af90*/  IMAD R9, R15, R4, R9 ;  /* 0x000000040f097224 */ /* 0x000fe400078e0209 */
[----:B------:R0:W5:Y:S05]  /*afa0*/  LDG.E R4, desc[UR46][R2.64] ;  /* 0x0000002e02047981 */ /* 0x00016a000c1e1900 */
.L_x_195:
[----:B0-----:R-:W-:Y:S01]  /*afb0*/  IMAD R3, R12, 0x8, R26 ;  /* 0x000000080c037824 */ /* 0x001fe200078e021a */
[----:B------:R-:W-:-:S04]  /*afc0*/  SHF.L.U32 R2, R13, 0x1f, RZ ;  /* 0x0000001f0d027819 */ /* 0x000fc800000006ff */
[----:B------:R-:W0:Y:S02]  /*afd0*/  SYNCS.PHASECHK.TRANS64.TRYWAIT P0, [R3+URZ+0x30840], R2 ;  /* 0x03084002030075a7 */ /* 0x000e24000800017f */
[----:B0-----:R-:W-:Y:S05]  /*afe0*/  @!P0 BRA `(.L_x_196) ;  /* 0x0000002400048947 */ /* 0x001fea0003800000 */
.L_x_257:
[----:B--2---:R-:W2:Y:S02]  /*aff0*/  S2R R5, SR_TID.X ;  /* 0x0000000000057919 */ /* 0x004ea40000002100 */
[----:B--2---:R-:W-:-:S04]  /*b000*/  LOP3.LUT R5, R5, 0x7f, RZ, 0xc0, !PT ;  /* 0x0000007f05057812 */ /* 0x004fc800078ec0ff */
[----:B------:R-:W-:-:S13]  /*b010*/  ISETP.NE.AND P1, PT, R5, RZ, PT ;  /* 0x000000ff0500720c */ /* 0x000fda0003f25270 */
[----:B------:R-:W-:Y:S05]  /*b020*/  @P1 BRA `(.L_x_197) ;  /* 0x0000000000141947 */ /* 0x000fea0003800000 */
[----:B------:R-:W-:Y:S01]  /*b030*/  ISETP.NE.AND P0, PT, R27, RZ, PT ;  /* 0x000000ff1b00720c */ /* 0x000fe20003f05270 */
[----:B0-----:R-:W-:-:S04]  /*b040*/  IMAD.MOV.U32 R2, RZ, RZ, 0x6000 ;  /* 0x00006000ff027424 */ /* 0x001fc800078e00ff */
[----:B------:R2:W-:Y:S08]  /*b050*/  SYNCS.ARRIVE.TRANS64 RZ, [R3+URZ+0x30830], R2 ;  /* 0x0308300203ff79a7 */ /* 0x0005f0000800003f */
[----:B------:R-:W-:Y:S05]  /*b060*/  @!P0 BRA `(.L_x_197) ;  /* 0x0000000000048947 */ /* 0x000fea0003800000 */
[----:B------:R-:W-:Y:S01]  /*b070*/  BPT.TRAP 0x1 ;  /* 0x000000040000795c */ /* 0x000fe20000300000 */
.L_x_197:
[----:B0-2---:R-:W-:Y:S01]  /*b080*/  IMAD R2, R12, 0x6000, R26 ;  /* 0x000060000c027824 */ /* 0x005fe200078e021a */
        /* <DEDUP_REMOVED lines=8> */
[----:B------:R-:W-:Y:S01]  /*b110*/  R2UR UR12, R0 ;  /* 0x00000000000c72ca */ /* 0x000fe200000e0000 */
[----:B------:R-:W-:Y:S01]  /*b120*/  UMOV UR5, 0x14f00000 ;  /* 0x14f0000000057882 */ /* 0x000fe20000000000 */
[----:B-----5:R-:W-:Y:S01]  /*b130*/  R2UR UR13, R4 ;  /* 0x00000000040d72ca */ /* 0x020fe200000e0000 */
[----:B------:R-:W-:Y:S01]  /*b140*/  UMOV UR10, URZ ;  /* 0x0000003f000a7c82 */ /* 0x000fe20008000000 */
[----:B------:R-:W-:Y:S01]  /*b150*/  SHF.L.U32 R5, R24, 0x1f, RZ ;  /* 0x0000001f18057819 */ /* 0x000fe200000006ff */
[----:B------:R-:W-:-:S04]  /*b160*/  UIADD3 UR9, UR9, 0x30830, URZ ;  /* 0x0003083009097890 */ /* 0x000fc8000fffe03f */
[----:B------:R-:W-:Y:S02]  /*b170*/  UIMAD UR11, UR11, 0xc0, UR4 ;  /* 0x000000c00b0b78a4 */ /* 0x000fe4000f8e0204 */
[----:B------:R-:W-:Y:S01]  /*b180*/  UIADD3 UR8, UR8, 0x12400, URZ ;  /* 0x0001240008087890 */ /* 0x000fe2000fffe03f */
[----:B------:R-:W-:-:S08]  /*b190*/  UMOV UR4, 0x0 ;  /* 0x0000000000047882 */ /* 0x000fd00000000000 */
[----:B------:R0:W-:Y:S01]  /*b1a0*/  UTMALDG.4D [UR8], [UR6], desc[UR4] ;  /* 0x00000408060075b4 */ /* 0x0001e20008019000 */
[----:B------:R-:W2:Y:S02]  /*b1b0*/  SYNCS.PHASECHK.TRANS64.TRYWAIT P0, [R2+URZ+0x60], R5 ;  /* 0x00006005020075a7 */ /* 0x000ea4000800017f */
[----:B0-2---:R-:W-:Y:S05]  /*b1c0*/  @!P0 BRA `(.L_x_198) ;  /* 0x0000002000a08947 */ /* 0x005fea0003800000 */
.L_x_258:
[----:B------:R-:W-:Y:S05]  /*b1d0*/  @P1 BRA `(.L_x_199) ;  /* 0x0000000000181947 */ /* 0x000fea0003800000 */
[----:B------:R-:W-:Y:S01]  /*b1e0*/  ISETP.NE.AND P0, PT, R27, RZ, PT ;  /* 0x000000ff1b00720c */ /* 0x000fe20003f05270 */
[----:B0-----:R-:W-:Y:S02]  /*b1f0*/  IMAD R2, R22, 0x8, R26 ;  /* 0x0000000816027824 */ /* 0x001fe400078e021a */
[----:B------:R-:W-:-:S04]  /*b200*/  IMAD.MOV.U32 R3, RZ, RZ, 0x6000 ;  /* 0x00006000ff037424 */ /* 0x000fc800078e00ff */
[----:B------:R2:W-:Y:S06]  /*b210*/  SYNCS.ARRIVE.TRANS64 RZ, [R2+URZ+0x30850], R3 ;  /* 0x0308500302ff79a7 */ /* 0x0005ec000800003f */
[----:B------:R-:W-:Y:S05]  /*b220*/  @!P0 BRA `(.L_x_199) ;  /* 0x0000000000048947 */ /* 0x000fea0003800000 */
[----:B------:R-:W-:Y:S01]  /*b230*/  BPT.TRAP 0x1 ;  /* 0x000000040000795c */ /* 0x000fe20000300000 */
.L_x_199:
[C-C-:B0-2---:R-:W-:Y:S01]  /*b240*/  IMAD R2, R22.reuse, 0x8, R26.reuse ;  /* 0x0000000816027824 */ /* 0x145fe200078e021a */
[----:B------:R-:W-:Y:S01]  /*b250*/  R2UR UR11, R25 ;  /* 0x00000000190b72ca */ /* 0x000fe200000e0000 */
        /* <DEDUP_REMOVED lines=9> */
[----:B------:R-:W-:Y:S01]  /*b2f0*/  R2UR UR12, R0 ;  /* 0x00000000000c72ca */ /* 0x000fe200000e0000 */
[----:B------:R-:W-:-:S02]  /*b300*/  IMAD.MOV.U32 R7, RZ, RZ, R4 ;  /* 0x000000ffff077224 */ /* 0x000fc400078e0004 */
[----:B------:R-:W-:Y:S02]  /*b310*/  IMAD.MOV.U32 R25, RZ, RZ, R9 ;  /* 0x000000ffff197224 */ /* 0x000fe400078e0009 */
[----:B------:R-:W-:Y:S02]  /*b320*/  UIMAD UR11, UR11, 0xc0, UR4 ;  /* 0x000000c00b0b78a4 */ /* 0x000fe4000f8e0204 */
[----:B------:R-:W-:Y:S02]  /*b330*/  UIADD3 UR9, UR9, 0x30850, URZ ;  /* 0x0003085009097890 */ /* 0x000fe4000fffe03f */
[----:B------:R-:W-:Y:S01]  /*b340*/  UIADD3 UR8, UR8, 0x400, URZ ;  /* 0x0000040008087890 */ /* 0x000fe2000fffe03f */
[----:B------:R-:W-:-:S08]  /*b350*/  UMOV UR4, 0x0 ;  /* 0x0000000000047882 */ /* 0x000fd00000000000 */
[----:B------:R0:W-:Y:S02]  /*b360*/  UTMALDG.4D [UR8], [UR6], desc[UR4] ;  /* 0x00000408060075b4 */ /* 0x0001e40008019000 */
[----:B0-----:R-:W-:Y:S01]  /*b370*/  NOP ;  /* 0x0000000000007918 */ /* 0x001fe20000000000 */
.L_x_194:
[----:B------:R-:W-:Y:S05]  /*b380*/  BSYNC B2 ;  /* 0x0000000000027941 */ /* 0x000fea0003800000 */
.L_x_193:
[----:B------:R-:W-:Y:S02]  /*b390*/  VIADD R9, R29, 0xfffffffd ;  /* 0xfffffffd1d097836 */ /* 0x000fe40000000000 */
[----:B------:R-:W-:Y:S02]  /*b3a0*/  IMAD.MOV.U32 R22, RZ, RZ, R12 ;  /* 0x000000ffff167224 */ /* 0x000fe400078e000c */
[----:B------:R-:W-:-:S07]  /*b3b0*/  IMAD.MOV.U32 R24, RZ, RZ, R13 ;  /* 0x000000ffff187224 */ /* 0x000fce00078e000d */
.L_x_192:
[----:B------:R-:W-:Y:S05]  /*b3c0*/  BSYNC B1 ;  /* 0x0000000000017941 */ /* 0x000fea0003800000 */
.L_x_191:
[----:B------:R-:W-:-:S05]  /*b3d0*/  IMAD.MOV R11, RZ, RZ, -R11 ;  /* 0x000000ffff0b7224 */ /* 0x000fca00078e0a0b */
[----:B------:R-:W-:-:S13]  /*b3e0*/  ISETP.NE.AND P0, PT, R10, R11, PT ;  /* 0x0000000b0a00720c */ /* 0x000fda0003f05270 */
[----:B------:R-:W-:Y:S05]  /*b3f0*/  @!P0 BRA `(.L_x_190) ;  /* 0x0000000800ec8947 */ /* 0x000fea0003800000 */
[----:B------:R-:W-:-:S07]  /*b400*/  IMAD.MOV.U32 R4, RZ, RZ, R7 ;  /* 0x000000ffff047224 */ /* 0x000fce00078e0007 */
.L_x_214:
[----:B------:R-:W-:Y:S01]  /*b410*/  VIADD R10, R22, 0x1 ;  /* 0x00000001160a7836 */ /* 0x000fe20000000000 */
[----:B------:R-:W-:Y:S05]  /*b420*/  YIELD ;  /* 0x0000000000007946 */ /* 0x000fea0003800000 */
[----:B------:R-:W-:Y:S01]  /*b430*/  ISETP.NE.AND P0, PT, R10, 0x2, PT ;  /* 0x000000020a00780c */ /* 0x000fe20003f05270 */
[----:B------:R-:W-:Y:S03]  /*b440*/  BSSY B1, `(.L_x_200) ;  /* 0x0000057000017945 */ /* 0x000fe60003800000 */
[----:B------:R-:W-:-:S02]  /*b450*/  SEL R11, RZ, 0x1, P0 ;  /* 0x00000001ff0b7807 */ /* 0x000fc40000000000 */
[----:B------:R-:W-:Y:S02]  /*b460*/  SEL R10, R10, RZ, P0 ;  /* 0x000000ff0a0a7207 */ /* 0x000fe40000000000 */
[----:B------:R-:W-:Y:S01]  /*b470*/  LOP3.LUT R11, R24, R11, RZ, 0x3c, !PT ;  /* 0x0000000b180b7212 */ /* 0x000fe200078e3cff */
[----:B------:R-:W-:Y:S06]  /*b480*/  @!P6 BRA `(.L_x_201) ;  /* 0x000000040048e947 */ /* 0x000fec0003800000 */
[----:B------:R-:W-:Y:S01]  /*b490*/  ULDC.64 UR4, c[0x0][0x3f8] ;  /* 0x0000fe0000047ab9 */ /* 0x000fe20000000a00 */
[----:B0-----:R-:W-:Y:S01]  /*b4a0*/  IMAD.MOV.U32 R12, RZ, RZ, R9 ;  /* 0x000000ffff0c7224 */ /* 0x001fe200078e0009 */
[----:B------:R-:W-:-:S04]  /*b4b0*/  ISETP.NE.U32.AND P0, PT, RZ, UR4, PT ;  /* 0x00000004ff007c0c */ /* 0x000fc8000bf05070 */
[----:B------:R-:W-:-:S13]  /*b4c0*/  ISETP.NE.AND.EX P0, PT, RZ, UR5, PT, P0 ;  /* 0x00000005ff007c0c */ /* 0x000fda000bf05300 */
[----:B------:R-:W-:Y:S05]  /*b4d0*/  @!P0 BRA `(.L_x_202) ;  /* 0x0000000000488947 */ /* 0x000fea0003800000 */
[----:B------:R-:W0:Y:S01]  /*b4e0*/  LDC R12, c[0x0][0x41c] ;  /* 0x00010700ff0c7b82 */ /* 0x000e220000000800 */
[----:B------:R-:W-:Y:S01]  /*b4f0*/  IMAD.MOV.U32 R13, RZ, RZ, R9 ;  /* 0x000000ffff0d7224 */ /* 0x000fe200078e0009 */
[----:B------:R-:W-:Y:S02]  /*b500*/  ULDC.64 UR6, c[0x0][0x408] ;  /* 0x0001020000067ab9 */ /* 0x000fe40000000a00 */
[----:B--2---:R-:W-:-:S04]  /*b510*/  IMAD R5, R8, UR6, RZ ;  /* 0x0000000608057c24 */ /* 0x004fc8000f8e02ff */
        /* <DEDUP_REMOVED lines=9> */
[----:B------:R-:W-:-:S04]  /*b5b0*/  LEA R4, P0, R2, UR4, 0x2 ;  /* 0x0000000402047c11 */ /* 0x000fc8000f8010ff */
[----:B------:R-:W-:-:S05]  /*b5c0*/  LEA.HI.X R5, R2, UR5, R3, 0x2, P0 ;  /* 0x0000000502057c11 */ /* 0x000fca00080f1403 */
[----:B------:R0:W5:Y:S01]  /*b5d0*/  LDG.E R4, desc[UR46][R4.64] ;  /* 0x0000002e04047981 */ /* 0x000162000c1e1900 */
[----:B------:R-:W-:-:S04]  /*b5e0*/  IMAD.MOV R2, RZ, RZ, -R13 ;  /* 0x000000ffff027224 */ /* 0x000fc800078e0a0d */
[----:B------:R-:W-:-:S07]  /*b5f0*/  IMAD R12, R12, R2, R9 ;  /* 0x000000020c0c7224 */ /* 0x000fce00078e0209 */
.L_x_202:
[----:B------:R-:W-:Y:S01]  /*b600*/  IMAD R3, R10, 0x8, R26 ;  /* 0x000000080a037824 */ /* 0x000fe200078e021a */
[----:B------:R-:W-:-:S04]  /*b610*/  SHF.L.U32 R2, R11, 0x1f, RZ ;  /* 0x0000001f0b027819 */ /* 0x000fc800000006ff */
[----:B------:R-:W3:Y:S02]  /*b620*/  SYNCS.PHASECHK.TRANS64.TRYWAIT P0, [R3+URZ+0x30840], R2 ;  /* 0x03084002030075a7 */ /* 0x000ee4000800017f */
[----:B---3--:R-:W-:Y:S05]  /*b630*/  @!P0 BRA `(.L_x_203) ;  /* 0x0000001c00988947 */ /* 0x008fea0003800000 */
.L_x_259:
[----:B0-2---:R-:W0:Y:S02]  /*b640*/  S2R R5, SR_TID.X ;  /* 0x0000000000057919 */ /* 0x005e240000002100 */
[----:B0-----:R-:W-:-:S04]  /*b650*/  LOP3.LUT R5, R5, 0x7f, RZ, 0xc0, !PT ;  /* 0x0000007f05057812 */ /* 0x001fc800078ec0ff */
[----:B------:R-:W-:-:S13]  /*b660*/  ISETP.NE.AND P0, PT, R5, RZ, PT ;  /* 0x000000ff0500720c */ /* 0x000fda0003f05270 */
[----:B------:R-:W-:Y:S05]  /*b670*/  @P0 BRA `(.L_x_204) ;  /* 0x0000000000140947 */ /* 0x000fea0003800000 */
[----:B------:R-:W-:Y:S01]  /*b680*/  ISETP.NE.AND P1, PT, R27, RZ, PT ;  /* 0x000000ff1b00720c */ /* 0x000fe20003f25270 */
[----:B---3--:R-:W-:-:S04]  /*b690*/  IMAD.MOV.U32 R2, RZ, RZ, 0x6000 ;  /* 0x00006000ff027424 */ /* 0x008fc800078e00ff */
[----:B------:R0:W-:Y:S08]  /*b6a0*/  SYNCS.ARRIVE.TRANS64 RZ, [R3+URZ+0x30830], R2 ;  /* 0x0308300203ff79a7 */ /* 0x0001f0000800003f */
[----:B------:R-:W-:Y:S05]  /*b6b0*/  @!P1 BRA `(.L_x_204) ;  /* 0x0000000000049947 */ /* 0x000fea0003800000 */
[----:B------:R-:W-:Y:S01]  /*b6c0*/  BPT.TRAP 0x1 ;  /* 0x000000040000795c */ /* 0x000fe20000300000 */
.L_x_204:
[----:B0--3--:R-:W-:Y:S01]  /*b6d0*/  IMAD R2, R10, 0x6000, R26 ;  /* 0x000060000a027824 */ /* 0x009fe200078e021a */
        /* <DEDUP_REMOVED lines=20> */
.L_x_260:
[----:B------:R-:W-:Y:S05]  /*b820*/  @P0 BRA `(.L_x_206) ;  /* 0x0000000000140947 */ /* 0x000fea0003800000 */
[----:B------:R-:W-:Y:S01]  /*b830*/  ISETP.NE.AND P1, PT, R27, RZ, PT ;  /* 0x000000ff1b00720c */ /* 0x000fe20003f25270 */
[----:B------:R-:W-:-:S04]  /*b840*/  IMAD.MOV.U32 R2, RZ, RZ, 0x6000 ;  /* 0x00006000ff027424 */ /* 0x000fc800078e00ff */
[----:B------:R2:W-:Y:S08]  /*b850*/  SYNCS.ARRIVE.TRANS64 RZ, [R3+URZ+0x50], R2 ;  /* 0x0000500203ff79a7 */ /* 0x0005f0000800003f */
[----:B------:R-:W-:Y:S05]  /*b860*/  @!P1 BRA `(.L_x_206) ;  /* 0x0000000000049947 */ /* 0x000fea0003800000 */
[----:B------:R-:W-:Y:S01]  /*b870*/  BPT.TRAP 0x1 ;  /* 0x000000040000795c */ /* 0x000fe20000300000 */
.L_x_206:
        /* <DEDUP_REMOVED lines=10> */
[----:B------:R-:W-:Y:S01]  /*b920*/  IMAD.MOV.U32 R25, RZ, RZ, R12 ;  /* 0x000000ffff197224 */ /* 0x000fe200078e000c */
[----:B------:R-:W-:Y:S01]  /*b930*/  R2UR UR12, R0 ;  /* 0x00000000000c72ca */ /* 0x000fe200000e0000 */
[----:B------:R-:W-:-:S04]  /*b940*/  IMAD.MOV.U32 R7, RZ, RZ, R4 ;  /* 0x000000ffff077224 */ /* 0x000fc800078e0004 */
[----:B------:R-:W-:Y:S02]  /*b950*/  UIADD3 UR9, UR9, 0x50, URZ ;  /* 0x0000005009097890 */ /* 0x000fe4000fffe03f */
[----:B------:R-:W-:Y:S02]  /*b960*/  UIADD3 UR8, UR8, 0x400, URZ ;  /* 0x0000040008087890 */ /* 0x000fe4000fffe03f */
[----:B------:R-:W-:-:S03]  /*b970*/  UIMAD UR11, UR11, 0xc0, UR4 ;  /* 0x000000c00b0b78a4 */ /* 0x000fc6000f8e0204 */
[----:B------:R-:W-:-:S06]  /*b980*/  UMOV UR4, 0x0 ;  /* 0x0000000000047882 */ /* 0x000fcc0000000000 */
[----:B------:R3:W-:Y:S02]  /*b990*/  UTMALDG.4D [UR8], [UR6], desc[UR4] ;  /* 0x00000408060075b4 */ /* 0x0007e40008019000 */
[----:B---3--:R-:W-:Y:S01]  /*b9a0*/  NOP ;  /* 0x0000000000007918 */ /* 0x008fe20000000000 */
.L_x_201:
[----:B------:R-:W-:Y:S05]  /*b9b0*/  BSYNC B1 ;  /* 0x0000000000017941 */ /* 0x000fea0003800000 */
.L_x_200:
[----:B------:R-:W-:Y:S01]  /*b9c0*/  VIADD R22, R10, 0x1 ;  /* 0x000000010a167836 */ /* 0x000fe20000000000 */
[----:B------:R-:W-:Y:S04]  /*b9d0*/  BSSY B1, `(.L_x_207) ;  /* 0x0000059000017945 */ /* 0x000fe80003800000 */
[----:B------:R-:W-:-:S04]  /*b9e0*/  ISETP.NE.AND P0, PT, R22, 0x2, PT ;  /* 0x000000021600780c */ /* 0x000fc80003f05270 */
[----:B0-----:R-:W-:Y:S02]  /*b9f0*/  SEL R24, RZ, 0x1, P0 ;  /* 0x00000001ff187807 */ /* 0x001fe40000000000 */
[----:B------:R-:W-:Y:S02]  /*ba00*/  SEL R22, R22, RZ, P0 ;  /* 0x000000ff16167207 */ /* 0x000fe40000000000 */
[----:B------:R-:W-:Y:S01]  /*ba10*/  LOP3.LUT R24, R11, R24, RZ, 0x3c, !PT ;  /* 0x000000180b187212 */ /* 0x000fe200078e3cff */
[----:B------:R-:W-:Y:S06]  /*ba20*/  @!P6 BRA `(.L_x_208) ;  /* 0x00000004004ce947 */ /* 0x000fec0003800000 */
[----:B------:R-:W-:Y:S01]  /*ba30*/  ULDC.64 UR4, c[0x0][0x3f8] ;  /* 0x0000fe0000047ab9 */ /* 0x000fe20000000a00 */
[----:B------:R-:W-:Y:S01]  /*ba40*/  VIADD R13, R9, 0xffffffff ;  /* 0xffffffff090d7836 */ /* 0x000fe20000000000 */
        /* <DEDUP_REMOVED lines=21> */
.L_x_209:
[----:B--2---:R-:W-:Y:S01]  /*bba0*/  IMAD R2, R22, 0x8, R26 ;  /* 0x0000000816027824 */ /* 0x004fe200078e021a */
[----:B------:R-:W-:-:S04]  /*bbb0*/  SHF.L.U32 R3, R24, 0x1f, RZ ;  /* 0x0000001f18037819 */ /* 0x000fc800000006ff */
[----:B------:R-:W2:Y:S02]  /*bbc0*/  SYNCS.PHASECHK.TRANS64.TRYWAIT P0, [R2+URZ+0x30840], R3 ;  /* 0x03084003020075a7 */ /* 0x000ea4000800017f */
[----:B--2---:R-:W-:Y:S05]  /*bbd0*/  @!P0 BRA `(.L_x_210) ;  /* 0x0000001800588947 */ /* 0x004fea0003800000 */
.L_x_261:
[----:B0-----:R-:W0:Y:S02]  /*bbe0*/  S2R R5, SR_TID.X ;  /* 0x0000000000057919 */ /* 0x001e240000002100 */
[----:B0-----:R-:W-:-:S04]  /*bbf0*/  LOP3.LUT R5, R5, 0x7f, RZ, 0xc0, !PT ;  /* 0x0000007f05057812 */ /* 0x001fc800078ec0ff */
[----:B------:R-:W-:-:S13]  /*bc00*/  ISETP.NE.AND P0, PT, R5, RZ, PT ;  /* 0x000000ff0500720c */ /* 0x000fda0003f05270 */
[----:B------:R-:W-:Y:S05]  /*bc10*/  @P0 BRA `(.L_x_211) ;  /* 0x0000000000140947 */ /* 0x000fea0003800000 */
[----:B------:R-:W-:Y:S01]  /*bc20*/  ISETP.NE.AND P1, PT, R27, RZ, PT ;  /* 0x000000ff1b00720c */ /* 0x000fe20003f25270 */
[----:B--2---:R-:W-:-:S04]  /*bc30*/  IMAD.MOV.U32 R3, RZ, RZ, 0x6000 ;  /* 0x00006000ff037424 */ /* 0x004fc800078e00ff */
[----:B------:R0:W-:Y:S08]  /*bc40*/  SYNCS.ARRIVE.TRANS64 RZ, [R2+URZ+0x30830], R3 ;  /* 0x0308300302ff79a7 */ /* 0x0001f0000800003f */
[----:B------:R-:W-:Y:S05]  /*bc50*/  @!P1 BRA `(.L_x_211) ;  /* 0x0000000000049947 */ /* 0x000fea0003800000 */
[----:B------:R-:W-:Y:S01]  /*bc60*/  BPT.TRAP 0x1 ;  /* 0x000000040000795c */ /* 0x000fe20000300000 */
.L_x_211:
[----:B0-2---:R-:W-:Y:S01]  /*bc70*/  IMAD R2, R22, 0x6000, R26 ;  /* 0x0000600016027824 */ /* 0x005fe200078e021a */
[----:B------:R-:W-:Y:S01]  /*bc80*/  R2UR UR11, R13 ;  /* 0x000000000d0b72ca */ /* 0x000fe200000e0000 */
[----:B------:R-:W-:Y:S01]  /*bc90*/  VIADD R3, R26, 0x30800 ;  /* 0x000308001a037836 */ /* 0x000fe20000000000 */
[----:B------:R-:W-:Y:S01]  /*bca0*/  R2UR UR4, R23 ;  /* 0x00000000170472ca */ /* 0x000fe200000e0000 */
[----:B------:R-:W-:Y:S01]  /*bcb0*/  UIADD3 UR6, UP0, UR38, 0x370, URZ ;  /* 0x0000037026067890 */ /* 0x000fe2000ff1e03f */
[----:B------:R-:W-:Y:S01]  /*bcc0*/  R2UR UR8, R2 ;  /* 0x00000000020872ca */ /* 0x000fe200000e0000 */
[--C-:B------:R-:W-:Y:S01]  /*bcd0*/  IMAD R2, R22, 0x8, R3.reuse ;  /* 0x0000000816027824 */ /* 0x100fe200078e0203 */
[----:B------:R-:W-:Y:S01]  /*bce0*/  R2UR UR12, R0 ;  /* 0x00000000000c72ca */ /* 0x000fe200000e0000 */
[----:B------:R-:W-:Y:S01]  /*bcf0*/  UIADD3.X UR7, URZ, UR39, URZ, UP0, !UPT ;  /* 0x000000273f077290 */ /* 0x000fe200087fe43f */
[----:B-----5:R-:W-:Y:S01]  /*bd00*/  R2UR UR13, R4 ;  /* 0x00000000040d72ca */ /* 0x020fe200000e0000 */
[----:B------:R-:W-:Y:S01]  /*bd10*/  UMOV UR5, 0x14f00000 ;  /* 0x14f0000000057882 */ /* 0x000fe20000000000 */
[----:B------:R-:W-:Y:S01]  /*bd20*/  R2UR UR9, R2 ;  /* 0x00000000020972ca */ /* 0x000fe200000e0000 */
[----:B------:R-:W-:Y:S01]  /*bd30*/  IMAD R2, R10, 0x8, R3 ;  /* 0x000000080a027824 */ /* 0x000fe200078e0203 */
[----:B------:R-:W-:Y:S01]  /*bd40*/  SHF.L.U32 R11, R11, 0x1f, RZ ;  /* 0x0000001f0b0b7819 */ /* 0x000fe200000006ff */
[----:B------:R-:W-:-:S02]  /*bd50*/  UMOV UR10, URZ ;  /* 0x0000003f000a7c82 */ /* 0x000fc40008000000 */
[----:B------:R-:W-:Y:S02]  /*bd60*/  UIMAD UR11, UR11, 0xc0, UR4 ;  /* 0x000000c00b0b78a4 */ /* 0x000fe4000f8e0204 */
[----:B------:R-:W-:Y:S01]  /*bd70*/  UIADD3 UR8, UR8, 0x12400, URZ ;  /* 0x0001240008087890 */ /* 0x000fe2000fffe03f */
[----:B------:R-:W-:-:S05]  /*bd80*/  UMOV UR4, 0x0 ;  /* 0x0000000000047882 */ /* 0x000fca0000000000 */
[----:B------:R-:W-:-:S09]  /*bd90*/  UIADD3 UR9, UR9, 0x30, URZ ;  /* 0x0000003009097890 */ /* 0x000fd2000fffe03f */
[----:B------:R0:W-:Y:S01]  /*bda0*/  UTMALDG.4D [UR8], [UR6], desc[UR4] ;  /* 0x00000408060075b4 */ /* 0x0001e20008019000 */
[----:B------:R-:W2:Y:S02]  /*bdb0*/  SYNCS.PHASECHK.TRANS64.TRYWAIT P1, [R2+URZ+0x60], R11 ;  /* 0x0000600b020075a7 */ /* 0x000ea4000802017f */
[----:B0-2---:R-:W-:Y:S05]  /*bdc0*/  @!P1 BRA `(.L_x_212) ;  /* 0x0000001400f09947 */ /* 0x005fea0003800000 */
.L_x_262:
[----:B------:R-:W-:Y:S05]  /*bdd0*/  @P0 BRA `(.L_x_213) ;  /* 0x0000000000140947 */ /* 0x000fea0003800000 */
[----:B------:R-:W-:Y:S01]  /*bde0*/  ISETP.NE.AND P1, PT, R27, RZ, PT ;  /* 0x000000ff1b00720c */ /* 0x000fe20003f25270 */
[----:B------:R-:W-:-:S04]  /*bdf0*/  IMAD.MOV.U32 R3, RZ, RZ, 0x6000 ;  /* 0x00006000ff037424 */ /* 0x000fc800078e00ff */
[----:B------:R2:W-:Y:S08]  /*be00*/  SYNCS.ARRIVE.TRANS64 RZ, [R2+URZ+0x50], R3 ;  /* 0x0000500302ff79a7 */ /* 0x0005f0000800003f */
[----:B------:R-:W-:Y:S05]  /*be10*/  @!P1 BRA `(.L_x_213) ;  /* 0x0000000000049947 */ /* 0x000fea0003800000 */
[----:B------:R-:W-:Y:S01]  /*be20*/  BPT.TRAP 0x1 ;  /* 0x000000040000795c */ /* 0x000fe20000300000 */
.L_x_213:
        /* <DEDUP_REMOVED lines=19> */
.L_x_208:
[----:B------:R-:W-:Y:S05]  /*bf60*/  BSYNC B1 ;  /* 0x0000000000017941 */ /* 0x000fea0003800000 */
.L_x_207:
[C---:B------:R-:W-:Y:S01]  /*bf70*/  ISETP.GT.AND P0, PT, R9.reuse, 0x1, PT ;  /* 0x000000010900780c */ /* 0x040fe20003f04270 */
[----:B0-2---:R-:W-:-:S04]  /*bf80*/  VIADD R2, R9, 0xfffffffe ;  /* 0xfffffffe09027836 */ /* 0x005fc80000000000 */
[----:B------:R-:W-:-:S08]  /*bf90*/  IMAD.MOV.U32 R9, RZ, RZ, R2 ;  /* 0x000000ffff097224 */ /* 0x000fd000078e0002 */
[----:B------:R-:W-:Y:S05]  /*bfa0*/  @P0 BRA `(.L_x_214) ;  /* 0xfffffff400180947 */ /* 0x000fea000383ffff */
.L_x_190:
[----:B------:R-:W-:Y:S05]  /*bfb0*/  BSYNC B0 ;  /* 0x0000000000007941 */ /* 0x000fea0003800000 */
.L_x_189:
[----:B------:R-:W-:Y:S01]  /*bfc0*/  ISETP.NE.AND P0, PT, R27, RZ, PT ;  /* 0x000000ff1b00720c */ /* 0x000fe20003f05270 */
[----:B------:R-:W-:-:S12]  /*bfd0*/  BSSY B0, `(.L_x_215) ;  /* 0x000000e000007945 */ /* 0x000fd80003800000 */
[----:B------:R-:W-:Y:S05]  /*bfe0*/  @P0 BRA `(.L_x_216) ;  /* 0x0000000000300947 */ /* 0x000fea0003800000 */
[----:B------:R-:W3:Y:S01]  /*bff0*/  S2R R9, SR_LANEID ;  /* 0x0000000000097919 */ /* 0x000ee20000000000 */
[----:B------:R-:W-:Y:S01]  /*c000*/  VOTEU.ANY UR4, UPT, PT ;  /* 0x0000000000047886 */ /* 0x000fe200038e0100 */
[----:B------:R-:W4:Y:S01]  /*c010*/  LDC.64 R2, c[0x0][0xc38] ;  /* 0x00030e00ff027b82 */ /* 0x000f220000000a00 */
[----:B------:R-:W3:Y:S08]  /*c020*/  FLO.U32 R4, UR4 ;  /* 0x0000000400047d00 */ /* 0x000ef000080e0000 */
[----:B--2---:R-:W4:Y:S01]  /*c030*/  POPC R5, UR4 ;  /* 0x0000000400057d09 */ /* 0x004f220008000000 */
[----:B---3--:R-:W-:-:S13]  /*c040*/  ISETP.EQ.U32.AND P0, PT, R4, R9, PT ;  /* 0x000000090400720c */ /* 0x008fda0003f02070 */
[----:B----4-:R-:W2:Y:S01]  /*c050*/  @P0 ATOMG.E.ADD.STRONG.GPU PT, R3, desc[UR46][R2.64], R5 ;  /* 0x00000005020309a8 */ /* 0x010ea200081ee1ee */
[----:B------:R-:W3:Y:S02]  /*c060*/  S2R R6, SR_LTMASK ;  /* 0x0000000000067919 */ /* 0x000ee40000003900 */
[----:B---3--:R-:W-:-:S04]  /*c070*/  LOP3.LUT R6, R6, UR4, RZ, 0xc0, !PT ;  /* 0x0000000406067c12 */ /* 0x008fc8000f8ec0ff */
[----:B------:R-:W3:Y:S01]  /*c080*/  POPC R9, R6 ;  /* 0x0000000600097309 */ /* 0x000ee20000000000 */
[----:B--2---:R-:W3:Y:S02]  /*c090*/  SHFL.IDX PT, R4, R3, R4, 0x1f ;  /* 0x00001f0403047589 */ /* 0x004ee400000e0000 */
[----:B---3--:R-:W-:-:S07]  /*c0a0*/  IADD3 R16, R4, UR37, R9 ;  /* 0x0000002504107c10 */ /* 0x008fce000fffe009 */
.L_x_216:
[----:B------:R-:W-:Y:S05]  /*c0b0*/  BSYNC B0 ;  /* 0x0000000000007941 */ /* 0x000fea0003800000 */
.L_x_215:
[----:B------:R-:W-:Y:S04]  /*c0c0*/  BSSY B0, `(.L_x_217) ;  /* 0x0000020000007945 */ /* 0x000fe80003800000 */
[----:B------:R-:W-:Y:S05]  /*c0d0*/  @!P6 BRA `(.L_x_218) ;  /* 0x000000000078e947 */ /* 0x000fea0003800000 */
[----:B------:R-:W-:Y:S01]  /*c0e0*/  IMAD R3, R22, 0x8, R26 ;  /* 0x0000000816037824 */ /* 0x000fe200078e021a */
[----:B------:R-:W-:-:S04]  /*c0f0*/  SHF.L.U32 R2, R24, 0x1f, RZ ;  /* 0x0000001f18027819 */ /* 0x000fc800000006ff */
[----:B------:R-:W3:Y:S02]  /*c100*/  SYNCS.PHASECHK.TRANS64.TRYWAIT P0, [R3+URZ+0x30860], R2 ;  /* 0x03086002030075a7 */ /* 0x000ee4000800017f */
[----:B---3--:R-:W-:Y:S05]  /*c110*/  @!P0 BRA `(.L_x_219) ;  /* 0x0000001400308947 */ /* 0x008fea0003800000 */
.L_x_263:
[----:B------:R-:W4:Y:S02]  /*c120*/  S2R R4, SR_TID.X ;  /* 0x0000000000047919 */ /* 0x000f240000002100 */
[----:B----4-:R-:W-:-:S04]  /*c130*/  LOP3.LUT R4, R4, 0x7f, RZ, 0xc0, !PT ;  /* 0x0000007f04047812 */ /* 0x010fc800078ec0ff */
[----:B------:R-:W-:-:S13]  /*c140*/  ISETP.NE.AND P0, PT, R4, RZ, PT ;  /* 0x000000ff0400720c */ /* 0x000fda0003f05270 */
[----:B------:R-:W-:Y:S05]  /*c150*/  @P0 BRA `(.L_x_220) ;  /* 0x0000000000140947 */ /* 0x000fea0003800000 */
[----:B------:R-:W-:Y:S01]  /*c160*/  ISETP.NE.AND P1, PT, R27, RZ, PT ;  /* 0x000000ff1b00720c */ /* 0x000fe20003f25270 */
[----:B---3--:R-:W-:-:S04]  /*c170*/  IMAD.MOV.U32 R2, RZ, RZ, 0x6000 ;  /* 0x00006000ff027424 */ /* 0x008fc800078e00ff */
[----:B------:R4:W-:Y:S08]  /*c180*/  SYNCS.ARRIVE.TRANS64 RZ, [R3+URZ+0x30850], R2 ;  /* 0x0308500203ff79a7 */ /* 0x0009f0000800003f */
[----:B------:R-:W-:Y:S05]  /*c190*/  @!P1 BRA `(.L_x_220) ;  /* 0x0000000000049947 */ /* 0x000fea0003800000 */
[----:B------:R-:W-:Y:S01]  /*c1a0*/  BPT.TRAP 0x1 ;  /* 0x000000040000795c */ /* 0x000fe20000300000 */
.L_x_220:
[----:B--2---:R-:W-:Y:S01]  /*c1b0*/  IMAD R26, R22, 0x6000, R26 ;  /* 0x00006000161a7824 */ /* 0x004fe200078e021a */
        /* <DEDUP_REMOVED lines=9> */
[----:B------:R-:W-:-:S05]  /*c250*/  R2UR UR13, R7 ;  /* 0x00000000070d72ca */ /* 0x000fca00000e0000 */
[----:B------:R-:W-:Y:S02]  /*c260*/  UIMAD UR11, UR11, 0xc0, UR4 ;  /* 0x000000c00b0b78a4 */ /* 0x000fe4000f8e0204 */
[----:B------:R-:W-:Y:S02]  /*c270*/  UIADD3 UR9, UR9, 0x30850, URZ ;  /* 0x0003085009097890 */ /* 0x000fe4000fffe03f */
[----:B------:R-:W-:Y:S01]  /*c280*/  UIADD3 UR8, UR8, 0x400, URZ ;  /* 0x0000040008087890 */ /* 0x000fe2000fffe03f */
[----:B------:R-:W-:-:S08]  /*c290*/  UMOV UR4, 0x0 ;  /* 0x0000000000047882 */ /* 0x000fd00000000000 */
[----:B------:R2:W-:Y:S02]  /*c2a0*/  UTMALDG.4D [UR8], [UR6], desc[UR4] ;  /* 0x00000408060075b4 */ /* 0x0005e40008019000 */
[----:B--2---:R-:W-:Y:S01]  /*c2b0*/  NOP ;  /* 0x0000000000007918 */ /* 0x004fe20000000000 */
.L_x_218:
[----:B------:R-:W-:Y:S05]  /*c2c0*/  BSYNC B0 ;  /* 0x0000000000007941 */ /* 0x000fea0003800000 */
.L_x_217:
[----:B------:R-:W-:-:S05]  /*c2d0*/  VIADD R22, R22, 0x1 ;  /* 0x0000000116167836 */ /* 0x000fca0000000000 */
[----:B------:R-:W-:-:S04]  /*c2e0*/  ISETP.NE.AND P0, PT, R22, 0x2, PT ;  /* 0x000000021600780c */ /* 0x000fc80003f05270 */
[----:B---34-:R-:W-:Y:S02]  /*c2f0*/  SEL R3, RZ, 0x1, P0 ;  /* 0x00000001ff037807 */ /* 0x018fe40000000000 */
[----:B------:R-:W-:Y:S02]  /*c300*/  SEL R22, R22, RZ, P0 ;  /* 0x000000ff16167207 */ /* 0x000fe40000000000 */
[----:B------:R-:W-:-:S07]  /*c310*/  LOP3.LUT R24, R24, R3, RZ, 0x3c, !PT ;  /* 0x0000000318187212 */ /* 0x000fce00078e3cff */
.L_x_176:
[----:B------:R-:W-:Y:S05]  /*c320*/  BSYNC B6 ;  /* 0x0000000000067941 */ /* 0x000fea0003800000 */
.L_x_174:
[----:B------:R-:W-:-:S03]  /*c330*/  UMOV UR4, 0xffffffff ;  /* 0xffffffff00047882 */ /* 0x000fc60000000000 */
[----:B------:R-:W-:Y:S05]  /*c340*/  BRA.DIV UR4, `(.L_x_221) ;  /* 0x0000001204b87947 */ /* 0x000fea000b800000 */
[----:B--2---:R2:W3:Y:S04]  /*c350*/  SHFL.IDX PT, R5, R16, RZ, 0x1f ;  /* 0x00001fff10057589 */ /* 0x0044e800000e0000 */
[----:B------:R2:W4:Y:S02]  /*c360*/  SHFL.IDX PT, R0, R16, 0x1, 0x1f ;  /* 0x00201f0010007f89 */ /* 0x00052400000e0000 */
.L_x_267:
[----:B------:R-:W-:Y:S01]  /*c370*/  ULDC UR4, c[0x0][0xc14] ;  /* 0x0003050000047ab9 */ /* 0x000fe20000000800 */
[C---:B------:R-:W-:Y:S01]  /*c380*/  IMAD.IADD R7, R27.reuse, 0x1, R19 ;  /* 0x000000011b077824 */ /* 0x040fe200078e0213 */
[----:B------:R-:W-:Y:S01]  /*c390*/  ISETP.NE.AND P0, PT, R27, 0x1f, PT ;  /* 0x0000001f1b00780c */ /* 0x000fe20003f05270 */
[----:B------:R-:W-:Y:S01]  /*c3a0*/  IMAD.U32 R4, RZ, RZ, UR4 ;  /* 0x00000004ff047e24 */ /* 0x000fe2000f8e00ff */
[----:B------:R-:W-:Y:S01]  /*c3b0*/  BSSY B0, `(.L_x_222) ;  /* 0x0000007000007945 */ /* 0x000fe20003800000 */
[----:B------:R-:W-:-:S03]  /*c3c0*/  IMAD.MOV.U32 R2, RZ, RZ, RZ ;  /* 0x000000ffff027224 */ /* 0x000fc600078e00ff */
[----:B------:R-:W-:-:S13]  /*c3d0*/  ISETP.GE.OR P0, PT, R7, R4, !P0 ;  /* 0x000000040700720c */ /* 0x000fda0004706670 */
[----:B------:R-:W-:Y:S05]  /*c3e0*/  @P0 BRA `(.L_x_223) ;  /* 0x00000000000c0947 */ /* 0x000fea0003800000 */
[----:B------:R-:W0:Y:S02]  /*c3f0*/  LDC.64 R2, c[0x0][0xc58] ;  /* 0x00031600ff027b82 */ /* 0x000e240000000a00 */
[----:B0-----:R-:W-:-:S06]  /*c400*/  IMAD.WIDE R2, R7, 0x4, R2 ;  /* 0x0000000407027825 */ /* 0x001fcc00078e0202 */
[----:B------:R0:W5:Y:S02]  /*c410*/  LDG.E R2, desc[UR46][R2.64] ;  /* 0x0000002e02027981 */ /* 0x000164000c1e1900 */
.L_x_223:
[----:B------:R-:W-:Y:S05]  /*c420*/  BSYNC B0 ;  /* 0x0000000000007941 */ /* 0x000fea0003800000 */
.L_x_222:
[----:B------:R-:W-:-:S03]  /*c430*/  UMOV UR4, 0xffffffff ;  /* 0xffffffff00047882 */ /* 0x000fc60000000000 */
[----:B------:R-:W-:Y:S05]  /*c440*/  BRA.DIV UR4, `(.L_x_224) ;  /* 0x0000001204c47947 */ /* 0x000fea000b800000 */
[----:B-----5:R-:W0:Y:S01]  /*c450*/  SHFL.UP PT, R14, R2, 0x1, RZ ;  /* 0x04200000020e7989 */ /* 0x020e2200000e00ff */
        /* <DEDUP_REMOVED lines=19> */
[----:B------:R0:W0:Y:S02]  /*c590*/  SHFL.IDX PT, R14, R8, 0x1f, 0x1f ;  /* 0x03e01f00080e7f89 */ /* 0x00002400000e0000 */
.L_x_275:
[----:B------:R-:W-:Y:S02]  /*c5a0*/  ULDC UR4, c[0x0][0xc10] ;  /* 0x0003040000047ab9 */ /* 0x000fe40000000800 */
[----:B------:R-:W-:-:S04]  /*c5b0*/  IMAD.U32 R7, RZ, RZ, UR4 ;  /* 0x00000004ff077e24 */ /* 0x000fc8000f8e00ff */
[----:B0-----:R-:W-:-:S04]  /*c5c0*/  IMAD R3, R14, R7, RZ ;  /* 0x000000070e037224 */ /* 0x001fc800078e02ff */
[----:B----4-:R-:W-:-:S05]  /*c5d0*/  IMAD.IADD R6, R0, 0x1, R3 ;  /* 0x0000000100067824 */ /* 0x010fca00078e0203 */
[----:B---3--:R-:W-:-:S13]  /*c5e0*/  ISETP.GT.AND P0, PT, R6, R5, PT ;  /* 0x000000050600720c */ /* 0x008fda0003f04270 */
[----:B------:R-:W-:Y:S05]  /*c5f0*/  @P0 BRA `(.L_x_225) ;  /* 0x0000000000ac0947 */ /* 0x000fea0003800000 */
[----:B------:R-:W0:Y:S02]  /*c600*/  LDC R4, c[0x0][0xc14] ;  /* 0x00030500ff047b82 */ /* 0x000e240000000800 */
.L_x_230:
[----:B------:R-:W-:-:S05]  /*c610*/  VIADD R19, R19, 0x1f ;  /* 0x0000001f13137836 */ /* 0x000fca0000000000 */
[----:B0-----:R-:W-:-:S13]  /*c620*/  ISETP.GE.AND P0, PT, R19, R4, PT ;  /* 0x000000041300720c */ /* 0x001fda0003f06270 */
[----:B------:R-:W-:Y:S05]  /*c630*/  @P0 BRA `(.L_x_226) ;  /* 0x0000000400540947 */ /* 0x000fea0003800000 */
[C---:B------:R-:W-:Y:S01]  /*c640*/  IMAD.IADD R7, R27.reuse, 0x1, R19 ;  /* 0x000000011b077824 */ /* 0x040fe200078e0213 */
[----:B------:R-:W-:Y:S01]  /*c650*/  ISETP.NE.AND P1, PT, R27, 0x1f, PT ;  /* 0x0000001f1b00780c */ /* 0x000fe20003f25270 */
[----:B------:R-:W-:Y:S01]  /*c660*/  BSSY B0, `(.L_x_227) ;  /* 0x0000007000007945 */ /* 0x000fe20003800000 */
[----:B------:R-:W-:Y:S02]  /*c670*/  IMAD.MOV.U32 R2, RZ, RZ, RZ ;  /* 0x000000ffff027224 */ /* 0x000fe400078e00ff */
[----:B------:R-:W-:-:S13]  /*c680*/  ISETP.GE.OR P0, PT, R7, R4, !P1 ;  /* 0x000000040700720c */ /* 0x000fda0004f06670 */
[----:B------:R-:W-:Y:S05]  /*c690*/  @P0 BRA `(.L_x_228) ;  /* 0x00000000000c0947 */ /* 0x000fea0003800000 */
[----:B------:R-:W0:Y:S02]  /*c6a0*/  LDC.64 R2, c[0x0][0xc58] ;  /* 0x00031600ff027b82 */ /* 0x000e240000000a00 */
[----:B0-----:R-:W-:-:S06]  /*c6b0*/  IMAD.WIDE R2, R7, 0x4, R2 ;  /* 0x0000000407027825 */ /* 0x001fcc00078e0202 */
[----:B------:R0:W5:Y:S02]  /*c6c0*/  LDG.E R2, desc[UR46][R2.64] ;  /* 0x0000002e02027981 */ /* 0x000164000c1e1900 */
.L_x_228:
[----:B------:R-:W-:Y:S05]  /*c6d0*/  BSYNC B0 ;  /* 0x0000000000007941 */ /* 0x000fea0003800000 */
.L_x_227:
[----:B------:R-:W-:-:S03]  /*c6e0*/  UMOV UR4, 0xffffffff ;  /* 0xffffffff00047882 */ /* 0x000fc60000000000 */
[----:B------:R-:W-:Y:S05]  /*c6f0*/  BRA.DIV UR4, `(.L_x_229) ;  /* 0x0000001204e87947 */ /* 0x000fea000b800000 */
[----:B-----5:R-:W3:Y:S01]  /*c700*/  SHFL.UP PT, R14, R2, 0x1, RZ ;  /* 0x04200000020e7989 */ /* 0x020ee200000e00ff */
[C---:B------:R-:W-:Y:S02]  /*c710*/  ISETP.NE.AND P0, PT, R27.reuse, RZ, PT ;  /* 0x000000ff1b00720c */ /* 0x040fe40003f05270 */
[C---:B------:R-:W-:Y:S02]  /*c720*/  ISETP.GE.U32.AND P1, PT, R27.reuse, 0x2, PT ;  /* 0x000000021b00780c */ /* 0x040fe40003f26070 */
[----:B---3--:R-:W-:Y:S02]  /*c730*/  SEL R13, R14, RZ, P0 ;  /* 0x000000ff0e0d7207 */ /* 0x008fe40000000000 */
[----:B------:R-:W-:-:S03]  /*c740*/  ISETP.GE.U32.AND P0, PT, R27, 0x4, PT ;  /* 0x000000041b00780c */ /* 0x000fc60003f06070 */
[----:B------:R-:W-:-:S05]  /*c750*/  IMAD.IADD R13, R2, 0x1, R13 ;  /* 0x00000001020d7824 */ /* 0x000fca00078e020d */
[----:B------:R-:W3:Y:S02]  /*c760*/  SHFL.UP PT, R14, R13, 0x2, RZ ;  /* 0x044000000d0e7989 */ /* 0x000ee400000e00ff */
[----:B---3--:R-:W-:Y:S02]  /*c770*/  SEL R0, R14, RZ, P1 ;  /* 0x000000ff0e007207 */ /* 0x008fe40000800000 */
        /* <DEDUP_REMOVED lines=12> */
[----:B------:R0:W3:Y:S02]  /*c840*/  SHFL.IDX PT, R14, R8, 0x1f, 0x1f ;  /* 0x03e01f00080e7f89 */ /* 0x0000e400000e0000 */
.L_x_283:
[----:B------:R-:W-:Y:S02]  /*c850*/  ULDC UR4, c[0x0][0xc10] ;  /* 0x0003040000047ab9 */ /* 0x000fe40000000800 */
[----:B------:R-:W-:-:S04]  /*c860*/  IMAD.U32 R7, RZ, RZ, UR4 ;  /* 0x00000004ff077e24 */ /* 0x000fc8000f8e00ff */
[----:B---3--:R-:W-:-:S04]  /*c870*/  IMAD R3, R14, R7, RZ ;  /* 0x000000070e037224 */ /* 0x008fc800078e02ff */
[----:B------:R-:W-:-:S05]  /*c880*/  IMAD.IADD R6, R3, 0x1, R6 ;  /* 0x0000000103067824 */ /* 0x000fca00078e0206 */
[----:B------:R-:W-:-:S13]  /*c890*/  ISETP.GT.AND P0, PT, R6, R5, PT ;  /* 0x000000050600720c */ /* 0x000fda0003f04270 */
[----:B------:R-:W-:Y:S05]  /*c8a0*/  @!P0 BRA `(.L_x_230) ;  /* 0xfffffffc00588947 */ /* 0x000fea000383ffff */
.L_x_225:
[----:B------:R-:W-:Y:S01]  /*c8b0*/  IMAD.IADD R6, R6, 0x1, -R3 ;  /* 0x0000000106067824 */ /* 0x000fe200078e0a03 */
[----:B------:R-:W-:-:S03]  /*c8c0*/  UMOV UR4, 0xffffffff ;  /* 0xffffffff00047882 */ /* 0x000fc60000000000 */
[----:B------:R-:W-:-:S05]  /*c8d0*/  IMAD R0, R8, R7, R6 ;  /* 0x0000000708007224 */ /* 0x000fca00078e0206 */
[----:B------:R-:W-:Y:S01]  /*c8e0*/  ISETP.GT.AND P6, PT, R0, R5, PT ;  /* 0x000000050000720c */ /* 0x000fe20003fc4270 */
[----:B------:R-:W-:-:S12]  /*c8f0*/  BRA.DIV UR4, `(.L_x_231) ;  /* 0x0000001604387947 */ /* 0x000fd8000b800000 */
[----:B------:R-:W-:-:S04]  /*c900*/  VOTE.ANY R3, PT, !P6 ;  /* 0x0000000000037806 */ /* 0x000fc800070e0100 */
[----:B------:R-:W3:Y:S02]  /*c910*/  POPC R0, R3 ;  /* 0x0000000300007309 */ /* 0x000ee40000000000 */
[----:B---3--:R3:W4:Y:S02]  /*c920*/  SHFL.IDX PT, R17, R2, R0, 0x1f ;  /* 0x00001f0002117589 */ /* 0x00872400000e0000 */
.L_x_287:
[----:B------:R-:W-:Y:S01]  /*c930*/  ISETP.NE.AND P0, PT, R3, RZ, PT ;  /* 0x000000ff0300720c */ /* 0x000fe20003f05270 */
[----:B------:R-:W-:-:S12]  /*c940*/  IMAD.MOV.U32 R14, RZ, RZ, RZ ;  /* 0x000000ffff0e7224 */ /* 0x000fd800078e00ff */
[----:B------:R-:W-:Y:S05]  /*c950*/  @!P0 BRA `(.L_x_232) ;  /* 0x0000000000108947 */ /* 0x000fea0003800000 */
[----:B------:R-:W-:Y:S01]  /*c960*/  UMOV UR4, 0xffffffff ;  /* 0xffffffff00047882 */ /* 0x000fe20000000000 */
[----:B------:R-:W-:Y:S02]  /*c970*/  IADD3 R12, R0, -0x1, RZ ;  /* 0xffffffff000c7810 */ /* 0x000fe40007ffe0ff */
[----:B------:R-:W-:Y:S05]  /*c980*/  BRA.DIV UR4, `(.L_x_233) ;  /* 0x00000016045c7947 */ /* 0x000fea000b800000 */
[----:B------:R0:W0:Y:S02]  /*c990*/  SHFL.IDX PT, R14, R8, R12, 0x1f ;  /* 0x00001f0c080e7589 */ /* 0x00002400000e0000 */
.L_x_232:
[----:B0---4-:R-:W-:Y:S01]  /*c9a0*/  IABS R8, R17 ;  /* 0x0000001100087213 */ /* 0x011fe20000000000 */
[----:B--2---:R-:W-:Y:S02]  /*c9b0*/  IMAD R16, R14, R7, R6 ;  /* 0x000000070e107224 */ /* 0x004fe400078e0206 */
[----:B------:R-:W-:Y:S01]  /*c9c0*/  IMAD.IADD R19, R0, 0x1, R19 ;  /* 0x0000000100137824 */ /* 0x000fe200078e0213 */
[----:B------:R-:W0:Y:S01]  /*c9d0*/  I2F.RP R9, R8 ;  /* 0x0000000800097306 */ /* 0x000e220000209400 */
[----:B------:R-:W-:Y:S01]  /*c9e0*/  IMAD.IADD R6, R5, 0x1, -R16 ;  /* 0x0000000105067824 */ /* 0x000fe200078e0a10 */
[----:B------:R-:W-:-:S05]  /*c9f0*/  IABS R5, R17 ;  /* 0x0000001100057213 */ /* 0x000fca0000000000 */
[----:B------:R-:W-:Y:S01]  /*ca00*/  IMAD.MOV R5, RZ, RZ, -R5 ;  /* 0x000000ffff057224 */ /* 0x000fe200078e0a05 */
[----:B0-----:R-:W3:Y:S02]  /*ca10*/  MUFU.RCP R9, R9 ;  /* 0x0000000900097308 */ /* 0x001ee40000001000 */
[----:B---3--:R-:W-:-:S06]  /*ca20*/  VIADD R2, R9, 0xffffffe ;  /* 0x0ffffffe09027836 */ /* 0x008fcc0000000000 */
[----:B------:R0:W2:Y:S02]  /*ca30*/  F2I.FTZ.U32.TRUNC.NTZ R3, R2 ;  /* 0x0000000200037305 */ /* 0x0000a4000021f000 */
[----:B0-----:R-:W-:Y:S02]  /*ca40*/  IMAD.MOV.U32 R2, RZ, RZ, RZ ;  /* 0x000000ffff027224 */ /* 0x001fe400078e00ff */
[----:B--2---:R-:W-:-:S04]  /*ca50*/  IMAD.MOV R11, RZ, RZ, -R3 ;  /* 0x000000ffff0b7224 */ /* 0x004fc800078e0a03 */
[----:B------:R-:W-:-:S04]  /*ca60*/  IMAD R7, R11, R8, RZ ;  /* 0x000000080b077224 */ /* 0x000fc800078e02ff */
[----:B------:R-:W-:Y:S01]  /*ca70*/  IMAD.HI.U32 R3, R3, R7, R2 ;  /* 0x0000000703037227 */ /* 0x000fe200078e0002 */
[----:B------:R-:W-:-:S05]  /*ca80*/  IABS R2, R6 ;  /* 0x0000000600027213 */ /* 0x000fca0000000000 */
        /* <DEDUP_REMOVED lines=16> */
.L_x_226:
[----:B------:R-:W-:Y:S01]  /*cb90*/  UMOV UR4, URZ ;  /* 0x0000003f00047c82 */ /* 0x000fe20008000000 */
[----:B------:R-:W-:Y:S01]  /*cba0*/  UMOV UR5, URZ ;  /* 0x0000003f00057c82 */ /* 0x000fe20008000000 */
[----:B------:R-:W-:Y:S01]  /*cbb0*/  ULDC UR6, c[0x0][0xc14] ;  /* 0x0003050000067ab9 */ /* 0x000fe20000000800 */
[----:B--2---:R-:W-:Y:S02]  /*cbc0*/  IMAD.MOV.U32 R16, RZ, RZ, R5 ;  /* 0x000000ffff107224 */ /* 0x004fe400078e0005 */
[----:B------:R-:W-:Y:S02]  /*cbd0*/  IMAD.U32 R17, RZ, RZ, UR4 ;  /* 0x00000004ff117e24 */ /* 0x000fe4000f8e00ff */
[----:B------:R-:W-:Y:S02]  /*cbe0*/  IMAD.U32 R18, RZ, RZ, UR5 ;  /* 0x00000005ff127e24 */ /* 0x000fe4000f8e00ff */
[----:B------:R-:W-:-:S07]  /*cbf0*/  IMAD.U32 R19, RZ, RZ, UR6 ;  /* 0x00000006ff137e24 */ /* 0x000fce000f8e00ff */
.L_x_234:
[----:B------:R-:W-:Y:S01]  /*cc00*/  ISETP.NE.AND P0, PT, R27, RZ, PT ;  /* 0x000000ff1b00720c */ /* 0x000fe20003f05270 */
[----:B------:R-:W-:Y:S05]  /*cc10*/  WARPSYNC.ALL ;  /* 0x0000000000007948 */ /* 0x000fea0003800000 */
[----:B------:R-:W-:Y:S07]  /*cc20*/  BAR.SYNC.DEFER_BLOCKING 0x4, 0x1a0 ;  /* 0x0106800000007b1d */ /* 0x000fee0000010000 */
[----:B------:R-:W-:Y:S01]  /*cc30*/  @!P0 MOV R0, 0x400 ;  /* 0x0000040000008802 */ /* 0x000fe20000000f00 */
[----:B------:R-:W0:Y:S03]  /*cc40*/  @!P0 S2R R3, SR_CgaCtaId ;  /* 0x0000000000038919 */ /* 0x000e260000008800 */
[----:B0-----:R-:W-:-:S05]  /*cc50*/  @!P0 LEA R0, R3, R0, 0x18 ;  /* 0x0000000003008211 */ /* 0x001fca00078ec0ff */
[----:B------:R2:W-:Y:S01]  /*cc60*/  @!P0 STS.128 [R0+0x308d0], R16 ;  /* 0x0308d01000008388 */ /* 0x0005e20000000c00 */
[----:B------:R-:W-:Y:S06]  /*cc70*/  BAR.ARV 0x5, 0x1a0 ;  /* 0x0146800000007b1d */ /* 0x000fec0000002000 */
[----:B------:R-:W-:-:S13]  /*cc80*/  ISETP.GE.AND P0, PT, R19, R4, PT ;  /* 0x000000041300720c */ /* 0x000fda0003f06270 */
[----:B------:R-:W-:Y:S05]  /*cc90*/  @!P0 BRA `(.L_x_235) ;  /* 0xffffffd000008947 */ /* 0x000fea000383ffff */
.L_x_172:
[----:B0-2---:R-:W2:Y:S01]  /*cca0*/  LDL.LU R0, [R1+0xc] ;  /* 0x00000c0001007983 */ /* 0x005ea20000300800 */
[----:B------:R-:W-:Y:S01]  /*ccb0*/  BSSY B0, `(.L_x_236) ;  /* 0x000000b000007945 */ /* 0x000fe20003800000 */
[----:B------:R-:W0:Y:S01]  /*ccc0*/  S2R R5, SR_CgaCtaId ;  /* 0x0000000000057919 */ /* 0x000e220000008800 */
[----:B--2---:R-:W-:-:S05]  /*ccd0*/  VIADD R0, R0, 0x1 ;  /* 0x0000000100007836 */ /* 0x004fca0000000000 */
[----:B------:R-:W-:-:S04]  /*cce0*/  LEA.HI R2, R0, R0, RZ, 0x1 ;  /* 0x0000000000027211 */ /* 0x000fc800078f08ff */
[----:B------:R-:W-:Y:S02]  /*ccf0*/  LOP3.LUT R3, R2, 0xfffffffe, RZ, 0xc0, !PT ;  /* 0xfffffffe02037812 */ /* 0x000fe400078ec0ff */
[----:B------:R-:W-:-:S03]  /*cd00*/  MOV R2, 0x400 ;  /* 0x0000040000027802 */ /* 0x000fc60000000f00 */
[----:B------:R-:W-:Y:S01]  /*cd10*/  IMAD.IADD R0, R0, 0x1, -R3 ;  /* 0x0000000100007824 */ /* 0x000fe200078e0a03 */
[----:B0-----:R-:W-:-:S04]  /*cd20*/  LEA R9, R5, R2, 0x18 ;  /* 0x0000000205097211 */ /* 0x001fc800078ec0ff */
[----:B------:R-:W-:-:S04]  /*cd30*/  SHF.L.U32 R0, R0, 0x1f, RZ ;  /* 0x0000001f00007819 */ /* 0x000fc800000006ff */
[----:B------:R-:W0:Y:S02]  /*cd40*/  SYNCS.PHASECHK.TRANS64.TRYWAIT P0, [R9+URZ+0x30820], R0 ;  /* 0x03082000090075a7 */ /* 0x000e24000800017f */
[----:B0-----:R-:W-:Y:S05]  /*cd50*/  @!P0 BRA `(.L_x_237) ;  /* 0x00000010008c8947 */ /* 0x001fea0003800000 */
.L_x_290:
[----:B------:R-:W-:Y:S05]  /*cd60*/  BSYNC B0 ;  /* 0x0000000000007941 */ /* 0x000fea0003800000 */
.L_x_236:
[----:B------:R-:W-:-:S03]  /*cd70*/  UMOV UR4, 0xffffffff ;  /* 0xffffffff00047882 */ /* 0x000fc60000000000 */
[----:B------:R-:W-:Y:S05]  /*cd80*/  BRA.DIV UR4, `(.L_x_238) ;  /* 0x0000001204947947 */ /* 0x000fea000b800000 */
[----:B0-----:R-:W0:Y:S02]  /*cd90*/  S2R R0, SR_TID.X ;  /* 0x0000000000007919 */ /* 0x001e240000002100 */
[----:B0-----:R-:W-:-:S04]  /*cda0*/  SHF.R.U32.HI R0, RZ, 0x5, R0 ;  /* 0x00000005ff007819 */ /* 0x001fc80000011600 */
[----:B------:R-:W-:-:S05]  /*cdb0*/  LOP3.LUT R0, R0, 0x3, RZ, 0xc0, !PT ;  /* 0x0000000300007812 */ /* 0x000fca00078ec0ff */
[----:B------:R0:W2:Y:S02]  /*cdc0*/  SHFL.IDX PT, R14, R0, RZ, 0x1f ;  /* 0x00001fff000e7589 */ /* 0x0000a400000e0000 */
.L_x_293:
[----:B--2---:R-:W-:Y:S01]  /*cdd0*/  ISETP.NE.AND P0, PT, R14, RZ, PT ;  /* 0x000000ff0e00720c */ /* 0x004fe20003f05270 */
[----:B------:R-:W-:-:S12]  /*cde0*/  BSSY B0, `(.L_x_239) ;  /* 0x0000024000007945 */ /* 0x000fd80003800000 */
[----:B------:R-:W-:Y:S05]  /*cdf0*/  @P0 BRA `(.L_x_240) ;  /* 0x0000000000880947 */ /* 0x000fea0003800000 */
[----:B------:R-:W-:-:S03]  /*ce00*/  UMOV UR4, 0xffffffff ;  /* 0xffffffff00047882 */ /* 0x000fc60000000000 */
[----:B------:R-:W-:Y:S05]  /*ce10*/  BRA.DIV UR4, `(.L_x_241) ;  /* 0x0000001204a47947 */ /* 0x000fea000b800000 */
[----:B------:R-:W-:-:S13]  /*ce20*/  ELECT P6, URZ, PT ;  /* 0x00000000003f782f */ /* 0x000fda00038c0000 */
.L_x_296:
[----:B------:R-:W-:Y:S05]  /*ce30*/  @!P6 BRA `(.L_x_240) ;  /* 0x000000000078e947 */ /* 0x000fea0003800000 */
[----:B------:R-:W-:-:S06]  /*ce40*/  ULOP3.LUT UR4, UR36, 0x2, URZ, 0xfc, !UPT ;  /* 0x0000000224047892 */ /* 0x000fcc000f8efc3f */
[----:B0-----:R-:W-:-:S05]  /*ce50*/  IMAD.U32 R0, RZ, RZ, UR4 ;  /* 0x00000004ff007e24 */ /* 0x001fca000f8e00ff */
[----:B------:R-:W-:-:S13]  /*ce60*/  ISETP.NE.AND P2, PT, R0, 0x3, PT ;  /* 0x000000030000780c */ /* 0x000fda0003f45270 */
[----:B------:R-:W-:Y:S05]  /*ce70*/  @!P2 BRA `(.L_x_242) ;  /* 0x000000000004a947 */ /* 0x000fea0003800000 */
[----:B------:R-:W-:Y:S01]  /*ce80*/  BPT.TRAP 0x1 ;  /* 0x000000040000795c */ /* 0x000fe20000300000 */
.L_x_242:
[----:B------:R-:W-:Y:S01]  /*ce90*/  VIADD R3, R9, 0x30840 ;  /* 0x0003084009037836 */ /* 0x000fe20000000000 */
[----:B------:R-:W-:Y:S01]  /*cea0*/  SHF.L.U32 R2, R24, 0x1f, RZ ;  /* 0x0000001f18027819 */ /* 0x000fe200000006ff */
[C---:B------:R-:W-:Y:S02]  /*ceb0*/  VIADD R0, R22.reuse, 0x1 ;  /* 0x0000000116007836 */ /* 0x040fe40000000000 */
[----:B------:R-:W-:-:S03]  /*cec0*/  IMAD R7, R22, 0x8, R3 ;  /* 0x0000000816077824 */ /* 0x000fc600078e0203 */
[C---:B------:R-:W-:Y:S01]  /*ced0*/  ISETP.NE.AND P1, PT, R0.reuse, 0x2, PT ;  /* 0x000000020000780c */ /* 0x040fe20003f25270 */
[----:B------:R-:W0:Y:S03]  /*cee0*/  SYNCS.PHASECHK.TRANS64.TRYWAIT P0, [R7+URZ], R2 ;  /* 0x00000002070075a7 */ /* 0x000e26000800017f */
[----:B------:R-:W-:Y:S02]  /*cef0*/  SEL R5, RZ, 0x1, P1 ;  /* 0x00000001ff057807 */ /* 0x000fe40000800000 */
[----:B------:R-:W-:Y:S02]  /*cf00*/  SEL R4, R0, RZ, P1 ;  /* 0x000000ff00047207 */ /* 0x000fe40000800000 */
[----:B------:R-:W-:-:S03]  /*cf10*/  LOP3.LUT R0, R24, R5, RZ, 0x3c, !PT ;  /* 0x0000000518007212 */ /* 0x000fc600078e3cff */
[----:B------:R-:W-:Y:S01]  /*cf20*/  IMAD R3, R4, 0x8, R3 ;  /* 0x0000000804037824 */ /* 0x000fe200078e0203 */
[----:B------:R-:W-:Y:S01]  /*cf30*/  SHF.L.U32 R0, R0, 0x1f, RZ ;  /* 0x0000001f00007819 */ /* 0x000fe200000006ff */
[----:B0-----:R-:W-:Y:S06]  /*cf40*/  @!P0 BRA `(.L_x_243) ;  /* 0x0000001000788947 */ /* 0x001fec0003800000 */
.L_x_297:
[----:B------:R-:W2:Y:S02]  /*cf50*/  SYNCS.PHASECHK.TRANS64.TRYWAIT P0, [R3+URZ], R0 ;  /* 0x00000000030075a7 */ /* 0x000ea4000800017f */
[----:B--2---:R-:W-:Y:S05]  /*cf60*/  @!P0 BRA `(.L_x_244) ;  /* 0x0000001000848947 */ /* 0x004fea0003800000 */
.L_x_298:
[----:B------:R-:W-:Y:S05]  /*cf70*/  @!P2 BRA `(.L_x_245) ;  /* 0x000000000004a947 */ /* 0x000fea0003800000 */
[----:B------:R-:W-:Y:S01]  /*cf80*/  BPT.TRAP 0x1 ;  /* 0x000000040000795c */ /* 0x000fe20000300000 */
.L_x_245:
[----:B--2---:R-:W-:-:S04]  /*cf90*/  VIADD R3, R9, 0x30860 ;  /* 0x0003086009037836 */ /* 0x004fc80000000000 */
[----:B------:R-:W-:-:S04]  /*cfa0*/  IMAD R5, R22, 0x8, R3 ;  /* 0x0000000816057824 */ /* 0x000fc800078e0203 */
[----:B------:R-:W2:Y:S02]  /*cfb0*/  SYNCS.PHASECHK.TRANS64.TRYWAIT P0, [R5+URZ], R2 ;  /* 0x00000002050075a7 */ /* 0x000ea4000800017f */
[----:B--2---:R-:W-:Y:S05]  /*cfc0*/  @!P0 BRA `(.L_x_246) ;  /* 0x0000001000808947 */ /* 0x004fea0003800000 */
.L_x_299:
[----:B------:R-:W-:-:S07]  /*cfd0*/  IMAD R3, R4, 0x8, R3 ;  /* 0x0000000804037824 */ /* 0x000fce00078e0203 */
.L_x_247:
[----:B---3--:R3:W4:Y:S02]  /*cfe0*/  SYNCS.PHASECHK.TRANS64.TRYWAIT P0, [R3+URZ], R0 ;  /* 0x00000000030075a7 */ /* 0x008724000800017f */
[----:B----4-:R-:W-:Y:S05]  /*cff0*/  @!P0 NANOSLEEP.SYNCS 0x989680 ;  /* 0x009896800000895d */ /* 0x010fea0003900000 */
[----:B------:R-:W4:Y:S02]  /*d000*/  @!P0 SYNCS.PHASECHK.TRANS64 P0, [R3+URZ], R0 ;  /* 0x00000000030085a7 */ /* 0x000f24000800007f */
[----:B----4-:R-:W-:Y:S05]  /*d010*/  @!P0 BRA `(.L_x_247) ;  /* 0xfffffffc00f08947 */ /* 0x010fea000383ffff */
.L_x_240:
[----:B------:R-:W-:Y:S05]  /*d020*/  BSYNC B0 ;  /* 0x0000000000007941 */ /* 0x000fea0003800000 */
.L_x_239:
[----:B------:R-:W-:Y:S05]  /*d030*/  EXIT ;  /* 0x000000000000794d */ /* 0x000fea0003800000 */
.L_x_126:
[----:B0-----:R-:W-:-:S04]  /*d040*/  IMAD.U32 R3, RZ, RZ, UR40 ;  /* 0x00000028ff037e24 */ /* 0x001fc8000f8e00ff */
[----:B------:R0:W1:Y:S03]  /*d050*/  SYNCS.PHASECHK.TRANS64.TRYWAIT P1, [R3+URZ+0x30800], R0 ;  /* 0x03080000030075a7 */ /* 0x000066000802017f */
[----:B-1----:R-:W-:Y:S05]  /*d060*/  @!P1 NANOSLEEP.SYNCS 0x989680 ;  /* 0x009896800000995d */ /* 0x002fea0003900000 */
[----:B------:R-:W1:Y:S02]  /*d070*/  @!P1 SYNCS.PHASECHK.TRANS64 P1, [R3+URZ+0x30800], R0 ;  /* 0x03080000030095a7 */ /* 0x000e64000802007f */
[----:B-1----:R-:W-:Y:S05]  /*d080*/  @!P1 BRA `(.L_x_126) ;  /* 0xfffffffc00ec9947 */ /* 0x002fea000383ffff */
[----:B------:R-:W-:Y:S05]  /*d090*/  BRA `(.L_x_248) ;  /* 0xffffff4400847947 */ /* 0x000fea000383ffff */
.L_x_130:
[----:B-1----:R1:W2:Y:S02]  /*d0a0*/  SYNCS.PHASECHK.TRANS64.TRYWAIT P2, [R3+URZ+0x30830], R0 ;  /* 0x03083000030075a7 */ /* 0x0022a4000804017f */
[----:B--2---:R-:W-:Y:S05]  /*d0b0*/  @!P2 NANOSLEEP.SYNCS 0x989680 ;  /* 0x009896800000a95d */ /* 0x004fea0003900000 */
[----:B------:R-:W2:Y:S02]  /*d0c0*/  @!P2 SYNCS.PHASECHK.TRANS64 P2, [R3+URZ+0x30830], R0 ;  /* 0x030830000300a5a7 */ /* 0x000ea4000804007f */
[----:B--2---:R-:W-:Y:S05]  /*d0d0*/  @!P2 BRA `(.L_x_130) ;  /* 0xfffffffc00f0a947 */ /* 0x004fea000383ffff */
[----:B------:R-:W-:Y:S05]  /*d0e0*/  BRA `(.L_x_129) ;  /* 0xffffff4400ac7947 */ /* 0x000fea000383ffff */
.L_x_135:
[----:B--2---:R-:W-:-:S04]  /*d0f0*/  IMAD.U32 R5, RZ, RZ, UR6 ;  /* 0x00000006ff057e24 */ /* 0x004fc8000f8e00ff */
[----:B------:R2:W3:Y:S03]  /*d100*/  SYNCS.PHASECHK.TRANS64.TRYWAIT P2, [R5+URZ+0x30830], R0 ;  /* 0x03083000050075a7 */ /* 0x0004e6000804017f */
[----:B---3--:R-:W-:Y:S05]  /*d110*/  @!P2 NANOSLEEP.SYNCS 0x989680 ;  /* 0x009896800000a95d */ /* 0x008fea0003900000 */
[----:B------:R-:W3:Y:S02]  /*d120*/  @!P2 SYNCS.PHASECHK.TRANS64 P2, [R5+URZ+0x30830], R0 ;  /* 0x030830000500a5a7 */ /* 0x000ee4000804007f */
[----:B---3--:R-:W-:Y:S05]  /*d130*/  @!P2 BRA `(.L_x_135) ;  /* 0xfffffffc00eca947 */ /* 0x008fea000383ffff */
[----:B------:R-:W-:Y:S05]  /*d140*/  BRA `(.L_x_132) ;  /* 0xffffff7400047947 */ /* 0x000fea000383ffff */
.L_x_139:
[----:B-1----:R-:W-:-:S04]  /*d150*/  IMAD.U32 R5, RZ, RZ, UR6 ;  /* 0x00000006ff057e24 */ /* 0x002fc8000f8e00ff */
[----:B------:R1:W2:Y:S03]  /*d160*/  SYNCS.PHASECHK.TRANS64.TRYWAIT P2, [R5+URZ+0x30850], R0 ;  /* 0x03085000050075a7 */ /* 0x0002a6000804017f */
[----:B--2---:R-:W-:Y:S05]  /*d170*/  @!P2 NANOSLEEP.SYNCS 0x989680 ;  /* 0x009896800000a95d */ /* 0x004fea0003900000 */
[----:B------:R-:W2:Y:S02]  /*d180*/  @!P2 SYNCS.PHASECHK.TRANS64 P2, [R5+URZ+0x30850], R0 ;  /* 0x030850000500a5a7 */ /* 0x000ea4000804007f */
[----:B--2---:R-:W-:Y:S05]  /*d190*/  @!P2 BRA `(.L_x_139) ;  /* 0xfffffffc00eca947 */ /* 0x004fea000383ffff */
[----:B------:R-:W-:Y:S05]  /*d1a0*/  BRA `(.L_x_136) ;  /* 0xffffff74007c7947 */ /* 0x000fea000383ffff */
.L_x_144:
[----:B---3--:R-:W-:-:S04]  /*d1b0*/  IMAD.U32 R10, RZ, RZ, UR5 ;  /* 0x00000005ff0a7e24 */ /* 0x008fc8000f8e00ff */
[----:B------:R3:W4:Y:S03]  /*d1c0*/  SYNCS.PHASECHK.TRANS64.TRYWAIT P0, [R10+URZ+0x30850], R3 ;  /* 0x030850030a0075a7 */ /* 0x000726000800017f */
[----:B----4-:R-:W-:Y:S05]  /*d1d0*/  @!P0 NANOSLEEP.SYNCS 0x989680 ;  /* 0x009896800000895d */ /* 0x010fea0003900000 */
[----:B------:R-:W4:Y:S02]  /*d1e0*/  @!P0 SYNCS.PHASECHK.TRANS64 P0, [R10+URZ+0x30850], R3 ;  /* 0x030850030a0085a7 */ /* 0x000f24000800007f */
[----:B----4-:R-:W-:Y:S05]  /*d1f0*/  @!P0 BRA `(.L_x_144) ;  /* 0xfffffffc00ec8947 */ /* 0x010fea000383ffff */
[----:B------:R-:W-:Y:S05]  /*d200*/  BRA `(.L_x_143) ;  /* 0xffffff9c00307947 */ /* 0x000fea000383ffff */
.L_x_181:
[----:B------:R-:W0:Y:S01]  /*d210*/  S2R R4, SR_TID.X ;  /* 0x0000000000047919 */ /* 0x000e220000002100 */
[----:B------:R-:W-:Y:S01]  /*d220*/  BSSY B0, `(.L_x_249) ;  /* 0x000000a000007945 */ /* 0x000fe20003800000 */
[----:B------:R-:W-:Y:S02]  /*d230*/  IMAD.MOV.U32 R12, RZ, RZ, RZ ;  /* 0x000000ffff0c7224 */ /* 0x000fe400078e00ff */
[----:B------:R-:W-:Y:S02]  /*d240*/  IMAD.MOV.U32 R11, RZ, RZ, 0x1f ;  /* 0x0000001fff0b7424 */ /* 0x000fe400078e00ff */
[----:B------:R-:W-:Y:S01]  /*d250*/  IMAD.MOV.U32 R15, RZ, RZ, -0x1 ;  /* 0xffffffffff0f7424 */ /* 0x000fe200078e00ff */
[----:B0-----:R-:W-:-:S04]  /*d260*/  SHF.R.U32.HI R4, RZ, 0x5, R4 ;  /* 0x00000005ff047819 */ /* 0x001fc80000011604 */
[----:B------:R-:W-:-:S05]  /*d270*/  LOP3.LUT R4, R4, 0x3, RZ, 0xc0, !PT ;  /* 0x0000000304047812 */ /* 0x000fca00078ec0ff */
[----:B------:R-:W-:-:S07]  /*d280*/  IMAD.MOV.U32 R13, RZ, RZ, R4 ;  /* 0x000000ffff0d7224 */ /* 0x000fce00078e0004 */
[----:B-1----:R-:W-:Y:S05]  /*d290*/  WARPSYNC.COLLECTIVE R15, `(.L_x_250) ;  /* 0x000000000f087348 */ /* 0x002fea0003c00000 */
[----:B------:R0:W2:Y:S02]  /*d2a0*/  SHFL.IDX P6, R14, R13, R12, R11 ;  /* 0x0000000c0d0e7389 */ /* 0x0000a400000c000b */
[----:B012---:R-:W-:Y:S01]  /*d2b0*/  ENDCOLLECTIVE ;  /* 0x000000000000791b */ /* 0x007fe20003800000 */
.L_x_250:
[----:B------:R-:W-:Y:S05]  /*d2c0*/  BSYNC B0 ;  /* 0x0000000000007941 */ /* 0x000fea0003800000 */
.L_x_249:
[----:B------:R-:W-:Y:S05]  /*d2d0*/  BRA `(.L_x_251) ;  /* 0xffffffd400347947 */ /* 0x000fea000383ffff */
.L_x_182:
[----:B------:R-:W-:Y:S01]  /*d2e0*/  BSSY B0, `(.L_x_252) ;  /* 0x0000006000007945 */ /* 0x000fe20003800000 */
[----:B------:R-:W-:-:S07]  /*d2f0*/  IMAD.MOV.U32 R15, RZ, RZ, -0x1 ;  /* 0xffffffffff0f7424 */ /* 0x000fce00078e00ff */
[----:B-1----:R-:W-:Y:S05]  /*d300*/  WARPSYNC.COLLECTIVE R15, `(.L_x_253) ;  /* 0x000000000f0c7348 */ /* 0x002fea0003c00000 */
[----:B------:R-:W-:Y:S02]  /*d310*/  ELECT P6, UR62, PT ;  /* 0x00000000003e782f */ /* 0x000fe400038c0000 */
[----:B------:R-:W-:Y:S01]  /*d320*/  MOV R14, UR62 ;  /* 0x0000003e000e7c02 */ /* 0x000fe20008000f00 */
[----:B-1----:R-:W-:Y:S10]  /*d330*/  ENDCOLLECTIVE ;  /* 0x000000000000791b */ /* 0x002ff40003800000 */
.L_x_253:
[----:B------:R-:W-:Y:S05]  /*d340*/  BSYNC B0 ;  /* 0x0000000000007941 */ /* 0x000fea0003800000 */
.L_x_252:
[----:B------:R-:W-:Y:S05]  /*d350*/  BRA `(.L_x_254) ;  /* 0xffffffd400287947 */ /* 0x000fea000383ffff */
.L_x_185:
[----:B--2---:R2:W3:Y:S02]  /*d360*/  SYNCS.PHASECHK.TRANS64.TRYWAIT P0, [R5+URZ+0x30840], R4 ;  /* 0x03084004050075a7 */ /* 0x0044e4000800017f */
[----:B---3--:R-:W-:Y:S05]  /*d370*/  @!P0 NANOSLEEP.SYNCS 0x989680 ;  /* 0x009896800000895d */ /* 0x008fea0003900000 */
[----:B------:R-:W3:Y:S02]  /*d380*/  @!P0 SYNCS.PHASECHK.TRANS64 P0, [R5+URZ+0x30840], R4 ;  /* 0x03084004050085a7 */ /* 0x000ee4000800007f */
[----:B---3--:R-:W-:Y:S05]  /*d390*/  @!P0 BRA `(.L_x_185) ;  /* 0xfffffffc00f08947 */ /* 0x008fea000383ffff */
[----:B------:R-:W-:Y:S05]  /*d3a0*/  BRA `(.L_x_255) ;  /* 0xffffffd400807947 */ /* 0x000fea000383ffff */
.L_x_188:
[----:B--2---:R2:W3:Y:S02]  /*d3b0*/  SYNCS.PHASECHK.TRANS64.TRYWAIT P0, [R26+URZ+0x30820], R5 ;  /* 0x030820051a0075a7 */ /* 0x0044e4000800017f */
[----:B---3--:R-:W-:Y:S05]  /*d3c0*/  @!P0 NANOSLEEP.SYNCS 0x989680 ;  /* 0x009896800000895d */ /* 0x008fea0003900000 */
[----:B------:R-:W3:Y:S02]  /*d3d0*/  @!P0 SYNCS.PHASECHK.TRANS64 P0, [R26+URZ+0x30820], R5 ;  /* 0x030820051a0085a7 */ /* 0x000ee4000800007f */
[----:B---3--:R-:W-:Y:S05]  /*d3e0*/  @!P0 BRA `(.L_x_188) ;  /* 0xfffffffc00f08947 */ /* 0x008fea000383ffff */
[----:B------:R-:W-:Y:S05]  /*d3f0*/  BRA `(.L_x_256) ;  /* 0xffffffd800407947 */ /* 0x000fea000383ffff */
.L_x_196:
[----:B0-----:R0:W3:Y:S02]  /*d400*/  SYNCS.PHASECHK.TRANS64.TRYWAIT P0, [R3+URZ+0x30840], R2 ;  /* 0x03084002030075a7 */ /* 0x0010e4000800017f */
[----:B---3--:R-:W-:Y:S05]  /*d410*/  @!P0 NANOSLEEP.SYNCS 0x989680 ;  /* 0x009896800000895d */ /* 0x008fea0003900000 */
[----:B------:R-:W3:Y:S02]  /*d420*/  @!P0 SYNCS.PHASECHK.TRANS64 P0, [R3+URZ+0x30840], R2 ;  /* 0x03084002030085a7 */ /* 0x000ee4000800007f */
[----:B---3--:R-:W-:Y:S05]  /*d430*/  @!P0 BRA `(.L_x_196) ;  /* 0xfffffffc00f08947 */ /* 0x008fea000383ffff */
[----:B------:R-:W-:Y:S05]  /*d440*/  BRA `(.L_x_257) ;  /* 0xffffffd800e87947 */ /* 0x000fea000383ffff */
.L_x_198:
[----:B0-----:R0:W2:Y:S02]  /*d450*/  SYNCS.PHASECHK.TRANS64.TRYWAIT P0, [R2+URZ+0x60], R5 ;  /* 0x00006005020075a7 */ /* 0x0010a4000800017f */
[----:B--2---:R-:W-:Y:S05]  /*d460*/  @!P0 NANOSLEEP.SYNCS 0x989680 ;  /* 0x009896800000895d */ /* 0x004fea0003900000 */
[----:B------:R-:W2:Y:S02]  /*d470*/  @!P0 SYNCS.PHASECHK.TRANS64 P0, [R2+URZ+0x60], R5 ;  /* 0x00006005020085a7 */ /* 0x000ea4000800007f */
[----:B--2---:R-:W-:Y:S05]  /*d480*/  @!P0 BRA `(.L_x_198) ;  /* 0xfffffffc00f08947 */ /* 0x004fea000383ffff */
[----:B------:R-:W-:Y:S05]  /*d490*/  BRA `(.L_x_258) ;  /* 0xffffffdc004c7947 */ /* 0x000fea000383ffff */
.L_x_203:
[----:B---3--:R3:W4:Y:S02]  /*d4a0*/  SYNCS.PHASECHK.TRANS64.TRYWAIT P0, [R3+URZ+0x30840], R2 ;  /* 0x03084002030075a7 */ /* 0x008724000800017f */
[----:B----4-:R-:W-:Y:S05]  /*d4b0*/  @!P0 NANOSLEEP.SYNCS 0x989680 ;  /* 0x009896800000895d */ /* 0x010fea0003900000 */
[----:B------:R-:W4:Y:S02]  /*d4c0*/  @!P0 SYNCS.PHASECHK.TRANS64 P0, [R3+URZ+0x30840], R2 ;  /* 0x03084002030085a7 */ /* 0x000f24000800007f */
[----:B----4-:R-:W-:Y:S05]  /*d4d0*/  @!P0 BRA `(.L_x_203) ;  /* 0xfffffffc00f08947 */ /* 0x010fea000383ffff */
[----:B------:R-:W-:Y:S05]  /*d4e0*/  BRA `(.L_x_259) ;  /* 0xffffffe000547947 */ /* 0x000fea000383ffff */
.L_x_205:
[----:B0-----:R0:W2:Y:S02]  /*d4f0*/  SYNCS.PHASECHK.TRANS64.TRYWAIT P1, [R3+URZ+0x60], R24 ;  /* 0x00006018030075a7 */ /* 0x0010a4000802017f */
[----:B--2---:R-:W-:Y:S05]  /*d500*/  @!P1 NANOSLEEP.SYNCS 0x989680 ;  /* 0x009896800000995d */ /* 0x004fea0003900000 */
[----:B------:R-:W2:Y:S02]  /*d510*/  @!P1 SYNCS.PHASECHK.TRANS64 P1, [R3+URZ+0x60], R24 ;  /* 0x00006018030095a7 */ /* 0x000ea4000802007f */
[----:B--2---:R-:W-:Y:S05]  /*d520*/  @!P1 BRA `(.L_x_205) ;  /* 0xfffffffc00f09947 */ /* 0x004fea000383ffff */
[----:B------:R-:W-:Y:S05]  /*d530*/  BRA `(.L_x_260) ;  /* 0xffffffe000b87947 */ /* 0x000fea000383ffff */
.L_x_210:
[----:B--2---:R2:W3:Y:S02]  /*d540*/  SYNCS.PHASECHK.TRANS64.TRYWAIT P0, [R2+URZ+0x30840], R3 ;  /* 0x03084003020075a7 */ /* 0x0044e4000800017f */
[----:B---3--:R-:W-:Y:S05]  /*d550*/  @!P0 NANOSLEEP.SYNCS 0x989680 ;  /* 0x009896800000895d */ /* 0x008fea0003900000 */
[----:B------:R-:W3:Y:S02]  /*d560*/  @!P0 SYNCS.PHASECHK.TRANS64 P0, [R2+URZ+0x30840], R3 ;  /* 0x03084003020085a7 */ /* 0x000ee4000800007f */
[----:B---3--:R-:W-:Y:S05]  /*d570*/  @!P0 BRA `(.L_x_210) ;  /* 0xfffffffc00f08947 */ /* 0x008fea000383ffff */
[----:B------:R-:W-:Y:S05]  /*d580*/  BRA `(.L_x_261) ;  /* 0xffffffe400947947 */ /* 0x000fea000383ffff */
.L_x_212:
[----:B0-----:R0:W2:Y:S02]  /*d590*/  SYNCS.PHASECHK.TRANS64.TRYWAIT P1, [R2+URZ+0x60], R11 ;  /* 0x0000600b020075a7 */ /* 0x0010a4000802017f */
[----:B--2---:R-:W-:Y:S05]  /*d5a0*/  @!P1 NANOSLEEP.SYNCS 0x989680 ;  /* 0x009896800000995d */ /* 0x004fea0003900000 */
[----:B------:R-:W2:Y:S02]  /*d5b0*/  @!P1 SYNCS.PHASECHK.TRANS64 P1, [R2+URZ+0x60], R11 ;  /* 0x0000600b020095a7 */ /* 0x000ea4000802007f */
[----:B--2---:R-:W-:Y:S05]  /*d5c0*/  @!P1 BRA `(.L_x_212) ;  /* 0xfffffffc00f09947 */ /* 0x004fea000383ffff */
[----:B------:R-:W-:Y:S05]  /*d5d0*/  BRA `(.L_x_262) ;  /* 0xffffffe400fc7947 */ /* 0x000fea000383ffff */
.L_x_219:
[----:B---3--:R3:W4:Y:S02]  /*d5e0*/  SYNCS.PHASECHK.TRANS64.TRYWAIT P0, [R3+URZ+0x30860], R2 ;  /* 0x03086002030075a7 */ /* 0x008724000800017f */
[----:B----4-:R-:W-:Y:S05]  /*d5f0*/  @!P0 NANOSLEEP.SYNCS 0x989680 ;  /* 0x009896800000895d */ /* 0x010fea0003900000 */
[----:B------:R-:W4:Y:S02]  /*d600*/  @!P0 SYNCS.PHASECHK.TRANS64 P0, [R3+URZ+0x30860], R2 ;  /* 0x03086002030085a7 */ /* 0x000f24000800007f */
[----:B----4-:R-:W-:Y:S05]  /*d610*/  @!P0 BRA `(.L_x_219) ;  /* 0xfffffffc00f08947 */ /* 0x010fea000383ffff */
[----:B------:R-:W-:Y:S05]  /*d620*/  BRA `(.L_x_263) ;  /* 0xffffffe800bc7947 */ /* 0x000fea000383ffff */
.L_x_221:
[----:B------:R-:W-:Y:S01]  /*d630*/  BSSY B0, `(.L_x_264) ;  /* 0x0000008000007945 */ /* 0x000fe20003800000 */
[----:B0-----:R-:W-:Y:S02]  /*d640*/  IMAD.MOV.U32 R13, RZ, RZ, R16 ;  /* 0x000000ffff0d7224 */ /* 0x001fe400078e0010 */
[----:B------:R-:W-:Y:S02]  /*d650*/  IMAD.MOV.U32 R12, RZ, RZ, RZ ;  /* 0x000000ffff0c7224 */ /* 0x000fe400078e00ff */
[----:B------:R-:W-:Y:S02]  /*d660*/  IMAD.MOV.U32 R11, RZ, RZ, 0x1f ;  /* 0x0000001fff0b7424 */ /* 0x000fe400078e00ff */
[----:B------:R-:W-:-:S07]  /*d670*/  IMAD.MOV.U32 R15, RZ, RZ, -0x1 ;  /* 0xffffffffff0f7424 */ /* 0x000fce00078e00ff */
[----:B-12---:R-:W-:Y:S05]  /*d680*/  WARPSYNC.COLLECTIVE R15, `(.L_x_265) ;  /* 0x000000000f087348 */ /* 0x006fea0003c00000 */
[----:B------:R0:W3:Y:S02]  /*d690*/  SHFL.IDX P6, R14, R13, R12, R11 ;  /* 0x0000000c0d0e7389 */ /* 0x0000e400000c000b */
[----:B0123--:R-:W-:Y:S01]  /*d6a0*/  ENDCOLLECTIVE ;  /* 0x000000000000791b */ /* 0x00ffe20003800000 */
.L_x_265:
[----:B------:R-:W-:Y:S05]  /*d6b0*/  BSYNC B0 ;  /* 0x0000000000007941 */ /* 0x000fea0003800000 */
.L_x_264:
[----:B------:R-:W-:Y:S02]  /*d6c0*/  IMAD.MOV.U32 R13, RZ, RZ, R16 ;  /* 0x000000ffff0d7224 */ /* 0x000fe400078e0010 */
[----:B------:R-:W-:Y:S02]  /*d6d0*/  IMAD.MOV.U32 R12, RZ, RZ, 0x1 ;  /* 0x00000001ff0c7424 */ /* 0x000fe400078e00ff */
[----:B------:R-:W-:Y:S02]  /*d6e0*/  IMAD.MOV.U32 R11, RZ, RZ, 0x1f ;  /* 0x0000001fff0b7424 */ /* 0x000fe400078e00ff */
[----:B------:R-:W-:Y:S02]  /*d6f0*/  IMAD.MOV.U32 R15, RZ, RZ, -0x1 ;  /* 0xffffffffff0f7424 */ /* 0x000fe400078e00ff */
[----:B------:R-:W-:-:S07]  /*d700*/  IMAD.MOV.U32 R5, RZ, RZ, R14 ;  /* 0x000000ffff057224 */ /* 0x000fce00078e000e */
[----:B------:R-:W-:Y:S05]  /*d710*/  WARPSYNC.COLLECTIVE R15, `(.L_x_266) ;  /* 0x000000000f087348 */ /* 0x000fea0003c00000 */
[----:B------:R0:W1:Y:S02]  /*d720*/  SHFL.IDX P6, R14, R13, R12, R11 ;  /* 0x0000000c0d0e7389 */ /* 0x00006400000c000b */
[----:B01----:R-:W-:Y:S01]  /*d730*/  ENDCOLLECTIVE ;  /* 0x000000000000791b */ /* 0x003fe20003800000 */
.L_x_266:
[----:B------:R-:W-:Y:S01]  /*d740*/  IMAD.MOV.U32 R0, RZ, RZ, R14 ;  /* 0x000000ffff007224 */ /* 0x000fe200078e000e */
[----:B------:R-:W-:Y:S06]  /*d750*/  BRA `(.L_x_267) ;  /* 0xffffffec00047947 */ /* 0x000fec000383ffff */
.L_x_224:
[----:B------:R-:W-:Y:S01]  /*d760*/  BSSY B0, `(.L_x_268) ;  /* 0x0000008000007945 */ /* 0x000fe20003800000 */
[----:B0----5:R-:W-:Y:S02]  /*d770*/  IMAD.MOV.U32 R13, RZ, RZ, R2 ;  /* 0x000000ffff0d7224 */ /* 0x021fe400078e0002 */
[----:B------:R-:W-:Y:S02]  /*d780*/  IMAD.MOV.U32 R12, RZ, RZ, 0x1 ;  /* 0x00000001ff0c7424 */ /* 0x000fe400078e00ff */
[----:B------:R-:W-:Y:S02]  /*d790*/  IMAD.MOV.U32 R11, RZ, RZ, RZ ;  /* 0x000000ffff0b7224 */ /* 0x000fe400078e00ff */
[----:B------:R-:W-:-:S07]  /*d7a0*/  IMAD.MOV.U32 R15, RZ, RZ, -0x1 ;  /* 0xffffffffff0f7424 */ /* 0x000fce00078e00ff */
[----:B-1234-:R-:W-:Y:S05]  /*d7b0*/  WARPSYNC.COLLECTIVE R15, `(.L_x_269) ;  /* 0x000000000f087348 */ /* 0x01efea0003c00000 */
[----:B------:R0:W0:Y:S02]  /*d7c0*/  SHFL.UP P6, R14, R13, R12, R11 ;  /* 0x0400000c0d0e7389 */ /* 0x00002400000c000b */
[----:B01234-:R-:W-:Y:S01]  /*d7d0*/  ENDCOLLECTIVE ;  /* 0x000000000000791b */ /* 0x01ffe20003800000 */
.L_x_269:
[----:B------:R-:W-:Y:S05]  /*d7e0*/  BSYNC B0 ;  /* 0x0000000000007941 */ /* 0x000fea0003800000 */
.L_x_268:
[C---:B------:R-:W-:Y:S01]  /*d7f0*/  ISETP.NE.AND P0, PT, R27.reuse, RZ, PT ;  /* 0x000000ff1b00720c */ /* 0x040fe20003f05270 */
[----:B------:R-:W-:Y:S02]  /*d800*/  IMAD.MOV.U32 R12, RZ, RZ, 0x2 ;  /* 0x00000002ff0c7424 */ /* 0x000fe400078e00ff */
[----:B------:R-:W-:Y:S01]  /*d810*/  IMAD.MOV.U32 R11, RZ, RZ, RZ ;  /* 0x000000ffff0b7224 */ /* 0x000fe200078e00ff */
[----:B------:R-:W-:Y:S01]  /*d820*/  SEL R13, R14, RZ, P0 ;  /* 0x000000ff0e0d7207 */ /* 0x000fe20000000000 */
[----:B------:R-:W-:Y:S01]  /*d830*/  IMAD.MOV.U32 R15, RZ, RZ, -0x1 ;  /* 0xffffffffff0f7424 */ /* 0x000fe200078e00ff */
[----:B------:R-:W-:-:S03]  /*d840*/  ISETP.GE.U32.AND P0, PT, R27, 0x2, PT ;  /* 0x000000021b00780c */ /* 0x000fc60003f06070 */
[----:B------:R-:W-:-:S10]  /*d850*/  IMAD.IADD R13, R2, 0x1, R13 ;  /* 0x00000001020d7824 */ /* 0x000fd400078e020d */
[----:B------:R-:W-:Y:S05]  /*d860*/  WARPSYNC.COLLECTIVE R15, `(.L_x_270) ;  /* 0x000000000f087348 */ /* 0x000fea0003c00000 */
[----:B------:R0:W1:Y:S02]  /*d870*/  SHFL.UP P6, R14, R13, R12, R11 ;  /* 0x0400000c0d0e7389 */ /* 0x00006400000c000b */
[----:B01----:R-:W-:Y:S01]  /*d880*/  ENDCOLLECTIVE ;  /* 0x000000000000791b */ /* 0x003fe20003800000 */
.L_x_270:
[----:B------:R-:W-:Y:S01]  /*d890*/  IMAD.MOV.U32 R12, RZ, RZ, 0x4 ;  /* 0x00000004ff0c7424 */ /* 0x000fe200078e00ff */
[----:B------:R-:W-:Y:S02]  /*d8a0*/  SEL R14, R14, RZ, P0 ;  /* 0x000000ff0e0e7207 */ /* 0x000fe40000000000 */
[----:B------:R-:W-:-:S03]  /*d8b0*/  ISETP.GE.U32.AND P0, PT, R27, 0x4, PT ;  /* 0x000000041b00780c */ /* 0x000fc60003f06070 */
[----:B------:R-:W-:-:S04]  /*d8c0*/  IMAD.IADD R3, R13, 0x1, R14 ;  /* 0x000000010d037824 */ /* 0x000fc800078e020e */
[----:B------:R-:W-:-:S07]  /*d8d0*/  IMAD.MOV.U32 R13, RZ, RZ, R3 ;  /* 0x000000ffff0d7224 */ /* 0x000fce00078e0003 */
[----:B------:R-:W-:Y:S05]  /*d8e0*/  WARPSYNC.COLLECTIVE R15, `(.L_x_271) ;  /* 0x000000000f087348 */ /* 0x000fea0003c00000 */
[----:B------:R0:W1:Y:S02]  /*d8f0*/  SHFL.UP P6, R14, R13, R12, R11 ;  /* 0x0400000c0d0e7389 */ /* 0x00006400000c000b */
[----:B01----:R-:W-:Y:S01]  /*d900*/  ENDCOLLECTIVE ;  /* 0x000000000000791b */ /* 0x003fe20003800000 */
.L_x_271:
        /* <DEDUP_REMOVED lines=8> */
.L_x_272:
        /* <DEDUP_REMOVED lines=8> */
.L_x_273:
[----:B------:R-:W-:Y:S02]  /*da10*/  IMAD.MOV.U32 R12, RZ, RZ, 0x1f ;  /* 0x0000001fff0c7424 */ /* 0x000fe400078e00ff */
[----:B------:R-:W-:Y:S01]  /*da20*/  IMAD.MOV.U32 R11, RZ, RZ, 0x1f ;  /* 0x0000001fff0b7424 */ /* 0x000fe200078e00ff */
[----:B------:R-:W-:-:S05]  /*da30*/  SEL R8, R14, RZ, P0 ;  /* 0x000000ff0e087207 */ /* 0x000fca0000000000 */
[----:B------:R-:W-:-:S04]  /*da40*/  IMAD.IADD R8, R7, 0x1, R8 ;  /* 0x0000000107087824 */ /* 0x000fc800078e0208 */
[----:B------:R-:W-:-:S07]  /*da50*/  IMAD.MOV.U32 R13, RZ, RZ, R8 ;  /* 0x000000ffff0d7224 */ /* 0x000fce00078e0008 */
[----:B------:R-:W-:Y:S05]  /*da60*/  WARPSYNC.COLLECTIVE R15, `(.L_x_274) ;  /* 0x000000000f087348 */ /* 0x000fea0003c00000 */
[----:B------:R0:W1:Y:S02]  /*da70*/  SHFL.IDX P6, R14, R13, R12, R11 ;  /* 0x0000000c0d0e7389 */ /* 0x00006400000c000b */
[----:B01----:R-:W-:Y:S01]  /*da80*/  ENDCOLLECTIVE ;  /* 0x000000000000791b */ /* 0x003fe20003800000 */
.L_x_274:
[----:B------:R-:W-:Y:S05]  /*da90*/  BRA `(.L_x_275) ;  /* 0xffffffe800c07947 */ /* 0x000fea000383ffff */
.L_x_229:
[----:B------:R-:W-:Y:S01]  /*daa0*/  BSSY B0, `(.L_x_276) ;  /* 0x0000008000007945 */ /* 0x000fe20003800000 */
[----:B-----5:R-:W-:Y:S02]  /*dab0*/  IMAD.MOV.U32 R13, RZ, RZ, R2 ;  /* 0x000000ffff0d7224 */ /* 0x020fe400078e0002 */
[----:B------:R-:W-:Y:S02]  /*dac0*/  IMAD.MOV.U32 R12, RZ, RZ, 0x1 ;  /* 0x00000001ff0c7424 */ /* 0x000fe400078e00ff */
[----:B------:R-:W-:Y:S02]  /*dad0*/  IMAD.MOV.U32 R11, RZ, RZ, RZ ;  /* 0x000000ffff0b7224 */ /* 0x000fe400078e00ff */
[----:B------:R-:W-:-:S07]  /*dae0*/  IMAD.MOV.U32 R15, RZ, RZ, -0x1 ;  /* 0xffffffffff0f7424 */ /* 0x000fce00078e00ff */
[----:B012---:R-:W-:Y:S05]  /*daf0*/  WARPSYNC.COLLECTIVE R15, `(.L_x_277) ;  /* 0x000000000f087348 */ /* 0x007fea0003c00000 */
[----:B------:R3:W4:Y:S02]  /*db00*/  SHFL.UP P6, R14, R13, R12, R11 ;  /* 0x0400000c0d0e7389 */ /* 0x00072400000c000b */
[----:B01234-:R-:W-:Y:S01]  /*db10*/  ENDCOLLECTIVE ;  /* 0x000000000000791b */ /* 0x01ffe20003800000 */
.L_x_277:
[----:B------:R-:W-:Y:S05]  /*db20*/  BSYNC B0 ;  /* 0x0000000000007941 */ /* 0x000fea0003800000 */
.L_x_276:
        /* <DEDUP_REMOVED lines=10> */
.L_x_278:
        /* <DEDUP_REMOVED lines=8> */
.L_x_279:
        /* <DEDUP_REMOVED lines=8> */
.L_x_280:
        /* <DEDUP_REMOVED lines=8> */
.L_x_281:
        /* <DEDUP_REMOVED lines=8> */
.L_x_282:
[----:B------:R-:W-:Y:S05]  /*ddd0*/  BRA `(.L_x_283) ;  /* 0xffffffe8009c7947 */ /* 0x000fea000383ffff */
.L_x_231:
[----:B------:R-:W-:Y:S01]  /*dde0*/  BSSY B0, `(.L_x_284) ;  /* 0x0000006000007945 */ /* 0x000fe20003800000 */
[----:B------:R-:W-:Y:S01]  /*ddf0*/  PLOP3.LUT P6, PT, P6, PT, PT, 0x8, 0x0 ;  /* 0x000000000000781c */ /* 0x000fe200037ce170 */
[----:B------:R-:W-:-:S12]  /*de00*/  IMAD.MOV.U32 R15, RZ, RZ, -0x1 ;  /* 0xffffffffff0f7424 */ /* 0x000fd800078e00ff */
[----:B012---:R-:W-:Y:S05]  /*de10*/  WARPSYNC.COLLECTIVE R15, `(.L_x_285) ;  /* 0x000000000f087348 */ /* 0x007fea0003c00000 */
[----:B------:R-:W-:Y:S01]  /*de20*/  VOTE.ANY R14, PT, P6 ;  /* 0x00000000000e7806 */ /* 0x000fe200030e0100 */
[----:B012---:R-:W-:Y:S06]  /*de30*/  ENDCOLLECTIVE ;  /* 0x000000000000791b */ /* 0x007fec0003800000 */
.L_x_285:
[----:B------:R-:W-:Y:S05]  /*de40*/  BSYNC B0 ;  /* 0x0000000000007941 */ /* 0x000fea0003800000 */
.L_x_284:
[----:B------:R-:W-:Y:S02]  /*de50*/  IMAD.MOV.U32 R3, RZ, RZ, R14 ;  /* 0x000000ffff037224 */ /* 0x000fe400078e000e */
[----:B------:R-:W-:Y:S02]  /*de60*/  IMAD.MOV.U32 R13, RZ, RZ, R2 ;  /* 0x000000ffff0d7224 */ /* 0x000fe400078e0002 */
[----:B------:R-:W0:Y:S01]  /*de70*/  POPC R0, R3 ;  /* 0x0000000300007309 */ /* 0x000e220000000000 */
[----:B------:R-:W-:Y:S02]  /*de80*/  IMAD.MOV.U32 R11, RZ, RZ, 0x1f ;  /* 0x0000001fff0b7424 */ /* 0x000fe400078e00ff */
[----:B------:R-:W-:Y:S02]  /*de90*/  IMAD.MOV.U32 R15, RZ, RZ, -0x1 ;  /* 0xffffffffff0f7424 */ /* 0x000fe400078e00ff */
[----:B0-----:R-:W-:-:S07]  /*dea0*/  IMAD.MOV.U32 R12, RZ, RZ, R0 ;  /* 0x000000ffff0c7224 */ /* 0x001fce00078e0000 */
[----:B------:R-:W-:Y:S05]  /*deb0*/  WARPSYNC.COLLECTIVE R15, `(.L_x_286) ;  /* 0x000000000f087348 */ /* 0x000fea0003c00000 */
[----:B------:R0:W1:Y:S02]  /*dec0*/  SHFL.IDX P6, R14, R13, R12, R11 ;  /* 0x0000000c0d0e7389 */ /* 0x00006400000c000b */
[----:B01----:R-:W-:Y:S01]  /*ded0*/  ENDCOLLECTIVE ;  /* 0x000000000000791b */ /* 0x003fe20003800000 */
.L_x_286:
[----:B------:R-:W-:Y:S01]  /*dee0*/  IMAD.MOV.U32 R17, RZ, RZ, R14 ;  /* 0x000000ffff117224 */ /* 0x000fe200078e000e */
[----:B------:R-:W-:Y:S06]  /*def0*/  BRA `(.L_x_287) ;  /* 0xffffffe8008c7947 */ /* 0x000fec000383ffff */
.L_x_233:
[----:B------:R-:W-:Y:S01]  /*df00*/  BSSY B0, `(.L_x_288) ;  /* 0x0000007000007945 */ /* 0x000fe20003800000 */
[----:B------:R-:W-:Y:S02]  /*df10*/  IMAD.MOV.U32 R13, RZ, RZ, R8 ;  /* 0x000000ffff0d7224 */ /* 0x000fe400078e0008 */
[----:B------:R-:W-:Y:S02]  /*df20*/  IMAD.MOV.U32 R11, RZ, RZ, 0x1f ;  /* 0x0000001fff0b7424 */ /* 0x000fe400078e00ff */
[----:B------:R-:W-:-:S07]  /*df30*/  IMAD.MOV.U32 R15, RZ, RZ, -0x1 ;  /* 0xffffffffff0f7424 */ /* 0x000fce00078e00ff */
[----:B01234-:R-:W-:Y:S05]  /*df40*/  WARPSYNC.COLLECTIVE R15, `(.L_x_289) ;  /* 0x000000000f087348 */ /* 0x01ffea0003c00000 */
[----:B------:R0:W0:Y:S02]  /*df50*/  SHFL.IDX P6, R14, R13, R12, R11 ;  /* 0x0000000c0d0e7389 */ /* 0x00002400000c000b */
[----:B01234-:R-:W-:Y:S01]  /*df60*/  ENDCOLLECTIVE ;  /* 0x000000000000791b */ /* 0x01ffe20003800000 */
.L_x_289:
[----:B------:R-:W-:Y:S05]  /*df70*/  BSYNC B0 ;  /* 0x0000000000007941 */ /* 0x000fea0003800000 */
.L_x_288:
[----:B------:R-:W-:Y:S05]  /*df80*/  BRA `(.L_x_232) ;  /* 0xffffffe800847947 */ /* 0x000fea000383ffff */
.L_x_237:
[----:B0-----:R0:W2:Y:S02]  /*df90*/  SYNCS.PHASECHK.TRANS64.TRYWAIT P0, [R9+URZ+0x30820], R0 ;  /* 0x03082000090075a7 */ /* 0x0010a4000800017f */
[----:B--2---:R-:W-:Y:S05]  /*dfa0*/  @!P0 NANOSLEEP.SYNCS 0x989680 ;  /* 0x009896800000895d */ /* 0x004fea0003900000 */
[----:B------:R-:W2:Y:S02]  /*dfb0*/  @!P0 SYNCS.PHASECHK.TRANS64 P0, [R9+URZ+0x30820], R0 ;  /* 0x03082000090085a7 */ /* 0x000ea4000800007f */
[----:B--2---:R-:W-:Y:S05]  /*dfc0*/  @!P0 BRA `(.L_x_237) ;  /* 0xfffffffc00f08947 */ /* 0x004fea000383ffff */
[----:B------:R-:W-:Y:S05]  /*dfd0*/  BRA `(.L_x_290) ;  /* 0xffffffec00607947 */ /* 0x000fea000383ffff */
.L_x_238:
        /* <DEDUP_REMOVED lines=8> */
[----:B01----:R-:W-:Y:S05]  /*e060*/  WARPSYNC.COLLECTIVE R15, `(.L_x_292) ;  /* 0x000000000f087348 */ /* 0x003fea0003c00000 */
[----:B------:R2:W3:Y:S02]  /*e070*/  SHFL.IDX P6, R14, R13, R12, R11 ;  /* 0x0000000c0d0e7389 */ /* 0x0004e400000c000b */
[----:B0123--:R-:W-:Y:S01]  /*e080*/  ENDCOLLECTIVE ;  /* 0x000000000000791b */ /* 0x00ffe20003800000 */
.L_x_292:
[----:B------:R-:W-:Y:S05]  /*e090*/  BSYNC B0 ;  /* 0x0000000000007941 */ /* 0x000fea0003800000 */
.L_x_291:
[----:B------:R-:W-:Y:S05]  /*e0a0*/  BRA `(.L_x_293) ;  /* 0xffffffec00487947 */ /* 0x000fea000383ffff */
.L_x_241:
[----:B------:R-:W-:Y:S01]  /*e0b0*/  BSSY B1, `(.L_x_294) ;  /* 0x0000006000017945 */ /* 0x000fe20003800000 */
[----:B------:R-:W-:-:S07]  /*e0c0*/  IMAD.MOV.U32 R15, RZ, RZ, -0x1 ;  /* 0xffffffffff0f7424 */ /* 0x000fce00078e00ff */
[----:B01----:R-:W-:Y:S05]  /*e0d0*/  WARPSYNC.COLLECTIVE R15, `(.L_x_295) ;  /* 0x000000000f0c7348 */ /* 0x003fea0003c00000 */
[----:B------:R-:W-:Y:S02]  /*e0e0*/  ELECT P6, UR62, PT ;  /* 0x00000000003e782f */ /* 0x000fe400038c0000 */
[----:B------:R-:W-:Y:S01]  /*e0f0*/  MOV R14, UR62 ;  /* 0x0000003e000e7c02 */ /* 0x000fe20008000f00 */
[----:B01----:R-:W-:Y:S10]  /*e100*/  ENDCOLLECTIVE ;  /* 0x000000000000791b */ /* 0x003ff40003800000 */
.L_x_295:
[----:B------:R-:W-:Y:S05]  /*e110*/  BSYNC B1 ;  /* 0x0000000000017941 */ /* 0x000fea0003800000 */
.L_x_294:
[----:B------:R-:W-:Y:S05]  /*e120*/  BRA `(.L_x_296) ;  /* 0xffffffec00407947 */ /* 0x000fea000383ffff */
.L_x_243:
[----:B0-----:R0:W2:Y:S02]  /*e130*/  SYNCS.PHASECHK.TRANS64.TRYWAIT P0, [R7+URZ], R2 ;  /* 0x00000002070075a7 */ /* 0x0010a4000800017f */
[----:B--2---:R-:W-:Y:S05]  /*e140*/  @!P0 NANOSLEEP.SYNCS 0x989680 ;  /* 0x009896800000895d */ /* 0x004fea0003900000 */
[----:B------:R-:W2:Y:S02]  /*e150*/  @!P0 SYNCS.PHASECHK.TRANS64 P0, [R7+URZ], R2 ;  /* 0x00000002070085a7 */ /* 0x000ea4000800007f */
[----:B--2---:R-:W-:Y:S05]  /*e160*/  @!P0 BRA `(.L_x_243) ;  /* 0xfffffffc00f08947 */ /* 0x004fea000383ffff */
[----:B------:R-:W-:Y:S05]  /*e170*/  BRA `(.L_x_297) ;  /* 0xffffffec00747947 */ /* 0x000fea000383ffff */
.L_x_244:
[----:B--2---:R2:W3:Y:S02]  /*e180*/  SYNCS.PHASECHK.TRANS64.TRYWAIT P0, [R3+URZ], R0 ;  /* 0x00000000030075a7 */ /* 0x0044e4000800017f */
[----:B---3--:R-:W-:Y:S05]  /*e190*/  @!P0 NANOSLEEP.SYNCS 0x989680 ;  /* 0x009896800000895d */ /* 0x008fea0003900000 */
[----:B------:R-:W3:Y:S02]  /*e1a0*/  @!P0 SYNCS.PHASECHK.TRANS64 P0, [R3+URZ], R0 ;  /* 0x00000000030085a7 */ /* 0x000ee4000800007f */
[----:B---3--:R-:W-:Y:S05]  /*e1b0*/  @!P0 BRA `(.L_x_244) ;  /* 0xfffffffc00f08947 */ /* 0x008fea000383ffff */
[----:B------:R-:W-:Y:S05]  /*e1c0*/  BRA `(.L_x_298) ;  /* 0xffffffec00687947 */ /* 0x000fea000383ffff */
.L_x_246:
[----:B--2---:R2:W3:Y:S02]  /*e1d0*/  SYNCS.PHASECHK.TRANS64.TRYWAIT P0, [R5+URZ], R2 ;  /* 0x00000002050075a7 */ /* 0x0044e4000800017f */
[----:B---3--:R-:W-:Y:S05]  /*e1e0*/  @!P0 NANOSLEEP.SYNCS 0x989680 ;  /* 0x009896800000895d */ /* 0x008fea0003900000 */
[----:B------:R-:W3:Y:S02]  /*e1f0*/  @!P0 SYNCS.PHASECHK.TRANS64 P0, [R5+URZ], R2 ;  /* 0x00000002050085a7 */ /* 0x000ee4000800007f */
[----:B---3--:R-:W-:Y:S05]  /*e200*/  @!P0 BRA `(.L_x_246) ;  /* 0xfffffffc00f08947 */ /* 0x008fea000383ffff */
[----:B------:R-:W-:Y:S05]  /*e210*/  BRA `(.L_x_299) ;  /* 0xffffffec006c7947 */ /* 0x000fea000383ffff */
.L_x_300:
        /* <DEDUP_REMOVED lines=14> */
.L_x_2277:


//--------------------- .text._ZN7cutlass13device_kernelIN5flash11enable_sm90INS1_16FlashAttnFwdSm90INS1_25CollectiveMainloopFwdSm90ILi2EN4cute5tupleIJNS5_1CILi1EEES8_S8_EEENS6_IJNS7_ILi192EEESA_NS7_ILi64EEEEEELi64ENS_10bfloat16_tEfNS_4arch4Sm90ELb0ELb0ELb0ELb1ELb0ELb1ELb0ELb0ELb1ELb0ELb0ELb0EEENS1_21CollectiveEpilogueFwdINS6_IJSA_SB_SA_EEES9_SD_SF_Li384ELb1ELb0ELb0ELb0EEENS1_36VarlenDynamicPersistentTileSchedulerILi192ELi192ELi384ELi32ELb0ELb0ELb1ELb0ELb1ELb1EEEEEEEEEvNT_6ParamsE --------------------------
	.section	.text._ZN7cutlass13device_kernelIN5flash11enable_sm90INS1_16FlashAttnFwdSm90INS1_25CollectiveMainloopFwdSm90ILi2EN4cute5tupleIJNS5_1CILi1EEES8_S8_EEENS6_IJNS7_ILi192EEESA_NS7_ILi64EEEEEELi64ENS_10bfloat16_tEfNS_4arch4Sm90ELb0ELb0ELb0ELb1ELb0ELb1ELb0ELb0ELb1ELb0ELb0ELb0EEENS1_21CollectiveEpilogueFwdINS6_IJSA_SB_SA_EEES9_SD_SF_Li384ELb1ELb0ELb0ELb0EEENS1_36VarlenDynamicPersistentTileSchedulerILi192ELi192ELi384ELi32ELb0ELb0ELb1ELb0ELb1ELb1EEEEEEEEEvNT_6ParamsE,"ax",@progbits
	.align	128
.text._ZN7cutlass13device_kernelIN5flash11enable_sm90INS1_16FlashAttnFwdSm90INS1_25CollectiveMainloopFwdSm90ILi2EN4cute5tupleIJNS5_1CILi1EEES8_S8_EEENS6_IJNS7_ILi192EEESA_NS7_ILi64EEEEEELi64ENS_10bfloat16_tEfNS_4arch4Sm90ELb0ELb0ELb0ELb1ELb0ELb1ELb0ELb0ELb1ELb0ELb0ELb0EEENS1_21CollectiveEpilogueFwdINS6_IJSA_SB_SA_EEES9_SD_SF_Li384ELb1ELb0ELb0ELb0EEENS1_36VarlenDynamicPersistentTileSchedulerILi192ELi192ELi384ELi32ELb0ELb0ELb1ELb0ELb1ELb1EEEEEEEEEvNT_6ParamsE:
        .type           _ZN7cutlass13device_kernelIN5flash11enable_sm90INS1_16FlashAttnFwdSm90INS1_25CollectiveMainloopFwdSm90ILi2EN4cute5tupleIJNS5_1CILi1EEES8_S8_EEENS6_IJNS7_ILi192EEESA_NS7_ILi64EEEEEELi64ENS_10bfloat16_tEfNS_4arch4Sm90ELb0ELb0ELb0ELb1ELb0ELb1ELb0ELb0ELb1ELb0ELb0ELb0EEENS1_21CollectiveEpilogueFwdINS6_IJSA_SB_SA_EEES9_SD_SF_Li384ELb1ELb0ELb0ELb0EEENS1_36VarlenDynamicPersistentTileSchedulerILi192ELi192ELi384ELi32ELb0ELb0ELb1ELb0ELb1ELb1EEEEEEEEEvNT_6ParamsE,@function
        .size           _ZN7cutlass13device_kernelIN5flash11enable_sm90INS1_16FlashAttnFwdSm90INS1_25CollectiveMainloopFwdSm90ILi2EN4cute5tupleIJNS5_1CILi1EEES8_S8_EEENS6_IJNS7_ILi192EEESA_NS7_ILi64EEEEEELi64ENS_10bfloat16_tEfNS_4arch4Sm90ELb0ELb0ELb0ELb1ELb0ELb1ELb0ELb0ELb1ELb0ELb0ELb0EEENS1_21CollectiveEpilogueFwdINS6_IJSA_SB_SA_EEES9_SD_SF_Li384ELb1ELb0ELb0ELb0EEENS1_36VarlenDynamicPersistentTileSchedulerILi192ELi192ELi384ELi32ELb0ELb0ELb1ELb0ELb1ELb1EEEEEEEEEvNT_6ParamsE,(.L_x_2278 - _ZN7cutlass13device_kernelIN5flash11enable_sm90INS1_16FlashAttnFwdSm90INS1_25CollectiveMainloopFwdSm90ILi2EN4cute5tupleIJNS5_1CILi1EEES8_S8_EEENS6_IJNS7_ILi192EEESA_NS7_ILi64EEEEEELi64ENS_10bfloat16_tEfNS_4arch4Sm90ELb0ELb0ELb0ELb1ELb0ELb1ELb0ELb0ELb1ELb0ELb0ELb0EEENS1_21CollectiveEpilogueFwdINS6_IJSA_SB_SA_EEES9_SD_SF_Li384ELb1ELb0ELb0ELb0EEENS1_36VarlenDynamicPersistentTileSchedulerILi192ELi192ELi384ELi32ELb0ELb0ELb1ELb0ELb1ELb1EEEEEEEEEvNT_6ParamsE)
        .other          _ZN7cutlass13device_kernelIN5flash11enable_sm90INS1_16FlashAttnFwdSm90INS1_25CollectiveMainloopFwdSm90ILi2EN4cute5tupleIJNS5_1CILi1EEES8_S8_EEENS6_IJNS7_ILi192EEESA_NS7_ILi64EEEEEELi64ENS_10bfloat16_tEfNS_4arch4Sm90ELb0ELb0ELb0ELb1ELb0ELb1ELb0ELb0ELb1ELb0ELb0ELb0EEENS1_21CollectiveEpilogueFwdINS6_IJSA_SB_SA_EEES9_SD_SF_Li384ELb1ELb0ELb0ELb0EEENS1_36VarlenDynamicPersistentTileSchedulerILi192ELi192ELi384ELi32ELb0ELb0ELb1ELb0ELb1ELb1EEEEEEEEEvNT_6ParamsE,@"STO_CUDA_ENTRY STV_DEFAULT"
_ZN7cutlass13device_kernelIN5flash11enable_sm90INS1_16FlashAttnFwdSm90INS1_25CollectiveMainloopFwdSm90ILi2EN4cute5tupleIJNS5_1CILi1EEES8_S8_EEENS6_IJNS7_ILi192EEESA_NS7_ILi64EEEEEELi64ENS_10bfloat16_tEfNS_4arch4Sm90ELb0ELb0ELb0ELb1ELb0ELb1ELb0ELb0ELb1ELb0ELb0ELb0EEENS1_21CollectiveEpilogueFwdINS6_IJSA_SB_SA_EEES9_SD_SF_Li384ELb1ELb0ELb0ELb0EEENS1_36VarlenDynamicPersistentTileSchedulerILi192ELi192ELi384ELi32ELb0ELb0ELb1ELb0ELb1ELb1EEEEEEEEEvNT_6ParamsE:
[----:B------:R-:W0:Y:S02]  /*0000*/  LDC R1, c[0x0][0x28] ;  /* 0x00000a00ff017b82 */ /* 0x000e240000000800 */
[----:B0-----:R-:W-:Y:S01]  /*0010*/  VIADD R1, R1, 0xffffffa0 ;  /* 0xffffffa001017836 */ /* 0x001fe20000000000 */
[----:B------:R-:W0:Y:S01]  /*0020*/  S2R R3, SR_TID.X ;  /* 0x0000000000037919 */ /* 0x000e220000002100 */
[----:B------:R-:W-:Y:S01]  /*0030*/  ELECT P0, URZ, PT ;  /* 0x00000000003f782f */ /* 0x000fe20003800000 */
[----:B------:R-:W-:Y:S01]  /*0040*/  BSSY B0, `(.L_x_301) ;  /* 0x0000016000007945 */ /* 0x000fe20003800000 */
[----:B0-----:R-:W-:-:S05]  /*0050*/  SHF.R.U32.HI R0, RZ, 0x5, R3 ;  /* 0x00000005ff007819 */ /* 0x001fca0000011603 */
[----:B------:R-:W0:Y:S02]  /*0060*/  SHFL.IDX PT, R2, R0, RZ, 0x1f ;  /* 0x00001fff00027589 */ /* 0x000e2400000e0000 */
[----:B0-----:R-:W-:-:S13]  /*0070*/  ISETP.EQ.AND P0, PT, R2, RZ, P0 ;  /* 0x000000ff0200720c */ /* 0x001fda0000702270 */
[----:B------:R-:W-:Y:S05]  /*0080*/  @!P0 BRA `(.L_x_302) ;  /* 0x0000000000448947 */ /* 0x000fea0003800000 */
[----:B------:R-:W-:Y:S02]  /*0090*/  ULDC.64 UR4, c[0x0][0x198] ;  /* 0x0000660000047ab9 */ /* 0x000fe40000000a00 */
[----:B------:R-:W-:Y:S02]  /*00a0*/  UIADD3 UR6, UP0, UR4, 0x270, URZ ;  /* 0x0000027004067890 */ /* 0x000fe4000ff1e03f */
[----:B------:R-:W-:Y:S02]  /*00b0*/  UIADD3 UR8, UP1, UR4, 0x370, URZ ;  /* 0x0000037004087890 */ /* 0x000fe4000ff3e03f */
[----:B------:R-:W-:Y:S02]  /*00c0*/  UIADD3 UR10, UP2, UR4, 0x470, URZ ;  /* 0x00000470040a7890 */ /* 0x000fe4000ff5e03f */
[----:B------:R-:W-:Y:S02]  /*00d0*/  UIADD3 UR12, UP3, UR4, 0x570, URZ ;  /* 0x00000570040c7890 */ /* 0x000fe4000ff7e03f */
[----:B------:R-:W-:-:S02]  /*00e0*/  UIADD3 UR4, UP4, UR4, 0x670, URZ ;  /* 0x0000067004047890 */ /* 0x000fc4000ff9e03f */
[----:B------:R-:W-:Y:S02]  /*00f0*/  UIADD3.X UR7, URZ, UR5, URZ, UP0, !UPT ;  /* 0x000000053f077290 */ /* 0x000fe400087fe43f */
[----:B------:R-:W-:Y:S02]  /*0100*/  UIADD3.X UR9, URZ, UR5, URZ, UP1, !UPT ;  /* 0x000000053f097290 */ /* 0x000fe40008ffe43f */
[----:B------:R-:W-:Y:S02]  /*0110*/  UIADD3.X UR11, URZ, UR5, URZ, UP2, !UPT ;  /* 0x000000053f0b7290 */ /* 0x000fe400097fe43f */
[----:B------:R-:W-:Y:S02]  /*0120*/  UIADD3.X UR13, URZ, UR5, URZ, UP3, !UPT ;  /* 0x000000053f0d7290 */ /* 0x000fe40009ffe43f */
[----:B------:R-:W-:Y:S01]  /*0130*/  UIADD3.X UR5, URZ, UR5, URZ, UP4, !UPT ;  /* 0x000000053f057290 */ /* 0x000fe2000a7fe43f */
[----:B------:R0:W-:Y:S02]  /*0140*/  UTMACCTL.PF [UR6] ;  /* 0x00000000060079b9 */ /* 0x0001e40008040000 */
[----:B------:R0:W-:Y:S02]  /*0150*/  UTMACCTL.PF [UR8] ;  /* 0x00000000080079b9 */ /* 0x0001e40008040000 */
[----:B------:R0:W-:Y:S02]  /*0160*/  UTMACCTL.PF [UR10] ;  /* 0x000000000a0079b9 */ /* 0x0001e40008040000 */
[----:B------:R0:W-:Y:S02]  /*0170*/  UTMACCTL.PF [UR12] ;  /* 0x000000000c0079b9 */ /* 0x0001e40008040000 */
[----:B------:R0:W-:Y:S02]  /*0180*/  UTMACCTL.PF [UR4] ;  /* 0x00000000040079b9 */ /* 0x0001e40008040000 */
[----:B0-----:R-:W-:Y:S01]  /*0190*/  NOP ;  /* 0x0000000000007918 */ /* 0x001fe20000000000 */
.L_x_302:
[----:B------:R-:W-:Y:S05]  /*01a0*/  BSYNC B0 ;  /* 0x0000000000007941 */ /* 0x000fea0003800000 */
.L_x_301:
[----:B------:R-:W-:Y:S01]  /*01b0*/  VOTEU.ANY UP0, P0 ;  /* 0x00000000003f7886 */ /* 0x000fe20000000100 */
[----:B------:R-:W0:Y:S01]  /*01c0*/  SHFL.IDX PT, R2, R0, RZ, 0x1f ;  /* 0x00001fff00027589 */ /* 0x000e2200000e0000 */
[----:B------:R-:W-:Y:S01]  /*01d0*/  UMOV UR4, 0x1 ;  /* 0x0000000100047882 */ /* 0x000fe20000000000 */
[----:B------:R-:W-:Y:S01]  /*01e0*/  UMOV UR7, 0x180 ;  /* 0x0000018000077882 */ /* 0x000fe20000000000 */
[----:B------:R-:W-:Y:S01]  /*01f0*/  SHF.R.U32.HI R3, RZ, 0x7, R3 ;  /* 0x00000007ff037819 */ /* 0x000fe20000011603 */
[----:B------:R-:W1:Y:S01]  /*0200*/  @UP0 S2UR UR8, SR_CgaCtaId ;  /* 0x00000000000809c3 */ /* 0x000e620000008800 */
[----:B------:R-:W-:Y:S01]  /*0210*/  @UP0 UMOV UR6, 0x400 ;  /* 0x0000040000060882 */ /* 0x000fe20000000000 */
[----:B------:R-:W-:-:S04]  /*0220*/  @UP0 UIADD3 UR4, -UR4, 0x100000, URZ ;  /* 0x0010000004040890 */ /* 0x000fc8000fffe13f */
[----:B------:R-:W-:Y:S02]  /*0230*/  @UP0 USHF.L.U32 UR5, UR4, 0xb, URZ ;  /* 0x0000000b04050899 */ /* 0x000fe4000800063f */
[----:B------:R-:W-:Y:S01]  /*0240*/  @UP0 USHF.L.U32 UR4, UR4, 0x1, URZ ;  /* 0x0000000104040899 */ /* 0x000fe2000800063f */
[----:B------:R-:W-:Y:S01]  /*0250*/  VOTEU.ANY UP1, P0 ;  /* 0x00000000003f7886 */ /* 0x000fe20000020100 */
[----:B0-----:R-:W-:Y:S02]  /*0260*/  ISETP.NE.AND P1, PT, R2, RZ, PT ;  /* 0x000000ff0200720c */ /* 0x001fe40003f25270 */
[----:B------:R0:W2:Y:S01]  /*0270*/  SHFL.IDX PT, R2, R3, RZ, 0x1f ;  /* 0x00001fff03027589 */ /* 0x0000a200000e0000 */
[----:B-1----:R-:W-:Y:S02]  /*0280*/  @UP0 ULEA UR8, UR8, UR6, 0x18 ;  /* 0x0000000608080291 */ /* 0x002fe4000f8ec03f */
[----:B------:R-:W-:-:S04]  /*0290*/  @UP0 UIADD3 UR6, -UR7, 0x100000, URZ ;  /* 0x0010000007060890 */ /* 0x000fc8000fffe13f */
[----:B------:R-:W-:Y:S02]  /*02a0*/  @UP0 USHF.L.U32 UR7, UR6, 0xb, URZ ;  /* 0x0000000b06070899 */ /* 0x000fe4000800063f */
[----:B------:R-:W-:Y:S01]  /*02b0*/  @UP0 USHF.L.U32 UR6, UR6, 0x1, URZ ;  /* 0x0000000106060899 */ /* 0x000fe2000800063f */
[----:B------:R-:W-:Y:S01]  /*02c0*/  VOTEU.ANY UP0, P0 ;  /* 0x00000000003f7886 */ /* 0x000fe20000000100 */
[----:B------:R-:W1:Y:S04]  /*02d0*/  FENCE.VIEW.ASYNC.S ;  /* 0x00000000000073c6 */ /* 0x000e680000000000 */
[----:B-1----:R0:W1:Y:S06]  /*02e0*/  @UP0 SYNCS.EXCH.64 URZ, [UR8+0x30800], UR4 ;  /* 0x03080004083f05b2 */ /* 0x00206c0008000100 */
[----:B------:R0:W3:Y:S02]  /*02f0*/  @UP1 SYNCS.EXCH.64 URZ, [UR8+0x30820], UR6 ;  /* 0x03082006083f15b2 */ /* 0x0000e40008000100 */
[----:B0-----:R-:W-:Y:S05]  /*0300*/  @P1 BRA `(.L_x_303) ;  /* 0x0000000000481947 */ /* 0x001fea0003800000 */
[----:B------:R-:W0:Y:S01]  /*0310*/  S2UR UR5, SR_CgaCtaId ;  /* 0x00000000000579c3 */ /* 0x000e220000008800 */
        /* <DEDUP_REMOVED lines=15> */
[----:B------:R0:W0:Y:S01]  /*0410*/  SYNCS.EXCH.64 URZ, [UR8+0x30848], UR4 ;  /* 0x03084804083f75b2 */ /* 0x0000220008000100 */
[----:B------:R-:W-:Y:S01]  /*0420*/  NOP ;  /* 0x0000000000007918 */ /* 0x000fe20000000000 */
.L_x_303:
[----:B------:R-:W5:Y:S01]  /*0430*/  SHFL.IDX PT, R3, R0, RZ, 0x1f ;  /* 0x00001fff00037589 */ /* 0x000f6200000e0000 */
[----:B------:R-:W-:Y:S01]  /*0440*/  NOP ;  /* 0x0000000000007918 */ /* 0x000fe20000000000 */
[----:B-----5:R-:W-:-:S13]  /*0450*/  ISETP.NE.AND P0, PT, R3, RZ, PT ;  /* 0x000000ff0300720c */ /* 0x020fda0003f05270 */
        /* <DEDUP_REMOVED lines=17> */
[----:B------:R0:W0:Y:S01]  /*0570*/  SYNCS.EXCH.64 URZ, [UR8+0x30868], UR6 ;  /* 0x03086806083f75b2 */ /* 0x0000220008000100 */
[----:B------:R-:W-:Y:S01]  /*0580*/  NOP ;  /* 0x0000000000007918 */ /* 0x000fe20000000000 */
.L_x_304:
[----:B------:R-:W5:Y:S01]  /*0590*/  SHFL.IDX PT, R3, R0, RZ, 0x1f ;  /* 0x00001fff00037589 */ /* 0x000f6200000e0000 */
[----:B------:R-:W-:Y:S01]  /*05a0*/  NOP ;  /* 0x0000000000007918 */ /* 0x000fe20000000000 */
[----:B-----5:R-:W-:-:S13]  /*05b0*/  ISETP.NE.AND P0, PT, R3, RZ, PT ;  /* 0x000000ff0300720c */ /* 0x020fda0003f05270 */
        /* <DEDUP_REMOVED lines=13> */
[----:B------:R0:W0:Y:S01]  /*0690*/  SYNCS.EXCH.64 URZ, [UR6+0x30888], UR4 ;  /* 0x03088804063f75b2 */ /* 0x0000220008000100 */
[----:B------:R-:W-:Y:S01]  /*06a0*/  NOP ;  /* 0x0000000000007918 */ /* 0x000fe20000000000 */
.L_x_305:
        /* <DEDUP_REMOVED lines=22> */
.L_x_306:
        /* <DEDUP_REMOVED lines=22> */
.L_x_307:
[----:B--2---:R-:W-:Y:S01]  /*0970*/  ISETP.NE.AND P0, PT, R2, RZ, PT ;  /* 0x000000ff0200720c */ /* 0x004fe20003f05270 */
[----:B------:R-:W-:Y:S01]  /*0980*/  IMAD.MOV.U32 R2, RZ, RZ, 0x1 ;  /* 0x00000001ff027424 */ /* 0x000fe200078e00ff */
[----:B------:R-:W-:Y:S01]  /*0990*/  NOP ;  /* 0x0000000000007918 */ /* 0x000fe20000000000 */
[----:B------:R-:W-:Y:S01]  /*09a0*/  ULDC.64 UR56, c[0x0][0x208] ;  /* 0x0000820000387ab9 */ /* 0x000fe20000000a00 */
[----:B------:R-:W-:Y:S02]  /*09b0*/  BSSY B7, `(.L_x_308) ;  /* 0x0001468000077945 */ /* 0x000fe40003800000 */
[----:B------:R-:W-:-:S05]  /*09c0*/  SEL R2, R2, 0x2, !P0 ;  /* 0x0000000202027807 */ /* 0x000fca0004000000 */
[----:B------:R2:W-:Y:S01]  /*09d0*/  STL [R1+0x1c], R2 ;  /* 0x00001c0201007387 */ /* 0x0005e20000100800 */
[----:B01-34-:R-:W-:Y:S06]  /*09e0*/  BAR.SYNC.DEFER_BLOCKING 0x0 ;  /* 0x0000000000007b1d */ /* 0x01bfec0000010000 */
[----:B------:R-:W-:Y:S05]  /*09f0*/  @!P0 BRA `(.L_x_309) ;  /* 0x000000fc00248947 */ /* 0x000fea0003800000 */
.L_x_310:
[----:B------:R-:W-:-:S08]  /*0a00*/  NOP ;  /* 0x0000000000007918 */ /* 0x000fd00000000000 */
[----:B------:R-:W0:Y:S02]  /*0a10*/  USETMAXREG.TRY_ALLOC.CTAPOOL UP0, 0xa0 ;  /* 0x000000a0000079c8 */ /* 0x000e240008000600 */
[----:B0-----:R-:W-:-:S13]  /*0a20*/  PLOP3.LUT P0, PT, PT, PT, UP0, 0x80, 0x0 ;  /* 0x000000000000781c */ /* 0x001fda0003f0f008 */
[----:B------:R-:W-:Y:S05]  /*0a30*/  @!P0 BRA `(.L_x_310) ;  /* 0xfffffffc00f08947 */ /* 0x000fea000383ffff */
[----:B------:R-:W3:Y:S01]  /*0a40*/  LDL.LU R0, [R1] ;  /* 0x0000000001007983 */ /* 0x000ee20000300800 */
[----:B--2---:R-:W0:Y:S01]  /*0a50*/  S2R R2, SR_TID.X ;  /* 0x0000000000027919 */ /* 0x004e220000002100 */
[----:B------:R-:W1:Y:S01]  /*0a60*/  S2UR UR5, SR_CgaCtaId ;  /* 0x00000000000579c3 */ /* 0x000e620000008800 */
[----:B------:R-:W-:Y:S01]  /*0a70*/  UMOV UR4, 0x400 ;  /* 0x0000040000047882 */ /* 0x000fe20000000000 */
[----:B0-----:R-:W-:-:S06]  /*0a80*/  SHF.R.U32.HI R2, RZ, 0x7, R2 ;  /* 0x00000007ff027819 */ /* 0x001fcc0000011602 */
[----:B------:R-:W-:Y:S06]  /*0a90*/  BAR.ARV 0x8, 0x1a0 ;  /* 0x0206800000007b1d */ /* 0x000fec0000002000 */
[----:B------:R-:W-:-:S13]  /*0aa0*/  ISETP.NE.AND P0, PT, R2, 0x1, PT ;  /* 0x000000010200780c */ /* 0x000fda0003f05270 */
[----:B------:R-:W-:Y:S08]  /*0ab0*/  @!P0 BAR.ARV 0x9, 0x100 ;  /* 0x0244000000008b1d */ /* 0x000ff00000002000 */
[----:B------:R-:W-:Y:S01]  /*0ac0*/  BAR.SYNC.DEFER_BLOCKING 0x5, 0x1a0 ;  /* 0x0146800000007b1d */ /* 0x000fe20000010000 */
[----:B-1----:R-:W-:-:S06]  /*0ad0*/  ULEA UR4, UR5, UR4, 0x18 ;  /* 0x0000000405047291 */ /* 0x002fcc000f8ec03f */
[----:B------:R-:W-:Y:S01]  /*0ae0*/  IMAD.U32 R2, RZ, RZ, UR4 ;  /* 0x00000004ff027e24 */ /* 0x000fe2000f8e00ff */
[----:B------:R-:W-:-:S04]  /*0af0*/  ULDC UR4, c[0x0][0xc14] ;  /* 0x0003050000047ab9 */ /* 0x000fc80000000800 */
[----:B------:R-:W0:Y:S01]  /*0b00*/  LDS.128 R32, [R2+0x308d0] ;  /* 0x0308d00002207984 */ /* 0x000e220000000c00 */
[----:B------:R-:W-:Y:S06]  /*0b10*/  BAR.ARV 0x4, 0x1a0 ;  /* 0x0106800000007b1d */ /* 0x000fec0000002000 */
[----:B---3--:R-:W-:-:S04]  /*0b20*/  LOP3.LUT R0, R0, 0xffffffef, RZ, 0xc0, !PT ;  /* 0xffffffef00007812 */ /* 0x008fc800078ec0ff */
[----:B------:R-:W-:-:S05]  /*0b30*/  @P0 LOP3.LUT R0, R0, 0x10, RZ, 0xfc, !PT ;  /* 0x0000001000000812 */ /* 0x000fca00078efcff */
[----:B------:R4:W-:Y:S01]  /*0b40*/  STL [R1], R0 ;  /* 0x0000000001007387 */ /* 0x0009e20000100800 */
[----:B0-----:R-:W-:-:S13]  /*0b50*/  ISETP.GE.AND P0, PT, R35, UR4, PT ;  /* 0x0000000423007c0c */ /* 0x001fda000bf06270 */
[----:B----4-:R-:W-:Y:S05]  /*0b60*/  @P0 BRA `(.L_x_311) ;  /* 0x0000014400300947 */ /* 0x010fea0003800000 */
[----:B------:R-:W2:Y:S01]  /*0b70*/  LDL.LU R9, [R1+0x1c] ;  /* 0x00001c0001097983 */ /* 0x000ea20000300800 */
[----:B------:R-:W0:Y:S02]  /*0b80*/  S2R R0, SR_TID.X ;  /* 0x0000000000007919 */ /* 0x000e240000002100 */
[----:B0-----:R-:W-:-:S05]  /*0b90*/  VIADD R8, R0, 0xffffff80 ;  /* 0xffffff8000087836 */ /* 0x001fca0000000000 */
[----:B------:R-:W-:-:S04]  /*0ba0*/  SHF.R.S32.HI R0, RZ, 0x1f, R8 ;  /* 0x0000001fff007819 */ /* 0x000fc80000011408 */
[----:B------:R-:W-:-:S04]  /*0bb0*/  LEA.HI R3, R0, R8, RZ, 0x4 ;  /* 0x0000000800037211 */ /* 0x000fc800078f20ff */
[----:B------:R-:W-:-:S05]  /*0bc0*/  LOP3.LUT R4, R3, 0xfffffff0, RZ, 0xc0, !PT ;  /* 0xfffffff003047812 */ /* 0x000fca00078ec0ff */
[----:B------:R-:W-:Y:S01]  /*0bd0*/  IMAD.IADD R4, R8, 0x1, -R4 ;  /* 0x0000000108047824 */ /* 0x000fe200078e0a04 */
[----:B------:R-:W-:-:S04]  /*0be0*/  SHF.R.S32.HI R6, RZ, 0x4, R3 ;  /* 0x00000004ff067819 */ /* 0x000fc80000011403 */
[----:B------:R-:W-:-:S04]  /*0bf0*/  SHF.R.S32.HI R5, RZ, 0x1f, R4 ;  /* 0x0000001fff057819 */ /* 0x000fc80000011404 */
[----:B------:R-:W-:Y:S02]  /*0c00*/  LEA.HI R5, R5, R4, RZ, 0x3 ;  /* 0x0000000405057211 */ /* 0x000fe400078f18ff */
[----:B------:R-:W-:Y:S02]  /*0c10*/  LEA.HI R7, R3, R6, RZ, 0x1 ;  /* 0x0000000603077211 */ /* 0x000fe400078f08ff */
[----:B------:R-:W-:Y:S02]  /*0c20*/  LOP3.LUT R3, R5, 0xfffffff8, RZ, 0xc0, !PT ;  /* 0xfffffff805037812 */ /* 0x000fe400078ec0ff */
[----:B------:R-:W-:-:S03]  /*0c30*/  LOP3.LUT R7, R7, 0x1ffffffe, RZ, 0xc0, !PT ;  /* 0x1ffffffe07077812 */ /* 0x000fc600078ec0ff */
[----:B------:R-:W-:Y:S02]  /*0c40*/  IMAD.IADD R3, R4, 0x1, -R3 ;  /* 0x0000000104037824 */ /* 0x000fe400078e0a03 */
[----:B------:R-:W-:Y:S02]  /*0c50*/  IMAD.IADD R7, R6, 0x1, -R7 ;  /* 0x0000000106077824 */ /* 0x000fe400078e0a07 */
[----:B------:R-:W-:Y:S01]  /*0c60*/  IMAD.SHL.U32 R4, R3, 0x40, RZ ;  /* 0x0000004003047824 */ /* 0x000fe200078e00ff */
[----:B------:R-:W-:Y:S01]  /*0c70*/  LEA.HI R6, R0, R8, RZ, 0x5 ;  /* 0x0000000800067211 */ /* 0x000fe200078f28ff */
[----:B------:R-:W-:-:S03]  /*0c80*/  IMAD.SHL.U32 R7, R7, 0x8, RZ ;  /* 0x0000000807077824 */ /* 0x000fc600078e00ff */
[----:B------:R-:W-:Y:S01]  /*0c90*/  LOP3.LUT R4, R4, 0x1c0, RZ, 0xc0, !PT ;  /* 0x000001c004047812 */ /* 0x000fe200078ec0ff */
[----:B------:R-:W-:Y:S01]  /*0ca0*/  IMAD.SHL.U32 R5, R5, 0x40, RZ ;  /* 0x0000004005057824 */ /* 0x000fe200078e00ff */
[----:B------:R-:W-:Y:S02]  /*0cb0*/  SHF.R.S32.HI R10, RZ, 0x5, R6 ;  /* 0x00000005ff0a7819 */ /* 0x000fe40000011406 */
[----:B------:R-:W-:Y:S02]  /*0cc0*/  LOP3.LUT R7, R4, 0x8, R7, 0xf8, !PT ;  /* 0x0000000804077812 */ /* 0x000fe400078ef807 */
[----:B------:R-:W-:Y:S02]  /*0cd0*/  SHF.R.U32.HI R6, RZ, 0x3, R4 ;  /* 0x00000003ff067819 */ /* 0x000fe40000011604 */
[----:B------:R-:W-:Y:S01]  /*0ce0*/  R2P PR, R3, 0x6 ;  /* 0x0000000603007804 */ /* 0x000fe20000000000 */
[----:B------:R-:W-:Y:S01]  /*0cf0*/  IMAD.SHL.U32 R4, R10, 0x400, RZ ;  /* 0x000004000a047824 */ /* 0x000fe200078e00ff */
[----:B------:R-:W-:-:S02]  /*0d00*/  LEA.HI R3, R0, R8, RZ, 0x2 ;  /* 0x0000000800037211 */ /* 0x000fc400078f10ff */
[----:B------:R-:W-:Y:S02]  /*0d10*/  LOP3.LUT R5, R5, 0x7ffffe00, RZ, 0xc0, !PT ;  /* 0x7ffffe0005057812 */ /* 0x000fe400078ec0ff */
[----:B------:R-:W-:Y:S02]  /*0d20*/  LOP3.LUT R6, R7, R6, RZ, 0x3c, !PT ;  /* 0x0000000607067212 */ /* 0x000fe400078e3cff */
[----:B------:R-:W-:Y:S02]  /*0d30*/  LEA.HI R0, R0, R8, RZ, 0x7 ;  /* 0x0000000800007211 */ /* 0x000fe400078f38ff */
[----:B------:R-:W-:Y:S02]  /*0d40*/  SHF.R.S32.HI R18, RZ, 0x2, R3 ;  /* 0x00000002ff127819 */ /* 0x000fe40000011403 */
[----:B------:R-:W-:Y:S02]  /*0d50*/  IADD3 R5, R6, R5, R4 ;  /* 0x0000000506057210 */ /* 0x000fe40007ffe004 */
[----:B------:R-:W-:Y:S01]  /*0d60*/  SHF.R.S32.HI R4, RZ, 0x7, R0 ;  /* 0x00000007ff047819 */ /* 0x000fe20000011400 */
[----:B------:R-:W-:Y:S01]  /*0d70*/  VIADD R6, R18, 0x60 ;  /* 0x0000006012067836 */ /* 0x000fe20000000000 */
[----:B------:R-:W-:-:S02]  /*0d80*/  LOP3.LUT R0, R0, 0xffffff80, RZ, 0xc0, !PT ;  /* 0xffffff8000007812 */ /* 0x000fc400078ec0ff */
[----:B------:R-:W-:-:S03]  /*0d90*/  LOP3.LUT R4, R3, 0xfffffffc, RZ, 0xc0, !PT ;  /* 0xfffffffc03047812 */ /* 0x000fc600078ec0ff */
[C---:B------:R-:W-:Y:S01]  /*0da0*/  IMAD.IADD R7, R8.reuse, 0x1, -R0 ;  /* 0x0000000108077824 */ /* 0x040fe200078e0a00 */
[----:B------:R-:W-:Y:S01]  /*0db0*/  SHF.R.S32.HI R0, RZ, 0x1f, R6 ;  /* 0x0000001fff007819 */ /* 0x000fe20000011406 */
[----:B------:R-:W-:Y:S02]  /*0dc0*/  IMAD.IADD R4, R8, 0x1, -R4 ;  /* 0x0000000108047824 */ /* 0x000fe400078e0a04 */
[----:B------:R-:W-:Y:S01]  /*0dd0*/  IMAD.SHL.U32 R157, R6, 0x40, RZ ;  /* 0x00000040069d7824 */ /* 0x000fe200078e00ff */
[----:B------:R-:W-:Y:S01]  /*0de0*/  LEA.HI R0, R0, R6, RZ, 0x3 ;  /* 0x0000000600007211 */ /* 0x000fe200078f18ff */
[----:B------:R-:W-:Y:S01]  /*0df0*/  IMAD.SHL.U32 R16, R4, 0x8, RZ ;  /* 0x0000000804107824 */ /* 0x000fe200078e00ff */
[----:B------:R-:W-:Y:S02]  /*0e00*/  SHF.R.S32.HI R3, RZ, 0x1f, R3 ;  /* 0x0000001fff037819 */ /* 0x000fe40000011403 */
[----:B------:R-:W-:Y:S01]  /*0e10*/  LOP3.LUT R157, R157, 0x1c0, RZ, 0xc0, !PT ;  /* 0x000001c09d9d7812 */ /* 0x000fe200078ec0ff */
[----:B------:R-:W-:Y:S01]  /*0e20*/  IMAD.SHL.U32 R0, R0, 0x40, RZ ;  /* 0x0000004000007824 */ /* 0x000fe200078e00ff */
[----:B------:R-:W-:Y:S01]  /*0e30*/  LEA.HI R3, R3, R18, RZ, 0x3 ;  /* 0x0000001203037211 */ /* 0x000fe200078f18ff */
[----:B------:R-:W-:Y:S01]  /*0e40*/  IMAD R154, R5, 0x2, R2 ;  /* 0x00000002059a7824 */ /* 0x000fe200078e0202 */
[----:B------:R-:W-:-:S02]  /*0e50*/  SHF.R.U32.HI R7, RZ, 0x3, R157 ;  /* 0x00000003ff077819 */ /* 0x000fc4000001169d */
[----:B------:R-:W-:Y:S02]  /*0e60*/  LOP3.LUT R4, R157, 0x38, R16, 0xf8, !PT ;  /* 0x000000389d047812 */ /* 0x000fe400078ef810 */
[----:B------:R-:W-:Y:S02]  /*0e70*/  LOP3.LUT R0, R0, 0xfffffe00, RZ, 0xc0, !PT ;  /* 0xfffffe0000007812 */ /* 0x000fe400078ec0ff */
[----:B------:R-:W-:Y:S01]  /*0e80*/  LOP3.LUT R3, R3, 0xfffffff8, RZ, 0xc0, !PT ;  /* 0xfffffff803037812 */ /* 0x000fe200078ec0ff */
[----:B------:R-:W-:Y:S01]  /*0e90*/  VIADD R156, R154, 0x1e800 ;  /* 0x0001e8009a9c7836 */ /* 0x000fe20000000000 */
[----:B------:R-:W-:Y:S01]  /*0ea0*/  LOP3.LUT R5, R0, R4, R7, 0xf6, !PT ;  /* 0x0000000400057212 */ /* 0x000fe200078ef607 */
[----:B------:R-:W-:Y:S01]  /*0eb0*/  STL [R1+0x50], RZ ;  /* 0x000050ff01007387 */ /* 0x000fe20000100800 */
[----:B------:R-:W-:Y:S01]  /*0ec0*/  SHF.R.S32.HI R6, RZ, 0x1f, R18 ;  /* 0x0000001fff067819 */ /* 0x000fe20000011412 */
[----:B------:R-:W-:Y:S02]  /*0ed0*/  VIADD R6, R154, 0x1e820 ;  /* 0x0001e8209a067836 */ /* 0x000fe40000000000 */
[----:B------:R-:W-:Y:S01]  /*0ee0*/  IMAD.IADD R3, R18, 0x1, -R3 ;  /* 0x0000000112037824 */ /* 0x000fe200078e0a03 */
[----:B------:R0:W-:Y:S01]  /*0ef0*/  STL [R1+0x38], R0 ;  /* 0x0000380001007387 */ /* 0x0001e20000100800 */
[----:B------:R-:W-:-:S03]  /*0f00*/  @P1 VIADD R6, R156, 0xffffffe0 ;  /* 0xffffffe09c061836 */ /* 0x000fc60000000000 */
[----:B------:R1:W-:Y:S01]  /*0f10*/  STL [R1+0x28], R3 ;  /* 0x0000280301007387 */ /* 0x0003e20000100800 */
[----:B0-----:R-:W-:-:S03]  /*0f20*/  IMAD R0, R5, 0x2, R2 ;  /* 0x0000000205007824 */ /* 0x001fc600078e0202 */
[----:B------:R-:W-:Y:S04]  /*0f30*/  STL [R1+0x3c], R6 ;  /* 0x00003c0601007387 */ /* 0x000fe80000100800 */
[----:B------:R0:W-:Y:S01]  /*0f40*/  STL [R1+0x5c], R0 ;  /* 0x00005c0001007387 */ /* 0x0001e20000100800 */
[C---:B-1----:R-:W-:Y:S02]  /*0f50*/  VIADD R3, R6.reuse, 0x6000 ;  /* 0x0000600006037836 */ /* 0x042fe40000000000 */
[----:B0-----:R-:W-:-:S05]  /*0f60*/  VIADD R0, R6, 0xc000 ;  /* 0x0000c00006007836 */ /* 0x001fca0000000000 */
[----:B------:R0:W-:Y:S04]  /*0f70*/  STL [R1+0x40], R0 ;  /* 0x0000400001007387 */ /* 0x0001e80000100800 */
[----:B------:R0:W-:Y:S01]  /*0f80*/  STL [R1+0x44], R3 ;  /* 0x0000440301007387 */ /* 0x0001e20000100800 */
[----:B------:R-:W-:-:S05]  /*0f90*/  IMAD.MOV.U32 R155, RZ, RZ, 0x40 ;  /* 0x00000040ff9b7424 */ /* 0x000fca00078e00ff */
[----:B------:R-:W-:Y:S02]  /*0fa0*/  SEL R155, R155, 0xffffffc0, !P2 ;  /* 0xffffffc09b9b7807 */ /* 0x000fe40005000000 */
[----:B------:R-:W-:Y:S01]  /*0fb0*/  CS2R R22, SRZ ;  /* 0x0000000000167805 */ /* 0x000fe2000001ff00 */
[----:B------:R-:W-:Y:S02]  /*0fc0*/  IMAD.MOV.U32 R19, RZ, RZ, RZ ;  /* 0x000000ffff137224 */ /* 0x000fe400078e00ff */
[----:B------:R-:W-:Y:S02]  /*0fd0*/  IMAD.MOV.U32 R153, RZ, RZ, RZ ;  /* 0x000000ffff997224 */ /* 0x000fe400078e00ff */
[----:B------:R-:W-:Y:S02]  /*0fe0*/  IMAD.IADD R156, R156, 0x1, R155 ;  /* 0x000000019c9c7824 */ /* 0x000fe400078e029b */
[----:B------:R-:W-:Y:S01]  /*0ff0*/  IMAD.IADD R155, R155, 0x1, R6 ;  /* 0x000000019b9b7824 */ /* 0x000fe200078e0206 */
[----:B0-2---:R-:W-:-:S07]  /*1000*/  LOP3.LUT R152, R9, 0x1, RZ, 0xfc, !PT ;  /* 0x0000000109987812 */ /* 0x005fce00078efcff */
.L_x_446:
[----:B0----5:R-:W0:Y:S02]  /*1010*/  LDC.64 R4, c[0x0][0xc60] ;  /* 0x00031800ff047b82 */ /* 0x021e240000000a00 */
[----:B0-----:R-:W-:-:S05]  /*1020*/  IMAD.WIDE R4, R35, 0x4, R4 ;  /* 0x0000000423047825 */ /* 0x001fca00078e0204 */
[----:B-12---:R-:W2:Y:S01]  /*1030*/  LDG.E R10, desc[UR56][R4.64] ;  /* 0x00000038040a7981 */ /* 0x006ea2000c1e1900 */
[----:B------:R-:W-:Y:S05]  /*1040*/  YIELD ;  /* 0x0000000000007946 */ /* 0x000fea0003800000 */
[----:B------:R-:W-:Y:S01]  /*1050*/  ULDC.64 UR4, c[0x0][0xa28] ;  /* 0x00028a0000047ab9 */ /* 0x000fe20000000a00 */
[----:B------:R-:W-:Y:S01]  /*1060*/  ULDC.64 UR8, c[0x0][0xa18] ;  /* 0x0002860000087ab9 */ /* 0x000fe20000000a00 */
[----:B------:R-:W-:Y:S01]  /*1070*/  ISETP.NE.U32.AND P1, PT, RZ, UR4, PT ;  /* 0x00000004ff007c0c */ /* 0x000fe2000bf25070 */
[----:B------:R-:W-:Y:S01]  /*1080*/  ULDC.64 UR6, c[0x0][0xa08] ;  /* 0x0002820000067ab9 */ /* 0x000fe20000000a00 */
[----:B------:R-:W-:Y:S01]  /*1090*/  IMAD.MOV.U32 R3, RZ, RZ, RZ ;  /* 0x000000ffff037224 */ /* 0x000fe200078e00ff */
[----:B------:R-:W-:Y:S01]  /*10a0*/  ISETP.NE.U32.AND P0, PT, RZ, UR6, PT ;  /* 0x00000006ff007c0c */ /* 0x000fe2000bf05070 */
[----:B------:R-:W-:Y:S01]  /*10b0*/  IMAD.MOV.U32 R37, RZ, RZ, RZ ;  /* 0x000000ffff257224 */ /* 0x000fe200078e00ff */
[----:B------:R-:W-:-:S02]  /*10c0*/  ISETP.NE.AND.EX P1, PT, RZ, UR5, PT, P1 ;  /* 0x00000005ff007c0c */ /* 0x000fc4000bf25310 */
[----:B------:R-:W-:Y:S02]  /*10d0*/  ISETP.NE.AND.EX P0, PT, RZ, UR7, PT, P0 ;  /* 0x00000007ff007c0c */ /* 0x000fe4000bf05300 */
[----:B--2---:R-:W-:Y:S01]  /*10e0*/  SHF.R.S32.HI R0, RZ, 0x1f, R10 ;  /* 0x0000001fff007819 */ /* 0x004fe2000001140a */
[----:B------:R-:W-:-:S08]  /*10f0*/  IMAD.SHL.U32 R30, R10, 0x4, RZ ;  /* 0x000000040a1e7824 */ /* 0x000fd000078e00ff */
[C---:B---34-:R-:W-:Y:S01]  /*1100*/  @P1 LEA R6, P2, R10.reuse, UR4, 0x2 ;  /* 0x000000040a061c11 */ /* 0x058fe2000f8410ff */
[----:B------:R0:W-:Y:S01]  /*1110*/  STL [R1+0x48], R10 ;  /* 0x0000480a01007387 */ /* 0x0001e20000100800 */
[C-C-:B------:R-:W-:Y:S02]  /*1120*/  SHF.L.U64.HI R31, R10.reuse, 0x2, R0.reuse ;  /* 0x000000020a1f7819 */ /* 0x140fe40000010200 */
[----:B------:R-:W-:Y:S02]  /*1130*/  @P1 LEA.HI.X R7, R10, UR5, R0, 0x2, P2 ;  /* 0x000000050a071c11 */ /* 0x000fe400090f1400 */
[----:B------:R-:W-:Y:S01]  /*1140*/  ISETP.NE.U32.AND P2, PT, RZ, UR8, PT ;  /* 0x00000008ff007c0c */ /* 0x000fe2000bf45070 */
[----:B------:R-:W-:Y:S01]  /*1150*/  ULDC UR4, c[0x0][0x288] ;  /* 0x0000a20000047ab9 */ /* 0x000fe20000000800 */
[----:B------:R-:W-:Y:S01]  /*1160*/  IADD3 R8, P3, R30, UR6, RZ ;  /* 0x000000061e087c10 */ /* 0x000fe2000ff7e0ff */
[----:B------:R0:W5:Y:S01]  /*1170*/  @P1 LDG.E R3, desc[UR56][R6.64] ;  /* 0x0000003806031981 */ /* 0x000162000c1e1900 */
[----:B------:R-:W-:Y:S01]  /*1180*/  ISETP.NE.AND.EX P2, PT, RZ, UR9, PT, P2 ;  /* 0x00000009ff007c0c */ /* 0x000fe2000bf45320 */
[----:B------:R-:W-:Y:S01]  /*1190*/  IMAD.U32 R25, RZ, RZ, UR4 ;  /* 0x00000004ff197e24 */ /* 0x000fe2000f8e00ff */
[----:B------:R-:W-:Y:S01]  /*11a0*/  IADD3.X R9, R31, UR7, RZ, P3, !PT ;  /* 0x000000071f097c10 */ /* 0x000fe20009ffe4ff */
[----:B------:R-:W-:-:S04]  /*11b0*/  ULDC.64 UR4, c[0x0][0x3f8] ;  /* 0x0000fe0000047ab9 */ /* 0x000fc80000000a00 */
[----:B------:R0:W5:Y:S06]  /*11c0*/  @P0 LDG.E R37, desc[UR56][R8.64] ;  /* 0x0000003808250981 */ /* 0x00016c000c1e1900 */
[----:B------:R-:W-:-:S04]  /*11d0*/  @P2 IADD3 R4, P1, R30, UR8, RZ ;  /* 0x000000081e042c10 */ /* 0x000fc8000ff3e0ff */
[----:B------:R-:W-:-:S05]  /*11e0*/  @P2 IADD3.X R5, R31, UR9, RZ, P1, !PT ;  /* 0x000000091f052c10 */ /* 0x000fca0008ffe4ff */
[----:B------:R0:W5:Y:S01]  /*11f0*/  @P2 LDG.E R25, desc[UR56][R4.64] ;  /* 0x0000003804192981 */ /* 0x000162000c1e1900 */
[----:B------:R-:W-:-:S03]  /*1200*/  UISETP.NE.U32.AND UP0, UPT, UR4, URZ, UPT ;  /* 0x0000003f0400728c */ /* 0x000fc6000bf05070 */
[----:B------:R-:W-:Y:S01]  /*1210*/  ULDC UR4, c[0x0][0x404] ;  /* 0x0001010000047ab9 */ /* 0x000fe20000000800 */
[----:B------:R-:W-:-:S03]  /*1220*/  UISETP.NE.AND.EX UP0, UPT, UR5, URZ, UPT, UP0 ;  /* 0x0000003f0500728c */ /* 0x000fc6000bf05300 */
[----:B------:R-:W-:Y:S01]  /*1230*/  ULDC UR5, c[0x0][0x2e0] ;  /* 0x0000b80000057ab9 */ /* 0x000fe20000000800 */
[----:B------:R-:W-:-:S04]  /*1240*/  USEL UR4, UR4, 0x1, UP0 ;  /* 0x0000000104047887 */ /* 0x000fc80008000000 */
[----:B------:R-:W-:-:S03]  /*1250*/  UIMAD UR4, UR4, UR5, URZ ;  /* 0x00000005040472a4 */ /* 0x000fc6000f8e023f */
[----:B------:R-:W-:Y:S02]  /*1260*/  ULDC UR5, c[0x0][0x338] ;  /* 0x0000ce0000057ab9 */ /* 0x000fe40000000800 */
[----:B------:R-:W-:Y:S02]  /*1270*/  IMAD.U32 R29, RZ, RZ, UR5 ;  /* 0x00000005ff1d7e24 */ /* 0x000fe4000f8e00ff */
[----:B------:R-:W-:Y:S02]  /*1280*/  IMAD.U32 R32, RZ, RZ, UR4 ;  /* 0x00000004ff207e24 */ /* 0x000fe4000f8e00ff */
[----:B------:R-:W-:Y:S01]  /*1290*/  IMAD.MOV.U32 R35, RZ, RZ, R10 ;  /* 0x000000ffff237224 */ /* 0x000fe200078e000a */
[----:B0-----:R-:W-:Y:S06]  /*12a0*/  @P2 BRA `(.L_x_312) ;  /* 0x0000000000242947 */ /* 0x001fec0003800000 */
[----:B------:R-:W-:Y:S02]  /*12b0*/  ULDC.64 UR4, c[0x0][0xa00] ;  /* 0x0002800000047ab9 */ /* 0x000fe40000000a00 */
[----:B------:R-:W-:-:S04]  /*12c0*/  ISETP.NE.U32.AND P1, PT, RZ, UR4, PT ;  /* 0x00000004ff007c0c */ /* 0x000fc8000bf25070 */
[----:B------:R-:W-:-:S13]  /*12d0*/  ISETP.NE.AND.EX P1, PT, RZ, UR5, PT, P1 ;  /* 0x00000005ff007c0c */ /* 0x000fda000bf25310 */
[----:B------:R-:W-:Y:S05]  /*12e0*/  @!P1 BRA `(.L_x_312) ;  /* 0x0000000000149947 */ /* 0x000fea0003800000 */
[----:B------:R-:W0:Y:S02]  /*12f0*/  LDC.64 R4, c[0x0][0xa00] ;  /* 0x00028000ff047b82 */ /* 0x000e240000000a00 */
[----:B0-----:R-:W-:-:S05]  /*1300*/  IMAD.WIDE R4, R35, 0x4, R4 ;  /* 0x0000000423047825 */ /* 0x001fca00078e0204 */
[----:B-----5:R-:W2:Y:S04]  /*1310*/  LDG.E R25, desc[UR56][R4.64] ;  /* 0x0000003804197981 */ /* 0x020ea8000c1e1900 */
[----:B------:R-:W2:Y:S02]  /*1320*/  LDG.E R0, desc[UR56][R4.64+0x4] ;  /* 0x0000043804007981 */ /* 0x000ea4000c1e1900 */
[----:B--2---:R-:W-:-:S07]  /*1330*/  IMAD.IADD R25, R0, 0x1, -R25 ;  /* 0x0000000100197824 */ /* 0x004fce00078e0a19 */
.L_x_312:
[----:B------:R-:W-:Y:S01]  /*1340*/  ULDC.64 UR4, c[0x0][0xa20] ;  /* 0x0002880000047ab9 */ /* 0x000fe20000000a00 */
[----:B------:R0:W-:Y:S01]  /*1350*/  STL [R1+0x58], R33 ;  /* 0x0000582101007387 */ /* 0x0001e20000100800 */
[----:B------:R-:W-:-:S03]  /*1360*/  ISETP.NE.U32.AND P1, PT, RZ, UR4, PT ;  /* 0x00000004ff007c0c */ /* 0x000fc6000bf25070 */
[----:B------:R0:W-:Y:S01]  /*1370*/  STL [R1+0x4c], R34 ;  /* 0x00004c2201007387 */ /* 0x0001e20000100800 */
[----:B------:R-:W-:-:S13]  /*1380*/  ISETP.NE.AND.EX P1, PT, RZ, UR5, PT, P1 ;  /* 0x00000005ff007c0c */ /* 0x000fda000bf25310 */
[----:B0-----:R-:W-:Y:S05]  /*1390*/  @!P1 BRA `(.L_x_313) ;  /* 0x0000000000109947 */ /* 0x001fea0003800000 */
[----:B------:R-:W-:-:S04]  /*13a0*/  IADD3 R4, P0, R30, UR4, RZ ;  /* 0x000000041e047c10 */ /* 0x000fc8000ff1e0ff */
[----:B------:R-:W-:-:S05]  /*13b0*/  IADD3.X R5, R31, UR5, RZ, P0, !PT ;  /* 0x000000051f057c10 */ /* 0x000fca00087fe4ff */
[----:B------:R0:W5:Y:S01]  /*13c0*/  LDG.E R32, desc[UR56][R4.64] ;  /* 0x0000003804207981 */ /* 0x000162000c1e1900 */
[----:B------:R-:W-:Y:S05]  /*13d0*/  BRA `(.L_x_314) ;  /* 0x0000000000107947 */ /* 0x000fea0003800000 */
.L_x_313:
[----:B------:R-:W-:Y:S05]  /*13e0*/  @!P0 BRA `(.L_x_314) ;  /* 0x00000000000c8947 */ /* 0x000fea0003800000 */
[----:B------:R-:W2:Y:S04]  /*13f0*/  LDG.E R5, desc[UR56][R8.64] ;  /* 0x0000003808057981 */ /* 0x000ea8000c1e1900 */
[----:B------:R-:W2:Y:S02]  /*1400*/  LDG.E R32, desc[UR56][R8.64+0x4] ;  /* 0x0000043808207981 */ /* 0x000ea4000c1e1900 */
[----:B--2---:R-:W-:-:S07]  /*1410*/  IMAD.IADD R32, R32, 0x1, -R5 ;  /* 0x0000000120207824 */ /* 0x004fce00078e0a05 */
.L_x_314:
[----:B------:R-:W-:Y:S02]  /*1420*/  ULDC.64 UR4, c[0x0][0xa10] ;  /* 0x0002840000047ab9 */ /* 0x000fe40000000a00 */
[----:B------:R-:W-:-:S04]  /*1430*/  ISETP.NE.U32.AND P0, PT, RZ, UR4, PT ;  /* 0x00000004ff007c0c */ /* 0x000fc8000bf05070 */
[----:B------:R-:W-:Y:S01]  /*1440*/  ISETP.NE.AND.EX P0, PT, RZ, UR5, PT, P0 ;  /* 0x00000005ff007c0c */ /* 0x000fe2000bf05300 */
[----:B-----5:R-:W-:Y:S01]  /*1450*/  IMAD.IADD R8, R32, 0x1, -R3 ;  /* 0x0000000120087824 */ /* 0x020fe200078e0a03 */
[----:B------:R-:W-:-:S11]  /*1460*/  ULDC.64 UR4, c[0x0][0xa30] ;  /* 0x00028c0000047ab9 */ /* 0x000fd60000000a00 */
[----:B0-----:R-:W0:Y:S02]  /*1470*/  @P0 LDC.64 R4, c[0x0][0xa10] ;  /* 0x00028400ff040b82 */ /* 0x001e240000000a00 */
[----:B0-----:R-:W-:-:S05]  /*1480*/  @P0 IMAD.WIDE R4, R35, 0x4, R4 ;  /* 0x0000000423040825 */ /* 0x001fca00078e0204 */
[----:B------:R-:W2:Y:S04]  /*1490*/  @P0 LDG.E R0, desc[UR56][R4.64] ;  /* 0x0000003804000981 */ /* 0x000ea8000c1e1900 */
[----:B------:R0:W2:Y:S01]  /*14a0*/  @P0 LDG.E R9, desc[UR56][R4.64+0x4] ;  /* 0x0000043804090981 */ /* 0x0000a2000c1e1900 */
[----:B------:R-:W-:Y:S01]  /*14b0*/  ISETP.NE.U32.AND P1, PT, RZ, UR4, PT ;  /* 0x00000004ff007c0c */ /* 0x000fe2000bf25070 */
[----:B------:R-:W-:-:S03]  /*14c0*/  IMAD.MOV.U32 R24, RZ, RZ, R32 ;  /* 0x000000ffff187224 */ /* 0x000fc600078e0020 */
[----:B------:R-:W-:Y:S01]  /*14d0*/  ISETP.NE.AND.EX P1, PT, RZ, UR5, PT, P1 ;  /* 0x00000005ff007c0c */ /* 0x000fe2000bf25310 */
[----:B0-----:R-:W-:-:S05]  /*14e0*/  IMAD.MOV R4, RZ, RZ, -R8 ;  /* 0x000000ffff047224 */ /* 0x001fca00078e0a08 */
[----:B------:R-:W-:-:S07]  /*14f0*/  VIMNMX R4, RZ, R4, !PT ;  /* 0x00000004ff047248 */ /* 0x000fce0007fe0100 */
[----:B------:R-:W-:-:S04]  /*1500*/  @P1 IADD3 R6, P2, R30, UR4, RZ ;  /* 0x000000041e061c10 */ /* 0x000fc8000ff5e0ff */
[----:B------:R-:W-:-:S05]  /*1510*/  @P1 IADD3.X R7, R31, UR5, RZ, P2, !PT ;  /* 0x000000051f071c10 */ /* 0x000fca00097fe4ff */
[----:B------:R0:W5:Y:S01]  /*1520*/  @P1 LDG.E R24, desc[UR56][R6.64] ;  /* 0x0000003806181981 */ /* 0x000162000c1e1900 */
[----:B--2---:R-:W-:-:S04]  /*1530*/  @P0 IMAD.IADD R29, R9, 0x1, -R0 ;  /* 0x00000001091d0824 */ /* 0x004fc800078e0a00 */
[----:B------:R-:W-:-:S04]  /*1540*/  IMAD.IADD R126, R8, 0x1, R29 ;  /* 0x00000001087e7824 */ /* 0x000fc800078e021d */
[----:B------:R-:W-:-:S04]  /*1550*/  VIADD R0, R126, 0xbf ;  /* 0x000000bf7e007836 */ /* 0x000fc80000000000 */
[----:B------:R-:W-:-:S05]  /*1560*/  IMAD.HI R0, R0, 0x2aaaaaab, RZ ;  /* 0x2aaaaaab00007827 */ /* 0x000fca00078e02ff */
[----:B------:R-:W-:-:S04]  /*1570*/  SHF.R.U32.HI R3, RZ, 0x1f, R0 ;  /* 0x0000001fff037819 */ /* 0x000fc80000011600 */
[----:B------:R-:W-:-:S05]  /*1580*/  LEA.HI.SX32 R10, R0, R3, 0x1b ;  /* 0x00000003000a7211 */ /* 0x000fca00078fdaff */
[----:B------:R-:W-:Y:S01]  /*1590*/  IMAD R0, R10, 0xc0, -R8 ;  /* 0x000000c00a007824 */ /* 0x000fe200078e0a08 */
[----:B------:R0:W-:Y:S04]  /*15a0*/  STL [R1+0x54], R10 ;  /* 0x0000540a01007387 */ /* 0x0001e80000100800 */
[----:B------:R-:W-:-:S04]  /*15b0*/  VIMNMX R3, R0, R29, PT ;  /* 0x0000001d00037248 */ /* 0x000fc80003fe0100 */
[----:B------:R-:W-:Y:S01]  /*15c0*/  ISETP.GT.AND P0, PT, R3, R4, PT ;  /* 0x000000040300720c */ /* 0x000fe20003f04270 */
[----:B------:R-:W-:-:S05]  /*15d0*/  IMAD.WIDE.U32 R4, R4, -0x55555555, RZ ;  /* 0xaaaaaaab04047825 */ /* 0x000fca00078e00ff */
[----:B------:R-:W-:-:S05]  /*15e0*/  SHF.R.U32.HI R28, RZ, 0x7, R5 ;  /* 0x00000007ff1c7819 */ /* 0x000fca0000011605 */
[----:B------:R-:W-:Y:S02]  /*15f0*/  IMAD.MOV.U32 R27, RZ, RZ, R28 ;  /* 0x000000ffff1b7224 */ /* 0x000fe400078e001c */
[----:B------:R-:W-:-:S04]  /*1600*/  @P0 VIADD R0, R3, 0xbf ;  /* 0x000000bf03000836 */ /* 0x000fc80000000000 */
[----:B------:R-:W-:-:S05]  /*1610*/  @P0 IMAD.HI R0, R0, 0x2aaaaaab, RZ ;  /* 0x2aaaaaab00000827 */ /* 0x000fca00078e02ff */
[----:B------:R-:W-:-:S04]  /*1620*/  @P0 SHF.R.U32.HI R3, RZ, 0x1f, R0 ;  /* 0x0000001fff030819 */ /* 0x000fc80000011600 */
[----:B------:R-:W-:Y:S02]  /*1630*/  @P0 LEA.HI.SX32 R27, R0, R3, 0x1b ;  /* 0x00000003001b0211 */ /* 0x000fe400078fdaff */
[----:B------:R-:W-:Y:S02]  /*1640*/  PLOP3.LUT P0, PT, PT, PT, PT, 0x80, 0x0 ;  /* 0x000000000000781c */ /* 0x000fe40003f0f070 */
[----:B------:R-:W-:-:S13]  /*1650*/  ISETP.GT.AND P1, PT, R27, R28, PT ;  /* 0x0000001c1b00720c */ /* 0x000fda0003f24270 */
[----:B0-----:R-:W-:Y:S05]  /*1660*/  @!P1 BRA `(.L_x_315) ;  /* 0x00000040004c9947 */ /* 0x001fea0003800000 */
[----:B------:R-:W-:Y:S01]  /*1670*/  VIADD R0, R2, 0x12400 ;  /* 0x0001240002007836 */ /* 0x000fe20000000000 */
[----:B------:R-:W-:Y:S04]  /*1680*/  BSSY B6, `(.L_x_316) ;  /* 0x0000013000067945 */ /* 0x000fe80003800000 */
[----:B------:R-:W-:-:S13]  /*1690*/  LOP3.LUT P0, RZ, R0, 0x3ff, RZ, 0xc0, !PT ;  /* 0x000003ff00ff7812 */ /* 0x000fda000780c0ff */
[----:B------:R-:W-:Y:S05]  /*16a0*/  @!P0 BRA `(.L_x_317) ;  /* 0x0000000000408947 */ /* 0x000fea0003800000 */
        /* <DEDUP_REMOVED lines=15> */
[----:B-1---5:R-:W-:Y:S05]  /*17a0*/  CALL.ABS.NOINC R14 ;  /* 0x000000000e007343 */ /* 0x022fea0003c00000 */
.L_x_317:
[----:B------:R-:W-:Y:S05]  /*17b0*/  BSYNC B6 ;  /* 0x0000000000067941 */ /* 0x000fea0003800000 */
.L_x_316:
        /* <DEDUP_REMOVED lines=20> */
.L_x_319:
[----:B------:R-:W-:Y:S05]  /*1900*/  BSYNC B6 ;  /* 0x0000000000067941 */ /* 0x000fea0003800000 */
.L_x_318:
[----:B------:R-:W-:Y:S01]  /*1910*/  ULDC.64 UR4, c[0x0][0x9f8] ;  /* 0x00027e0000047ab9 */ /* 0x000fe20000000a00 */
[----:B------:R-:W-:Y:S01]  /*1920*/  IMAD.IADD R45, R37, 0x1, R32 ;  /* 0x00000001252d7824 */ /* 0x000fe200078e0220 */
[----:B------:R-:W-:Y:S01]  /*1930*/  ISETP.NE.U32.AND P0, PT, RZ, UR4, PT ;  /* 0x00000004ff007c0c */ /* 0x000fe2000bf05070 */
[----:B------:R-:W2:Y:S01]  /*1940*/  LDL R32, [R1+0x28] ;  /* 0x0000280001207983 */ /* 0x000ea20000100800 */
[----:B------:R-:W0:Y:S01]  /*1950*/  LDC R0, c[0x0][0x428] ;  /* 0x00010a00ff007b82 */ /* 0x000e220000000800 */
[----:B------:R-:W-:Y:S01]  /*1960*/  ULDC.64 UR6, c[0x0][0xa08] ;  /* 0x0002820000067ab9 */ /* 0x000fe20000000a00 */
[----:B------:R-:W-:Y:S01]  /*1970*/  ISETP.NE.AND.EX P0, PT, RZ, UR5, PT, P0 ;  /* 0x00000005ff007c0c */ /* 0x000fe2000bf05300 */
[----:B------:R-:W3:Y:S04]  /*1980*/  LDL.LU R42, [R1] ;  /* 0x00000000012a7983 */ /* 0x000ee80000300800 */
[----:B------:R-:W4:Y:S01]  /*1990*/  LDL R36, [R1+0x38] ;  /* 0x0000380001247983 */ /* 0x000f220000100800 */
[----:B------:R-:W1:Y:S07]  /*19a0*/  LDC R75, c[0x0][0x3d4] ;  /* 0x0000f500ff4b7b82 */ /* 0x000e6e0000000800 */
[----:B------:R-:W-:Y:S01]  /*19b0*/  @P0 IADD3 R4, P1, R30, UR4, RZ ;  /* 0x000000041e040c10 */ /* 0x000fe2000ff3e0ff */
[----:B------:R-:W1:Y:S01]  /*19c0*/  S2R R20, SR_TID.X ;  /* 0x0000000000147919 */ /* 0x000e620000002100 */
[----:B------:R-:W1:Y:S02]  /*19d0*/  LDC.64 R12, c[0x0][0x3e8] ;  /* 0x0000fa00ff0c7b82 */ /* 0x000e640000000a00 */
[----:B------:R-:W-:Y:S01]  /*19e0*/  @P0 IADD3.X R5, R31, UR5, RZ, P1, !PT ;  /* 0x000000051f050c10 */ /* 0x000fe20008ffe4ff */
[----:B------:R-:W-:-:S04]  /*19f0*/  ULDC.64 UR4, c[0x0][0x2f8] ;  /* 0x0000be0000047ab9 */ /* 0x000fc80000000a00 */
[----:B------:R1:W3:Y:S01]  /*1a00*/  @P0 LDG.E R35, desc[UR56][R4.64] ;  /* 0x0000003804230981 */ /* 0x0002e2000c1e1900 */
[----:B0-----:R-:W-:Y:S01]  /*1a10*/  ISETP.NE.AND P0, PT, R0, 0x1, PT ;  /* 0x000000010000780c */ /* 0x001fe20003f05270 */
[----:B------:R-:W0:Y:S01]  /*1a20*/  LDC.64 R30, c[0x0][0x2f0] ;  /* 0x0000bc00ff1e7b82 */ /* 0x000e220000000a00 */
[----:B------:R-:W-:Y:S02]  /*1a30*/  SHF.R.S32.HI R47, RZ, 0x1f, R45 ;  /* 0x0000001fff2f7819 */ /* 0x000fe4000001142d */
[----:B------:R-:W-:Y:S02]  /*1a40*/  SHF.R.S32.HI R17, RZ, 0x1f, R16 ;  /* 0x0000001fff117819 */ /* 0x000fe40000011410 */
[----:B------:R-:W-:-:S07]  /*1a50*/  SHF.R.S32.HI R40, RZ, 0x1f, R18 ;  /* 0x0000001fff287819 */ /* 0x000fce0000011412 */
[----:B------:R-:W0:Y:S08]  /*1a60*/  @P0 LDC R3, c[0x0][0x42c] ;  /* 0x00010b00ff030b82 */ /* 0x000e300000000800 */
[----:B------:R-:W0:Y:S01]  /*1a70*/  @P0 LDC R7, c[0x0][0x430] ;  /* 0x00010c00ff070b82 */ /* 0x000e220000000800 */
[----:B-1----:R-:W-:Y:S01]  /*1a80*/  SHF.R.U32.HI R38, RZ, 0x7, R20 ;  /* 0x00000007ff267819 */ /* 0x002fe20000011614 */
[----:B------:R-:W-:-:S02]  /*1a90*/  VIADD R21, R20, 0xffffff80 ;  /* 0xffffff8014157836 */ /* 0x000fc40000000000 */
[-C--:B0-----:R-:W-:Y:S01]  /*1aa0*/  IMAD R6, R47, R30.reuse, RZ ;  /* 0x0000001e2f067224 */ /* 0x081fe200078e02ff */
[----:B------:R-:W-:Y:S01]  /*1ab0*/  ISETP.NE.AND P6, PT, R38, 0x1, PT ;  /* 0x000000012600780c */ /* 0x000fe20003fc5270 */
[----:B------:R-:W-:Y:S01]  /*1ac0*/  IMAD.WIDE.U32 R4, R45, R30, RZ ;  /* 0x0000001e2d047225 */ /* 0x000fe200078e00ff */
[----:B------:R-:W-:-:S04]  /*1ad0*/  SHF.R.S32.HI R20, RZ, 0x1f, R21 ;  /* 0x0000001fff147819 */ /* 0x000fc80000011415 */
[----:B------:R-:W-:Y:S01]  /*1ae0*/  LEA.HI R20, R20, R21, RZ, 0x2 ;  /* 0x0000001514147211 */ /* 0x000fe200078f10ff */
[----:B------:R-:W-:-:S03]  /*1af0*/  @P0 IMAD.HI.U32 R0, R34, R3, RZ ;  /* 0x0000000322000227 */ /* 0x000fc600078e00ff */
[----:B------:R-:W-:Y:S01]  /*1b00*/  LOP3.LUT R20, R20, 0xfffffffc, RZ, 0xc0, !PT ;  /* 0xfffffffc14147812 */ /* 0x000fe200078ec0ff */
[----:B------:R-:W-:-:S04]  /*1b10*/  IMAD R3, R45, R31, R6 ;  /* 0x0000001f2d037224 */ /* 0x000fc800078e0206 */
[----:B------:R-:W-:Y:S01]  /*1b20*/  IMAD.IADD R20, R21, 0x1, -R20 ;  /* 0x0000000115147824 */ /* 0x000fe200078e0a14 */
[----:B------:R-:W-:Y:S01]  /*1b30*/  @P0 SHF.R.U32.HI R34, RZ, R7, R0 ;  /* 0x00000007ff220219 */ /* 0x000fe20000011600 */
[----:B------:R-:W-:Y:S01]  /*1b40*/  IMAD.IADD R5, R5, 0x1, R3 ;  /* 0x0000000105057824 */ /* 0x000fe200078e0203 */
[----:B------:R-:W-:Y:S01]  /*1b50*/  ISETP.NE.U32.AND P0, PT, RZ, UR6, PT ;  /* 0x00000006ff007c0c */ /* 0x000fe2000bf05070 */
[----:B------:R-:W0:Y:S01]  /*1b60*/  LDC.64 R6, c[0x0][0x3d8] ;  /* 0x0000f600ff067b82 */ /* 0x000e220000000a00 */
[----:B------:R-:W-:Y:S01]  /*1b70*/  SHF.R.S32.HI R9, RZ, 0x1f, R34 ;  /* 0x0000001fff097819 */ /* 0x000fe20000011422 */
[----:B------:R-:W-:Y:S01]  /*1b80*/  IMAD.WIDE.U32 R4, R34, UR4, R4 ;  /* 0x0000000422047c25 */ /* 0x000fe2000f8e0004 */
[----:B------:R-:W-:-:S03]  /*1b90*/  ISETP.NE.AND.EX P0, PT, RZ, UR7, PT, P0 ;  /* 0x00000007ff007c0c */ /* 0x000fc6000bf05300 */
[----:B------:R-:W-:Y:S02]  /*1ba0*/  IMAD R3, R9, UR4, RZ ;  /* 0x0000000409037c24 */ /* 0x000fe4000f8e02ff */
[----:B------:R-:W-:Y:S02]  /*1bb0*/  IMAD.SHL.U32 R60, R20, 0x4, RZ ;  /* 0x00000004143c7824 */ /* 0x000fe400078e00ff */
[----:B------:R-:W-:Y:S01]  /*1bc0*/  IMAD R3, R34, UR5, R3 ;  /* 0x0000000522037c24 */ /* 0x000fe2000f8e0203 */
[----:B------:R-:W-:-:S03]  /*1bd0*/  ULDC.64 UR4, c[0x0][0x300] ;  /* 0x0000c00000047ab9 */ /* 0x000fc60000000a00 */
[----:B------:R-:W-:Y:S01]  /*1be0*/  IMAD.IADD R5, R5, 0x1, R3 ;  /* 0x0000000105057824 */ /* 0x000fe200078e0203 */
[----:B------:R-:W-:Y:S01]  /*1bf0*/  SHF.R.S32.HI R61, RZ, 0x1f, R60 ;  /* 0x0000001fff3d7819 */ /* 0x000fe2000001143c */
[----:B------:R-:W-:Y:S02]  /*1c00*/  VIADD R96, R38, 0x8 ;  /* 0x0000000826607836 */ /* 0x000fe40000000000 */
[----:B------:R-:W-:Y:S02]  /*1c10*/  IMAD R73, R13, 0xc0, RZ ;  /* 0x000000c00d497824 */ /* 0x000fe400078e02ff */
[----:B------:R-:W-:Y:S02]  /*1c20*/  VIADD R78, R16, 0x20 ;  /* 0x00000020104e7836 */ /* 0x000fe40000000000 */
[----:B0-----:R-:W-:Y:S02]  /*1c30*/  IMAD R43, R7, 0xc0, RZ ;  /* 0x000000c0072b7824 */ /* 0x001fe400078e02ff */
[C---:B--2---:R-:W-:Y:S01]  /*1c40*/  IMAD.SHL.U32 R79, R32.reuse, 0x40, RZ ;  /* 0x00000040204f7824 */ /* 0x044fe200078e00ff */
[----:B------:R-:W-:Y:S01]  /*1c50*/  LOP3.LUT P1, RZ, R32, 0x4, RZ, 0xc0, !PT ;  /* 0x0000000420ff7812 */ /* 0x000fe2000782c0ff */
[----:B------:R-:W-:-:S05]  /*1c60*/  VIADD R32, R18, 0x60 ;  /* 0x0000006012207836 */ /* 0x000fca0000000000 */
[----:B------:R-:W-:Y:S02]  /*1c70*/  SHF.R.S32.HI R77, RZ, 0x1f, R32 ;  /* 0x0000001fff4d7819 */ /* 0x000fe40000011420 */
[----:B------:R-:W0:Y:S01]  /*1c80*/  S2R R32, SR_TID.X ;  /* 0x0000000000207919 */ /* 0x000e220000002100 */
[----:B---3--:R-:W-:Y:S02]  /*1c90*/  SHF.R.S32.HI R0, RZ, 0x1f, R35 ;  /* 0x0000001fff007819 */ /* 0x008fe40000011423 */
[----:B------:R-:W-:Y:S02]  /*1ca0*/  SEL R35, R35, RZ, !P0 ;  /* 0x000000ff23237207 */ /* 0x000fe40004000000 */
[----:B------:R-:W-:-:S03]  /*1cb0*/  SEL R10, R0, RZ, !P0 ;  /* 0x000000ff000a7207 */ /* 0x000fc60004000000 */
[----:B------:R-:W-:-:S04]  /*1cc0*/  IMAD.WIDE.U32 R62, R35, UR4, R4 ;  /* 0x00000004233e7c25 */ /* 0x000fc8000f8e0004 */
[----:B------:R-:W-:Y:S02]  /*1cd0*/  IMAD R0, R10, UR4, RZ ;  /* 0x000000040a007c24 */ /* 0x000fe4000f8e02ff */
[----:B------:R-:W-:-:S04]  /*1ce0*/  IMAD.WIDE.U32 R4, R18, R30, R16 ;  /* 0x0000001e12047225 */ /* 0x000fc800078e0010 */
[----:B------:R-:W-:Y:S01]  /*1cf0*/  IMAD R3, R35, UR5, R0 ;  /* 0x0000000523037c24 */ /* 0x000fe2000f8e0200 */
[----:B------:R-:W-:Y:S05]  /*1d00*/  @!P6 WARPSYNC.ALL ;  /* 0x000000000000e948 */ /* 0x000fea0003800000 */
[----:B------:R-:W-:Y:S01]  /*1d10*/  ULDC.64 UR4, c[0x0][0x320] ;  /* 0x0000c80000047ab9 */ /* 0x000fe20000000a00 */
[----:B------:R-:W-:Y:S01]  /*1d20*/  IMAD R0, R40, R30, RZ ;  /* 0x0000001e28007224 */ /* 0x000fe200078e02ff */
[----:B------:R-:W-:Y:S01]  /*1d30*/  @!P6 BAR.SYNC.DEFER_BLOCKING 0x9, 0x100 ;  /* 0x024400000000eb1d */ /* 0x000fe20000010000 */
[----:B------:R-:W-:Y:S01]  /*1d40*/  IMAD R9, R9, UR4, RZ ;  /* 0x0000000409097c24 */ /* 0x000fe2000f8e02ff */
[----:B------:R-:W-:Y:S01]  /*1d50*/  IADD3 R81, P0, R62, R4, RZ ;  /* 0x000000043e517210 */ /* 0x000fe20007f1e0ff */
[----:B------:R-:W-:-:S02]  /*1d60*/  IMAD R11, R18, R31, R0 ;  /* 0x0000001f120b7224 */ /* 0x000fc400078e0200 */
[----:B------:R-:W-:Y:S02]  /*1d70*/  IMAD.IADD R82, R63, 0x1, R3 ;  /* 0x000000013f527824 */ /* 0x000fe400078e0203 */
[C---:B------:R-:W-:Y:S02]  /*1d80*/  IMAD R15, R34.reuse, UR5, R9 ;  /* 0x00000005220f7c24 */ /* 0x040fe4000f8e0209 */
[----:B------:R-:W-:Y:S01]  /*1d90*/  IMAD.WIDE.U32 R8, R34, UR4, R16 ;  /* 0x0000000422087c25 */ /* 0x000fe2000f8e0010 */
[----:B------:R-:W-:Y:S01]  /*1da0*/  ULDC.64 UR4, c[0x0][0x328] ;  /* 0x0000ca0000047ab9 */ /* 0x000fe20000000a00 */
[----:B------:R-:W-:Y:S02]  /*1db0*/  IADD3.X R80, R82, R5, R11, P0, !PT ;  /* 0x0000000552507210 */ /* 0x000fe400007fe40b */
[----:B------:R-:W-:Y:S01]  /*1dc0*/  IMAD R3, R10, UR4, RZ ;  /* 0x000000040a037c24 */ /* 0x000fe2000f8e02ff */
[----:B------:R-:W-:Y:S01]  /*1dd0*/  ISETP.GE.AND P0, PT, R16, R75, PT ;  /* 0x0000004b1000720c */ /* 0x000fe20003f06270 */
[----:B------:R-:W-:-:S02]  /*1de0*/  IMAD R0, R40, R12, RZ ;  /* 0x0000000c28007224 */ /* 0x000fc400078e02ff */
[----:B------:R-:W-:Y:S01]  /*1df0*/  IMAD R41, R35, UR5, R3 ;  /* 0x0000000523297c24 */ /* 0x000fe2000f8e0203 */
[----:B------:R-:W-:Y:S01]  /*1e00*/  SEL R3, R75, RZ, P0 ;  /* 0x000000ff4b037207 */ /* 0x000fe20000000000 */
[----:B------:R-:W-:Y:S02]  /*1e10*/  IMAD R37, R18, R13, R0 ;  /* 0x0000000d12257224 */ /* 0x000fe400078e0200 */
[-C--:B------:R-:W-:Y:S02]  /*1e20*/  IMAD R0, R40, R6.reuse, RZ ;  /* 0x0000000628007224 */ /* 0x080fe400078e02ff */
[----:B------:R-:W-:-:S04]  /*1e30*/  IMAD.WIDE.U32 R10, R18, R6, R16 ;  /* 0x00000006120a7225 */ /* 0x000fc800078e0010 */
[C---:B------:R-:W-:Y:S02]  /*1e40*/  IMAD R21, R18.reuse, R7, R0 ;  /* 0x0000000712157224 */ /* 0x040fe400078e0200 */
[----:B------:R-:W-:-:S04]  /*1e50*/  IMAD.WIDE.U32 R4, R18, R6, R60 ;  /* 0x0000000612047225 */ /* 0x000fc800078e003c */
[----:B------:R-:W-:Y:S02]  /*1e60*/  IMAD.IADD R3, R16, 0x1, R3 ;  /* 0x0000000110037824 */ /* 0x000fe400078e0203 */
[----:B------:R-:W-:Y:S02]  /*1e70*/  IMAD.IADD R11, R21, 0x1, R11 ;  /* 0x00000001150b7824 */ /* 0x000fe400078e020b */
[----:B------:R-:W-:Y:S01]  /*1e80*/  IMAD.IADD R5, R5, 0x1, R21 ;  /* 0x0000000105057824 */ /* 0x000fe200078e0215 */
[----:B-----5:R-:W-:Y:S01]  /*1e90*/  SHF.R.S32.HI R21, RZ, 0x1f, R24 ;  /* 0x0000001fff157819 */ /* 0x020fe20000011418 */
[----:B0-----:R-:W-:Y:S01]  /*1ea0*/  VIADD R38, R32, 0xffffff80 ;  /* 0xffffff8020267836 */ /* 0x001fe20000000000 */
[----:B------:R-:W-:Y:S01]  /*1eb0*/  SHF.R.S32.HI R0, RZ, 0x1f, R3 ;  /* 0x0000001fff007819 */ /* 0x000fe20000011403 */
[----:B------:R-:W-:Y:S01]  /*1ec0*/  IMAD.IADD R9, R9, 0x1, R15 ;  /* 0x0000000109097824 */ /* 0x000fe200078e020f */
[----:B------:R-:W-:Y:S02]  /*1ed0*/  LOP3.LUT R42, R42, 0xfffffffb, RZ, 0xc0, !PT ;  /* 0xfffffffb2a2a7812 */ /* 0x000fe400078ec0ff */
[----:B------:R-:W-:Y:S01]  /*1ee0*/  LEA.HI R0, R0, R3, RZ, 0x3 ;  /* 0x0000000300007211 */ /* 0x000fe200078f18ff */
[----:B------:R-:W-:Y:S01]  /*1ef0*/  IMAD R3, R21, R6, RZ ;  /* 0x0000000615037224 */ /* 0x000fe200078e02ff */
[----:B------:R-:W-:-:S02]  /*1f00*/  LOP3.LUT R79, R79, 0x1c0, RZ, 0xc0, !PT ;  /* 0x000001c04f4f7812 */ /* 0x000fc400078ec0ff */
[----:B------:R-:W-:Y:S02]  /*1f10*/  @P1 LOP3.LUT R42, R42, 0x4, RZ, 0xfc, !PT ;  /* 0x000000042a2a1812 */ /* 0x000fe400078efcff */
[----:B------:R-:W-:Y:S01]  /*1f20*/  SHF.R.S32.HI R32, RZ, 0x1f, R38 ;  /* 0x0000001fff207819 */ /* 0x000fe20000011426 */
[----:B------:R-:W-:Y:S01]  /*1f30*/  IMAD R65, R24, R7, R3 ;  /* 0x0000000718417224 */ /* 0x000fe200078e0203 */
[----:B------:R-:W-:Y:S01]  /*1f40*/  SHF.R.U32.HI R76, RZ, 0x3, R79 ;  /* 0x00000003ff4c7819 */ /* 0x000fe2000001164f */
[----:B------:R0:W-:Y:S01]  /*1f50*/  STL [R1], R42 ;  /* 0x0000002a01007387 */ /* 0x0001e20000100800 */
[----:B------:R-:W-:Y:S02]  /*1f60*/  LOP3.LUT R3, R79, 0x18, R16, 0xf8, !PT ;  /* 0x000000184f037812 */ /* 0x000fe400078ef810 */
[----:B------:R-:W-:Y:S01]  /*1f70*/  LEA.HI R32, R32, R38, RZ, 0x5 ;  /* 0x0000002620207211 */ /* 0x000fe200078f28ff */
[----:B------:R-:W-:Y:S01]  /*1f80*/  IMAD.WIDE.U32 R34, R35, UR4, R8 ;  /* 0x0000000423227c25 */ /* 0x000fe2000f8e0008 */
[----:B------:R-:W-:Y:S01]  /*1f90*/  LOP3.LUT R3, R3, R76, RZ, 0x3c, !PT ;  /* 0x0000004c03037212 */ /* 0x000fe200078e3cff */
[----:B------:R-:W-:Y:S01]  /*1fa0*/  ULDC UR4, c[0x0][0x2e4] ;  /* 0x0000b90000047ab9 */ /* 0x000fe20000000800 */
[----:B------:R-:W-:Y:S01]  /*1fb0*/  SHF.R.S32.HI R32, RZ, 0x5, R32 ;  /* 0x00000005ff207819 */ /* 0x000fe20000011420 */
[----:B------:R-:W-:-:S04]  /*1fc0*/  IMAD.WIDE.U32 R14, R18, R12, R16 ;  /* 0x0000000c120e7225 */ /* 0x000fc800078e0010 */
[----:B------:R-:W-:Y:S01]  /*1fd0*/  IMAD.WIDE.U32 R8, R18, R12, R60 ;  /* 0x0000000c12087225 */ /* 0x000fe200078e003c */
[----:B------:R-:W-:-:S03]  /*1fe0*/  SHF.R.S32.HI R68, RZ, 0x3, R0 ;  /* 0x00000003ff447819 */ /* 0x000fc60000011400 */
[-C--:B------:R-:W-:Y:S02]  /*1ff0*/  IMAD R20, R21, R12.reuse, RZ ;  /* 0x0000000c15147224 */ /* 0x080fe400078e02ff */
[----:B------:R-:W-:Y:S01]  /*2000*/  IMAD.IADD R15, R37, 0x1, R15 ;  /* 0x00000001250f7824 */ /* 0x000fe200078e020f */
[----:B------:R-:W-:Y:S01]  /*2010*/  LOP3.LUT R67, R0, 0xfffffff8, RZ, 0xc0, !PT ;  /* 0xfffffff800437812 */ /* 0x000fe200078ec0ff */
[----:B------:R-:W-:Y:S02]  /*2020*/  IMAD.IADD R9, R9, 0x1, R37 ;  /* 0x0000000109097824 */ /* 0x000fe400078e0225 */
[----:B------:R-:W-:Y:S01]  /*2030*/  IMAD R71, R32, 0x200, R3 ;  /* 0x0000020020477824 */ /* 0x000fe200078e0203 */
[----:B------:R-:W-:Y:S01]  /*2040*/  LOP3.LUT R3, R79, 0x38, R0, 0xf8, !PT ;  /* 0x000000384f037812 */ /* 0x000fe200078ef800 */
[C---:B------:R-:W-:Y:S01]  /*2050*/  IMAD R39, R24.reuse, R13, R20 ;  /* 0x0000000d18277224 */ /* 0x040fe200078e0214 */
[----:B------:R-:W-:Y:S01]  /*2060*/  LOP3.LUT R0, R157, 0x38, R0, 0xf8, !PT ;  /* 0x000000389d007812 */ /* 0x000fe200078ef800 */
[----:B------:R-:W-:Y:S01]  /*2070*/  IMAD.WIDE.U32 R20, R24, R12, R14 ;  /* 0x0000000c18147225 */ /* 0x000fe200078e000e */
[----:B------:R-:W-:-:S02]  /*2080*/  SHF.R.U32.HI R38, RZ, 0x3, R157 ;  /* 0x00000003ff267819 */ /* 0x000fc4000001169d */
[----:B------:R-:W-:Y:S01]  /*2090*/  LOP3.LUT R3, R3, R76, RZ, 0x3c, !PT ;  /* 0x0000004c03037212 */ /* 0x000fe200078e3cff */
[----:B------:R-:W-:Y:S01]  /*20a0*/  IMAD.WIDE.U32 R14, R24, R12, R8 ;  /* 0x0000000c180e7225 */ /* 0x000fe200078e0008 */
[----:B------:R-:W-:-:S03]  /*20b0*/  LOP3.LUT R0, R0, R38, RZ, 0x3c, !PT ;  /* 0x0000002600007212 */ /* 0x000fc600078e3cff */
[----:B------:R-:W-:Y:S01]  /*20c0*/  IMAD.WIDE.U32 R8, R24, R6, R4 ;  /* 0x0000000618087225 */ /* 0x000fe200078e0004 */
[----:B------:R-:W-:-:S03]  /*20d0*/  IADD3 R4, P1, R18, R45, RZ ;  /* 0x0000002d12047210 */ /* 0x000fc60007f3e0ff */
[----:B------:R-:W-:Y:S02]  /*20e0*/  IMAD R37, R31, 0xc0, RZ ;  /* 0x000000c01f257824 */ /* 0x000fe400078e02ff */
[----:B------:R-:W-:-:S04]  /*20f0*/  IMAD.WIDE.U32 R10, R24, R6, R10 ;  /* 0x00000006180a7225 */ /* 0x000fc800078e000a */
[----:B------:R-:W-:-:S04]  /*2100*/  IMAD.WIDE.U32 R30, R30, 0xc0, RZ ;  /* 0x000000c01e1e7825 */ /* 0x000fc800078e00ff */
[----:B------:R-:W-:-:S04]  /*2110*/  IMAD.WIDE.U32 R12, R12, 0xc0, RZ ;  /* 0x000000c00c0c7825 */ /* 0x000fc800078e00ff */
[----:B------:R-:W-:Y:S01]  /*2120*/  IMAD.WIDE.U32 R6, R6, 0xc0, RZ ;  /* 0x000000c006067825 */ /* 0x000fe200078e00ff */
[----:B------:R-:W-:-:S03]  /*2130*/  ISETP.GE.AND P2, PT, R78, UR4, PT ;  /* 0x000000044e007c0c */ /* 0x000fc6000bf46270 */
[----:B------:R-:W-:Y:S01]  /*2140*/  IMAD R32, R32, 0x200, R3 ;  /* 0x0000020020207824 */ /* 0x000fe200078e0203 */
[----:B------:R-:W-:Y:S01]  /*2150*/  SHF.R.S32.HI R64, RZ, 0x1f, R67 ;  /* 0x0000001fff407819 */ /* 0x000fe20000011443 */
[----:B------:R-:W-:Y:S01]  /*2160*/  IMAD.X R5, R40, 0x1, R47, P1 ;  /* 0x0000000128057824 */ /* 0x000fe200008e062f */
[----:B------:R-:W-:Y:S01]  /*2170*/  ISETP.GE.AND P1, PT, R16, UR4, PT ;  /* 0x0000000410007c0c */ /* 0x000fe2000bf26270 */
[----:B------:R-:W-:Y:S02]  /*2180*/  IMAD.IADD R69, R65, 0x1, R11 ;  /* 0x0000000141457824 */ /* 0x000fe400078e020b */
[----:B----4-:R-:W-:Y:S02]  /*2190*/  IMAD.IADD R3, R36, 0x1, R0 ;  /* 0x0000000124037824 */ /* 0x010fe400078e0200 */
[----:B------:R-:W-:Y:S02]  /*21a0*/  IMAD.SHL.U32 R75, R75, 0x2, RZ ;  /* 0x000000024b4b7824 */ /* 0x000fe400078e00ff */
[----:B------:R-:W-:-:S02]  /*21b0*/  IMAD.IADD R74, R31, 0x1, R37 ;  /* 0x000000011f4a7824 */ /* 0x000fc400078e0225 */
[----:B------:R-:W-:Y:S02]  /*21c0*/  IMAD.IADD R73, R13, 0x1, R73 ;  /* 0x000000010d497824 */ /* 0x000fe400078e0249 */
[----:B------:R-:W-:Y:S02]  /*21d0*/  IMAD.IADD R72, R7, 0x1, R43 ;  /* 0x0000000107487824 */ /* 0x000fe400078e022b */
[----:B------:R-:W-:Y:S02]  /*21e0*/  IMAD.IADD R70, R39, 0x1, R21 ;  /* 0x0000000127467824 */ /* 0x000fe400078e0215 */
[----:B------:R-:W-:Y:S02]  /*21f0*/  IMAD.IADD R66, R15, 0x1, R39 ;  /* 0x000000010f427824 */ /* 0x000fe400078e0227 */
[----:B------:R-:W-:Y:S02]  /*2200*/  IMAD.IADD R65, R9, 0x1, R65 ;  /* 0x0000000109417824 */ /* 0x000fe400078e0241 */
[----:B0-----:R-:W-:-:S07]  /*2210*/  IMAD.IADD R0, R35, 0x1, R41 ;  /* 0x0000000123007824 */ /* 0x001fce00078e0229 */
.L_x_369:
[----:B------:R-:W2:Y:S01]  /*2220*/  LDL R49, [R1+0x28] ;  /* 0x0000280001317983 */ /* 0x000ea20000100800 */
[----:B------:R-:W0:Y:S03]  /*2230*/  LDC.64 R84, c[0x0][0x2d8] ;  /* 0x0000b600ff547b82 */ /* 0x000e260000000a00 */
[----:B------:R-:W3:Y:S01]  /*2240*/  LDL.LU R48, [R1] ;  /* 0x0000000001307983 */ /* 0x000ee20000300800 */
[----:B------:R-:W-:Y:S01]  /*2250*/  VIADD R43, R27, 0xffffffff ;  /* 0xffffffff1b2b7836 */ /* 0x000fe20000000000 */
[----:B------:R-:W-:Y:S05]  /*2260*/  YIELD ;  /* 0x0000000000007946 */ /* 0x000fea0003800000 */
[----:B------:R-:W-:Y:S01]  /*2270*/  SHF.R.S32.HI R42, RZ, 0x1f, R43 ;  /* 0x0000001fff2a7819 */ /* 0x000fe2000001142b */
[-C--:B------:R-:W-:Y:S01]  /*2280*/  IMAD R27, R74, R43.reuse, RZ ;  /* 0x0000002b4a1b7224 */ /* 0x080fe200078e02ff */
[----:B------:R-:W1:Y:S01]  /*2290*/  LDC.64 R90, c[0x0][0x2f0] ;  /* 0x0000bc00ff5a7b82 */ /* 0x000e620000000a00 */
[----:B------:R-:W-:Y:S01]  /*22a0*/  IMAD.WIDE.U32 R38, R30, R43, RZ ;  /* 0x0000002b1e267225 */ /* 0x000fe200078e00ff */
[----:B------:R-:W-:Y:S03]  /*22b0*/  BSSY B0, `(.L_x_320) ;  /* 0x00002f6000007945 */ /* 0x000fe60003800000 */
[----:B------:R-:W-:-:S02]  /*22c0*/  IMAD R27, R42, R30, R27 ;  /* 0x0000001e2a1b7224 */ /* 0x000fc400078e021b */
[----:B------:R-:W-:Y:S01]  /*22d0*/  IMAD.MOV.U32 R88, RZ, RZ, R38 ;  /* 0x000000ffff587224 */ /* 0x000fe200078e0026 */
[----:B------:R-:W4:Y:S01]  /*22e0*/  LDC R92, c[0x0][0x3d4] ;  /* 0x0000f500ff5c7b82 */ /* 0x000f220000000800 */
[----:B------:R-:W-:Y:S01]  /*22f0*/  IMAD.IADD R89, R39, 0x1, R27 ;  /* 0x0000000127597824 */ /* 0x000fe200078e021b */
[----:B------:R-:W-:Y:S01]  /*2300*/  IADD3 R39, P4, R81, R38, RZ ;  /* 0x0000002651277210 */ /* 0x000fe20007f9e0ff */
[----:B------:R-:W-:-:S04]  /*2310*/  IMAD R27, R19, 0x3000, R71 ;  /* 0x00003000131b7824 */ /* 0x000fc800078e0247 */
[----:B------:R-:W-:Y:S01]  /*2320*/  IMAD.X R40, R89, 0x1, R80, P4 ;  /* 0x0000000159287824 */ /* 0x000fe200020e0650 */
[----:B0-----:R-:W-:Y:S01]  /*2330*/  LEA R46, P4, R39, R84, 0x1 ;  /* 0x00000054272e7211 */ /* 0x001fe200078808ff */
[----:B------:R-:W-:-:S03]  /*2340*/  IMAD R94, R27, 0x2, R26 ;  /* 0x000000021b5e7824 */ /* 0x000fc600078e021a */
[----:B------:R-:W-:Y:S02]  /*2350*/  LEA.HI.X R47, R39, R85, R40, 0x1, P4 ;  /* 0x00000055272f7211 */ /* 0x000fe400020f0c28 */
[----:B------:R-:W-:Y:S01]  /*2360*/  ISETP.GT.AND P4, PT, R43, R28, PT ;  /* 0x0000001c2b00720c */ /* 0x000fe20003f84270 */
[----:B-1----:R-:W-:-:S04]  /*2370*/  IMAD.WIDE.U32 R36, R90, 0x60, R88 ;  /* 0x000000605a247825 */ /* 0x002fc800078e0058 */
[----:B------:R-:W-:Y:S01]  /*2380*/  IMAD R41, R91, 0x60, RZ ;  /* 0x000000605b297824 */ /* 0x000fe200078e02ff */
[----:B------:R-:W-:-:S04]  /*2390*/  IADD3 R36, P3, R81, R36, RZ ;  /* 0x0000002451247210 */ /* 0x000fc80007f7e0ff */
[----:B------:R-:W-:Y:S01]  /*23a0*/  IADD3.X R38, R80, R37, R41, P3, !PT ;  /* 0x0000002550267210 */ /* 0x000fe20001ffe429 */
[----:B------:R-:W-:Y:S01]  /*23b0*/  VIADD R37, R27, 0x20 ;  /* 0x000000201b257836 */ /* 0x000fe20000000000 */
[----:B------:R-:W-:-:S04]  /*23c0*/  LEA R44, P3, R36, R84, 0x1 ;  /* 0x00000054242c7211 */ /* 0x000fc800078608ff */
[----:B------:R-:W-:Y:S02]  /*23d0*/  LEA.HI.X R45, R36, R85, R38, 0x1, P3 ;  /* 0x00000055242d7211 */ /* 0x000fe400018f0c26 */
[----:B----4-:R-:W-:Y:S02]  /*23e0*/  ISETP.GE.AND P3, PT, R92, 0x1, PT ;  /* 0x000000015c00780c */ /* 0x010fe40003f66270 */
[----:B--2---:R-:W-:Y:S02]  /*23f0*/  LOP3.LUT P5, RZ, R49, 0x4, RZ, 0xc0, !PT ;  /* 0x0000000431ff7812 */ /* 0x004fe400078ac0ff */
[----:B---3--:R-:W-:-:S04]  /*2400*/  LOP3.LUT R48, R48, 0xfffffffd, RZ, 0xc0, !PT ;  /* 0xfffffffd30307812 */ /* 0x008fc800078ec0ff */
[----:B------:R-:W-:-:S05]  /*2410*/  @P4 LOP3.LUT R48, R48, 0x2, RZ, 0xfc, !PT ;  /* 0x0000000230304812 */ /* 0x000fca00078efcff */
[----:B------:R0:W-:Y:S02]  /*2420*/  STL [R1], R48 ;  /* 0x0000003001007387 */ /* 0x0001e40000100800 */
[----:B------:R-:W-:Y:S02]  /*2430*/  @P5 VIADD R37, R27, 0xffffffe0 ;  /* 0xffffffe01b255836 */ /* 0x000fe40000000000 */
[----:B------:R-:W-:Y:S02]  /*2440*/  IMAD.MOV.U32 R27, RZ, RZ, R43 ;  /* 0x000000ffff1b7224 */ /* 0x000fe400078e002b */
[----:B------:R-:W-:Y:S01]  /*2450*/  IMAD R86, R37, 0x2, R26 ;  /* 0x0000000225567824 */ /* 0x000fe200078e021a */
[----:B------:R-:W-:Y:S06]  /*2460*/  @!P3 BRA `(.L_x_321) ;  /* 0x0000002c0000b947 */ /* 0x000fec0003800000 */
[----:B------:R-:W-:Y:S01]  /*2470*/  ULDC.U8 UR4, c[0x0][0x3f0] ;  /* 0x0000fc0000047ab9 */ /* 0x000fe20000000000 */
[-C--:B------:R-:W-:Y:S01]  /*2480*/  IMAD R37, R72, R43.reuse, RZ ;  /* 0x0000002b48257224 */ /* 0x080fe200078e02ff */
[----:B------:R-:W-:Y:S01]  /*2490*/  ISETP.NE.AND P3, PT, RZ, UR4, PT ;  /* 0x00000004ff007c0c */ /* 0x000fe2000bf65270 */
[-C--:B------:R-:W-:Y:S02]  /*24a0*/  IMAD R39, R73, R43.reuse, RZ ;  /* 0x0000002b49277224 */ /* 0x080fe400078e02ff */
[----:B------:R-:W-:Y:S02]  /*24b0*/  IMAD R87, R27, -0xc0, R29 ;  /* 0xffffff401b577824 */ /* 0x000fe400078e021d */
[C---:B------:R-:W-:Y:S02]  /*24c0*/  IMAD R37, R42.reuse, R6, R37 ;  /* 0x000000062a257224 */ /* 0x040fe400078e0225 */
[----:B------:R-:W-:Y:S01]  /*24d0*/  IMAD R39, R42, R12, R39 ;  /* 0x0000000c2a277224 */ /* 0x000fe200078e0227 */
[----:B------:R-:W-:Y:S01]  /*24e0*/  VIMNMX R87, R87, 0xc0, PT ;  /* 0x000000c057577848 */ /* 0x000fe20003fe0100 */
[----:B------:R-:W-:-:S04]  /*24f0*/  IMAD.WIDE.U32 R54, R6, R43, RZ ;  /* 0x0000002b06367225 */ /* 0x000fc800078e00ff */
[----:B------:R-:W-:-:S04]  /*2500*/  IMAD.WIDE.U32 R52, R12, R43, RZ ;  /* 0x0000002b0c347225 */ /* 0x000fc800078e00ff */
[----:B------:R-:W-:Y:S02]  /*2510*/  IMAD.IADD R93, R55, 0x1, R37 ;  /* 0x00000001375d7824 */ /* 0x000fe400078e0225 */
[----:B------:R-:W-:Y:S01]  /*2520*/  IMAD.IADD R83, R53, 0x1, R39 ;  /* 0x0000000135537824 */ /* 0x000fe200078e0227 */
[----:B------:R-:W-:Y:S06]  /*2530*/  @!P3 BRA `(.L_x_322) ;  /* 0x000000140024b947 */ /* 0x000fec0003800000 */
[----:B------:R-:W-:Y:S01]  /*2540*/  ISETP.GE.AND P4, PT, R18, R87, PT ;  /* 0x000000571200720c */ /* 0x000fe20003f86270 */
[----:B------:R-:W-:Y:S01]  /*2550*/  BSSY B1, `(.L_x_323) ;  /* 0x000001f000017945 */ /* 0x000fe20003800000 */
[----:B------:R-:W-:Y:S02]  /*2560*/  CS2R R40, SRZ ;  /* 0x0000000000287805 */ /* 0x000fe4000001ff00 */
[----:B------:R-:W-:Y:S02]  /*2570*/  CS2R R56, SRZ ;  /* 0x0000000000387805 */ /* 0x000fe4000001ff00 */
[----:B------:R-:W-:Y:S02]  /*2580*/  CS2R R84, SRZ ;  /* 0x0000000000547805 */ /* 0x000fe4000001ff00 */
[----:B------:R-:W-:Y:S02]  /*2590*/  CS2R R58, SRZ ;  /* 0x00000000003a7805 */ /* 0x000fe4000001ff00 */
[----:B0-----:R-:W-:-:S02]  /*25a0*/  CS2R R48, SRZ ;  /* 0x0000000000307805 */ /* 0x001fc4000001ff00 */
[----:B------:R-:W-:Y:S02]  /*25b0*/  CS2R R42, SRZ ;  /* 0x00000000002a7805 */ /* 0x000fe4000001ff00 */
[----:B------:R-:W-:Y:S02]  /*25c0*/  CS2R R50, SRZ ;  /* 0x0000000000327805 */ /* 0x000fe4000001ff00 */
[----:B------:R-:W-:Y:S01]  /*25d0*/  CS2R R88, SRZ ;  /* 0x0000000000587805 */ /* 0x000fe2000001ff00 */
[----:B------:R-:W-:Y:S06]  /*25e0*/  @P4 BRA `(.L_x_324) ;  /* 0x0000000000544947 */ /* 0x000fec0003800000 */
[----:B------:R-:W-:Y:S01]  /*25f0*/  IADD3 R37, P3, R8, R54, RZ ;  /* 0x0000003608257210 */ /* 0x000fe20007f7e0ff */
[----:B------:R-:W-:Y:S01]  /*2600*/  ULDC.64 UR4, c[0x0][0x3c8] ;  /* 0x0000f20000047ab9 */ /* 0x000fe20000000a00 */
[----:B------:R-:W-:Y:S02]  /*2610*/  CS2R R84, SRZ ;  /* 0x0000000000547805 */ /* 0x000fe4000001ff00 */
[----:B------:R-:W-:Y:S01]  /*2620*/  CS2R R88, SRZ ;  /* 0x0000000000587805 */ /* 0x000fe2000001ff00 */
[----:B------:R-:W-:Y:S01]  /*2630*/  IMAD.X R38, R93, 0x1, R65, P3 ;  /* 0x000000015d267824 */ /* 0x000fe200018e0641 */
[----:B------:R-:W-:-:S05]  /*2640*/  IADD3 R39, P3, R14, R52, RZ ;  /* 0x000000340e277210 */ /* 0x000fca0007f7e0ff */
[----:B------:R-:W-:Y:S01]  /*2650*/  IMAD.X R56, R83, 0x1, R66, P3 ;  /* 0x0000000153387824 */ /* 0x000fe200018e0642 */
[----:B------:R-:W-:-:S04]  /*2660*/  LEA R36, P3, R37, UR4, 0x1 ;  /* 0x0000000425247c11 */ /* 0x000fc8000f8608ff */
[----:B------:R-:W-:Y:S01]  /*2670*/  LEA.HI.X R37, R37, UR5, R38, 0x1, P3 ;  /* 0x0000000525257c11 */ /* 0x000fe200098f0c26 */
[----:B------:R-:W-:Y:S02]  /*2680*/  ULDC.64 UR4, c[0x0][0x3e0] ;  /* 0x0000f80000047ab9 */ /* 0x000fe40000000a00 */
[----:B------:R-:W-:-:S04]  /*2690*/  LEA R38, P3, R39, UR4, 0x1 ;  /* 0x0000000427267c11 */ /* 0x000fc8000f8608ff */
[----:B------:R-:W-:Y:S02]  /*26a0*/  LEA.HI.X R39, R39, UR5, R56, 0x1, P3 ;  /* 0x0000000527277c11 */ /* 0x000fe400098f0c38 */
[C---:B------:R-:W-:Y:S01]  /*26b0*/  ISETP.GE.AND P3, PT, R60.reuse, R92, PT ;  /* 0x0000005c3c00720c */ /* 0x040fe20003f66270 */
[----:B------:R-:W-:Y:S01]  /*26c0*/  VIADD R91, R60, 0x10 ;  /* 0x000000103c5b7836 */ /* 0x000fe20000000000 */
[----:B------:R-:W-:Y:S02]  /*26d0*/  CS2R R56, SRZ ;  /* 0x0000000000387805 */ /* 0x000fe4000001ff00 */
[----:B------:R-:W-:-:S09]  /*26e0*/  CS2R R58, SRZ ;  /* 0x00000000003a7805 */ /* 0x000fd2000001ff00 */
[----:B------:R0:W5:Y:S04]  /*26f0*/  @!P3 LDG.E.64 R84, desc[UR56][R36.64] ;  /* 0x000000382454b981 */ /* 0x000168000c1e1b00 */
[----:B------:R0:W5:Y:S01]  /*2700*/  @!P3 LDG.E.64 R88, desc[UR56][R38.64] ;  /* 0x000000382658b981 */ /* 0x000162000c1e1b00 */
[----:B------:R-:W-:-:S13]  /*2710*/  ISETP.GE.AND P3, PT, R91, R92, PT ;  /* 0x0000005c5b00720c */ /* 0x000fda0003f66270 */
[----:B------:R0:W5:Y:S04]  /*2720*/  @!P3 LDG.E.64 R56, desc[UR56][R36.64+0x20] ;  /* 0x000020382438b981 */ /* 0x000168000c1e1b00 */
[----:B------:R0:W5:Y:S02]  /*2730*/  @!P3 LDG.E.64 R58, desc[UR56][R38.64+0x20] ;  /* 0x00002038263ab981 */ /* 0x000164000c1e1b00 */
.L_x_324:
[----:B------:R-:W-:Y:S05]  /*2740*/  BSYNC B1 ;  /* 0x0000000000017941 */ /* 0x000fea0003800000 */
.L_x_323:
[----:B0-----:R-:W-:Y:S01]  /*2750*/  VIADD R36, R18, 0x60 ;  /* 0x0000006012247836 */ /* 0x001fe20000000000 */
[----:B------:R-:W-:Y:S01]  /*2760*/  BSSY B1, `(.L_x_325) ;  /* 0x0000022000017945 */ /* 0x000fe20003800000 */
[----:B-----5:R-:W-:Y:S02]  /*2770*/  IMAD.MOV.U32 R90, RZ, RZ, R56 ;  /* 0x000000ffff5a7224 */ /* 0x020fe400078e0038 */
[----:B------:R-:W-:Y:S01]  /*2780*/  IMAD.MOV.U32 R91, RZ, RZ, R57 ;  /* 0x000000ffff5b7224 */ /* 0x000fe200078e0039 */
[----:B------:R-:W-:-:S13]  /*2790*/  ISETP.GE.AND P5, PT, R36, R87, PT ;  /* 0x000000572400720c */ /* 0x000fda0003fa6270 */
[----:B------:R-:W-:Y:S05]  /*27a0*/  @P5 BRA `(.L_x_326) ;  /* 0x0000000000745947 */ /* 0x000fea0003800000 */
[----:B------:R-:W0:Y:S01]  /*27b0*/  LDC.64 R36, c[0x0][0x3d8] ;  /* 0x0000f600ff247b82 */ /* 0x000e220000000a00 */
[----:B------:R-:W-:Y:S01]  /*27c0*/  IMAD.MOV.U32 R55, RZ, RZ, R93 ;  /* 0x000000ffff377224 */ /* 0x000fe200078e005d */
[----:B------:R-:W-:Y:S01]  /*27d0*/  ULDC.64 UR4, c[0x0][0x3c8] ;  /* 0x0000f20000047ab9 */ /* 0x000fe20000000a00 */
[----:B------:R-:W-:Y:S01]  /*27e0*/  IMAD.MOV.U32 R53, RZ, RZ, R83 ;  /* 0x000000ffff357224 */ /* 0x000fe200078e0053 */
[----:B------:R-:W-:Y:S02]  /*27f0*/  CS2R R48, SRZ ;  /* 0x0000000000307805 */ /* 0x000fe4000001ff00 */
[----:B------:R-:W-:Y:S01]  /*2800*/  CS2R R50, SRZ ;  /* 0x0000000000327805 */ /* 0x000fe2000001ff00 */
[----:B0-----:R-:W-:-:S04]  /*2810*/  IMAD.WIDE.U32 R54, R36, 0x60, R54 ;  /* 0x0000006024367825 */ /* 0x001fc800078e0036 */
[----:B------:R-:W-:Y:S01]  /*2820*/  IMAD R37, R37, 0x60, RZ ;  /* 0x0000006025257824 */ /* 0x000fe200078e02ff */
[----:B------:R-:W-:-:S04]  /*2830*/  IADD3 R38, P3, R8, R54, RZ ;  /* 0x0000003608267210 */ /* 0x000fc80007f7e0ff */
[----:B------:R-:W-:Y:S02]  /*2840*/  IADD3.X R55, R65, R55, R37, P3, !PT ;  /* 0x0000003741377210 */ /* 0x000fe40001ffe425 */
[----:B------:R-:W0:Y:S02]  /*2850*/  LDC.64 R36, c[0x0][0x3e8] ;  /* 0x0000fa00ff247b82 */ /* 0x000e240000000a00 */
[----:B0-----:R-:W-:-:S04]  /*2860*/  IMAD.WIDE.U32 R52, R36, 0x60, R52 ;  /* 0x0000006024347825 */ /* 0x001fc800078e0034 */
[----:B------:R-:W-:Y:S01]  /*2870*/  IMAD R37, R37, 0x60, RZ ;  /* 0x0000006025257824 */ /* 0x000fe200078e02ff */
[----:B------:R-:W-:-:S04]  /*2880*/  IADD3 R39, P3, R14, R52, RZ ;  /* 0x000000340e277210 */ /* 0x000fc80007f7e0ff */
[----:B------:R-:W-:Y:S02]  /*2890*/  IADD3.X R52, R66, R53, R37, P3, !PT ;  /* 0x0000003542347210 */ /* 0x000fe40001ffe425 */
        /* <DEDUP_REMOVED lines=14> */
.L_x_326:
[----:B------:R-:W-:Y:S05]  /*2980*/  BSYNC B1 ;  /* 0x0000000000017941 */ /* 0x000fea0003800000 */
.L_x_325:
[----:B0-----:R-:W-:Y:S01]  /*2990*/  IMAD.MOV.U32 R36, RZ, RZ, R84 ;  /* 0x000000ffff247224 */ /* 0x001fe200078e0054 */
[----:B------:R-:W-:Y:S01]  /*29a0*/  ISETP.NE.AND P3, PT, R152, 0x3, PT ;  /* 0x000000039800780c */ /* 0x000fe20003f65270 */
[----:B------:R-:W-:Y:S01]  /*29b0*/  IMAD.MOV.U32 R37, RZ, RZ, R85 ;  /* 0x000000ffff257224 */ /* 0x000fe200078e0055 */
[----:B------:R-:W-:Y:S01]  /*29c0*/  PRMT R101, R90, 0x7610, R101 ;  /* 0x000076105a657816 */ /* 0x000fe20000000065 */
        /* <DEDUP_REMOVED lines=8> */
[----:B-----5:R-:W-:Y:S01]  /*2a50*/  IMAD.MOV.U32 R36, RZ, RZ, R40 ;  /* 0x000000ffff247224 */ /* 0x020fe200078e0028 */
        /* <DEDUP_REMOVED lines=14> */
[----:B------:R-:W-:-:S02]  /*2b40*/  PRMT R54, R36, 0x7610, R54 ;  /* 0x0000761024367816 */ /* 0x000fc40000000036 */
[----:B------:R-:W-:Y:S02]  /*2b50*/  PRMT R55, R37, 0x7610, R55 ;  /* 0x0000761025377816 */ /* 0x000fe40000000037 */
[----:B------:R-:W-:Y:S02]  /*2b60*/  PRMT R93, R38, 0x7610, R93 ;  /* 0x00007610265d7816 */ /* 0x000fe4000000005d */
[----:B------:R-:W-:Y:S01]  /*2b70*/  PRMT R97, R39, 0x7610, R97 ;  /* 0x0000761027617816 */ /* 0x000fe20000000061 */
[----:B------:R-:W-:Y:S06]  /*2b80*/  @!P3 BRA `(.L_x_327) ;  /* 0x000000000004b947 */ /* 0x000fec0003800000 */
[----:B------:R-:W-:Y:S01]  /*2b90*/  BPT.TRAP 0x1 ;  /* 0x000000040000795c */ /* 0x000fe20000300000 */
.L_x_327:
[----:B------:R-:W-:Y:S01]  /*2ba0*/  IMAD R83, R19, 0x8, R2 ;  /* 0x0000000813537824 */ /* 0x000fe200078e0202 */
[----:B------:R-:W-:Y:S01]  /*2bb0*/  SHF.L.U32 R95, R23, 0x1f, RZ ;  /* 0x0000001f175f7819 */ /* 0x000fe200000006ff */
[----:B------:R-:W-:Y:S03]  /*2bc0*/  BSSY B1, `(.L_x_328) ;  /* 0x0000003000017945 */ /* 0x000fe60003800000 */
[----:B------:R-:W0:Y:S02]  /*2bd0*/  SYNCS.PHASECHK.TRANS64.TRYWAIT P6, [R83+URZ+0x30890], R95 ;  /* 0x0308905f530075a7 */ /* 0x000e2400080c017f */
[----:B0-----:R-:W-:Y:S05]  /*2be0*/  @!P6 BRA `(.L_x_329) ;  /* 0x000001240018e947 */ /* 0x001fea0003800000 */
.L_x_547:
[----:B------:R-:W-:Y:S05]  /*2bf0*/  BSYNC B1 ;  /* 0x0000000000017941 */ /* 0x000fea0003800000 */
.L_x_328:
[----:B------:R-:W-:Y:S04]  /*2c00*/  BSSY B1, `(.L_x_330) ;  /* 0x000006d000017945 */ /* 0x000fe80003800000 */
[----:B------:R-:W-:Y:S05]  /*2c10*/  @P4 BRA `(.L_x_331) ;  /* 0x0000000400ac4947 */ /* 0x000fea0003800000 */
[----:B------:R-:W-:Y:S04]  /*2c20*/  BSSY B2, `(.L_x_332) ;  /* 0x0000035000027945 */ /* 0x000fe80003800000 */
[----:B------:R-:W-:Y:S05]  /*2c30*/  @P1 BRA `(.L_x_333) ;  /* 0x0000000000cc1947 */ /* 0x000fea0003800000 */
[----:B------:R1:W2:Y:S01]  /*2c40*/  LDS.128 R36, [R94+0x12000] ;  /* 0x012000005e247984 */ /* 0x0002a20000000c00 */
[----:B------:R-:W-:Y:S01]  /*2c50*/  ISETP.GE.AND P4, PT, R60, R92, PT ;  /* 0x0000005c3c00720c */ /* 0x000fe20003f86270 */
[----:B------:R-:W-:-:S12]  /*2c60*/  BSSY B3, `(.L_x_334) ;  /* 0x000002f000037945 */ /* 0x000fd80003800000 */
[----:B-1----:R-:W-:Y:S05]  /*2c70*/  @P4 BRA `(.L_x_335) ;  /* 0x0000000000b44947 */ /* 0x002fea0003800000 */
[----:B------:R-:W-:Y:S02]  /*2c80*/  SHF.R.U64 R105, R88, 0x10, R89 ;  /* 0x0000001058697819 */ /* 0x000fe40000001259 */
[----:B------:R-:W-:Y:S02]  /*2c90*/  SHF.R.U64 R102, R84, 0x10, R85 ;  /* 0x0000001054667819 */ /* 0x000fe40000001255 */
[----:B------:R-:W-:Y:S02]  /*2ca0*/  PRMT R105, R103, 0x5410, R105 ;  /* 0x0000541067697816 */ /* 0x000fe40000000069 */
[----:B------:R-:W-:Y:S02]  /*2cb0*/  PRMT R102, R52, 0x5432, R102 ;  /* 0x0000543234667816 */ /* 0x000fe40000000066 */
[----:B------:R-:W-:Y:S01]  /*2cc0*/  SHF.R.U32.HI R104, RZ, 0x10, R85 ;  /* 0x00000010ff687819 */ /* 0x000fe20000011655 */
[----:B--2---:R-:W-:Y:S01]  /*2cd0*/  IMAD.U32 R85, R38, 0x10000, RZ ;  /* 0x0001000026557824 */ /* 0x004fe200078e00ff */
[----:B------:R-:W-:-:S02]  /*2ce0*/  SHF.R.U32.HI R108, RZ, 0x10, R89 ;  /* 0x00000010ff6c7819 */ /* 0x000fc40000011659 */
[----:B------:R-:W-:Y:S02]  /*2cf0*/  LOP3.LUT R88, R37, 0xffff0000, RZ, 0xc0, !PT ;  /* 0xffff000025587812 */ /* 0x000fe400078ec0ff */
[C---:B------:R-:W-:Y:S01]  /*2d00*/  LOP3.LUT R107, R105.reuse, 0xffff0000, RZ, 0xc0, !PT ;  /* 0xffff0000696b7812 */ /* 0x040fe200078ec0ff */
[----:B------:R-:W-:Y:S01]  /*2d10*/  IMAD.U32 R105, R105, 0x10000, RZ ;  /* 0x0001000069697824 */ /* 0x000fe200078e00ff */
[C---:B------:R-:W-:Y:S01]  /*2d20*/  LOP3.LUT R103, R102.reuse, 0xffff0000, RZ, 0xc0, !PT ;  /* 0xffff000066677812 */ /* 0x040fe200078ec0ff */
[----:B------:R-:W-:Y:S01]  /*2d30*/  IMAD.U32 R102, R102, 0x10000, RZ ;  /* 0x0001000066667824 */ /* 0x000fe200078e00ff */
[----:B------:R-:W-:Y:S01]  /*2d40*/  PRMT R104, R53, 0x5432, R104 ;  /* 0x0000543235687816 */ /* 0x000fe20000000068 */
[----:B------:R-:W-:Y:S01]  /*2d50*/  FMUL.FTZ R112, R88, R107 ;  /* 0x0000006b58707220 */ /* 0x000fe20000410000 */
[----:B------:R-:W-:Y:S01]  /*2d60*/  PRMT R108, R54, 0x5432, R108 ;  /* 0x00005432366c7816 */ /* 0x000fe2000000006c */
[----:B------:R-:W-:Y:S01]  /*2d70*/  FMUL.FTZ R88, R88, R103 ;  /* 0x0000006758587220 */ /* 0x000fe20000410000 */
[----:B------:R-:W-:Y:S01]  /*2d80*/  LOP3.LUT R89, R38, 0xffff0000, RZ, 0xc0, !PT ;  /* 0xffff000026597812 */ /* 0x000fe200078ec0ff */
[C---:B------:R-:W-:Y:S01]  /*2d90*/  IMAD.U32 R38, R39.reuse, 0x10000, RZ ;  /* 0x0001000027267824 */ /* 0x040fe200078e00ff */
[----:B------:R-:W-:Y:S01]  /*2da0*/  LOP3.LUT R84, R39, 0xffff0000, RZ, 0xc0, !PT ;  /* 0xffff000027547812 */ /* 0x000fe200078ec0ff */
[----:B------:R-:W-:-:S02]  /*2db0*/  IMAD.U32 R39, R37, 0x10000, RZ ;  /* 0x0001000025277824 */ /* 0x000fc400078e00ff */
[----:B------:R-:W-:Y:S02]  /*2dc0*/  IMAD.U32 R110, R108, 0x10000, RZ ;  /* 0x000100006c6e7824 */ /* 0x000fe400078e00ff */
[----:B------:R-:W-:Y:S02]  /*2dd0*/  IMAD.U32 R106, R104, 0x10000, RZ ;  /* 0x00010000686a7824 */ /* 0x000fe400078e00ff */
[----:B------:R-:W-:Y:S01]  /*2de0*/  FFMA.FTZ R107, R39, R107, R88 ;  /* 0x0000006b276b7223 */ /* 0x000fe20000010058 */
[----:B------:R-:W-:Y:S01]  /*2df0*/  FMUL.FTZ R114, R89, R110 ;  /* 0x0000006e59727220 */ /* 0x000fe20000410000 */
[----:B------:R-:W-:Y:S01]  /*2e00*/  FFMA.FTZ R112, R39, R103, -R112 ;  /* 0x0000006727707223 */ /* 0x000fe20000010870 */
[-C--:B------:R-:W-:Y:S01]  /*2e10*/  FMUL.FTZ R88, R89, R106.reuse ;  /* 0x0000006a59587220 */ /* 0x080fe20000410000 */
[----:B------:R-:W-:Y:S01]  /*2e20*/  IMAD.U32 R37, R36, 0x10000, RZ ;  /* 0x0001000024257824 */ /* 0x000fe200078e00ff */
[----:B------:R-:W-:Y:S01]  /*2e30*/  LOP3.LUT R89, R108, 0xffff0000, RZ, 0xc0, !PT ;  /* 0xffff00006c597812 */ /* 0x000fe200078ec0ff */
[C---:B------:R-:W-:Y:S01]  /*2e40*/  FFMA.FTZ R114, R85.reuse, R106, -R114 ;  /* 0x0000006a55727223 */ /* 0x040fe20000010872 */
[----:B------:R-:W-:Y:S01]  /*2e50*/  LOP3.LUT R39, R104, 0xffff0000, RZ, 0xc0, !PT ;  /* 0xffff000068277812 */ /* 0x000fe200078ec0ff */
[----:B------:R-:W-:Y:S01]  /*2e60*/  FFMA.FTZ R85, R85, R110, R88 ;  /* 0x0000006e55557223 */ /* 0x000fe20000010058 */
[----:B------:R-:W-:Y:S01]  /*2e70*/  LOP3.LUT R36, R36, 0xffff0000, RZ, 0xc0, !PT ;  /* 0xffff000024247812 */ /* 0x000fe200078ec0ff */
[C---:B------:R-:W-:Y:S01]  /*2e80*/  FMUL.FTZ R103, R84.reuse, R89 ;  /* 0x0000005954677220 */ /* 0x040fe20000410000 */
[----:B------:R-:W-:Y:S01]  /*2e90*/  F2FP.BF16.F32.PACK_AB R107, R107, R112 ;  /* 0x000000706b6b723e */ /* 0x000fe200000010ff */
[----:B------:R-:W-:-:S02]  /*2ea0*/  FMUL.FTZ R88, R84, R39 ;  /* 0x0000002754587220 */ /* 0x000fc40000410000 */
[C---:B------:R-:W-:Y:S01]  /*2eb0*/  FMUL.FTZ R84, R36.reuse, R105 ;  /* 0x0000006924547220 */ /* 0x040fe20000410000 */
[-C--:B------:R-:W-:Y:S01]  /*2ec0*/  FMUL.FTZ R36, R36, R102.reuse ;  /* 0x0000006624247220 */ /* 0x080fe20000410000 */
[C---:B------:R-:W-:Y:S01]  /*2ed0*/  FFMA.FTZ R103, R38.reuse, R39, -R103 ;  /* 0x0000002726677223 */ /* 0x040fe20000010867 */
[----:B------:R-:W-:Y:S01]  /*2ee0*/  FFMA.FTZ R88, R38, R89, R88 ;  /* 0x0000005926587223 */ /* 0x000fe20000010058 */
[C---:B------:R-:W-:Y:S01]  /*2ef0*/  FFMA.FTZ R84, R37.reuse, R102, -R84 ;  /* 0x0000006625547223 */ /* 0x040fe20000010854 */
[----:B------:R-:W-:Y:S01]  /*2f00*/  FFMA.FTZ R37, R37, R105, R36 ;  /* 0x0000006925257223 */ /* 0x000fe20000010024 */
[----:B------:R-:W-:Y:S02]  /*2f10*/  F2FP.BF16.F32.PACK_AB R38, R85, R114 ;  /* 0x000000725526723e */ /* 0x000fe400000010ff */
[----:B------:R-:W-:Y:S02]  /*2f20*/  F2FP.BF16.F32.PACK_AB R39, R88, R103 ;  /* 0x000000675827723e */ /* 0x000fe400000010ff */
[----:B------:R-:W-:Y:S01]  /*2f30*/  F2FP.BF16.F32.PACK_AB R36, R37, R84 ;  /* 0x000000542524723e */ /* 0x000fe200000010ff */
[----:B------:R-:W-:-:S07]  /*2f40*/  IMAD.MOV.U32 R37, RZ, RZ, R107 ;  /* 0x000000ffff257224 */ /* 0x000fce00078e006b */
.L_x_335:
[----:B------:R-:W-:Y:S05]  /*2f50*/  BSYNC B3 ;  /* 0x0000000000037941 */ /* 0x000fea0003800000 */
.L_x_334:
[----:B--2---:R1:W-:Y:S02]  /*2f60*/  STG.E.128 desc[UR56][R46.64], R36 ;  /* 0x000000242e007986 */ /* 0x0043e4000c101d38 */
.L_x_333:
[----:B------:R-:W-:Y:S05]  /*2f70*/  BSYNC B2 ;  /* 0x0000000000027941 */ /* 0x000fea0003800000 */
.L_x_332:
[----:B------:R-:W-:Y:S05]  /*2f80*/  @P2 BRA `(.L_x_331) ;  /* 0x0000000000d02947 */ /* 0x000fea0003800000 */
[----:B-1----:R1:W2:Y:S01]  /*2f90*/  LDS.128 R36, [R86+0x12000] ;  /* 0x0120000056247984 */ /* 0x0022a20000000c00 */
[----:B------:R-:W-:Y:S01]  /*2fa0*/  VIADD R85, R60, 0x10 ;  /* 0x000000103c557836 */ /* 0x000fe20000000000 */
[----:B------:R-:W-:Y:S04]  /*2fb0*/  BSSY B2, `(.L_x_336) ;  /* 0x0000030000027945 */ /* 0x000fe80003800000 */
[----:B------:R-:W-:-:S13]  /*2fc0*/  ISETP.GE.AND P4, PT, R85, R92, PT ;  /* 0x0000005c5500720c */ /* 0x000fda0003f86270 */
[----:B-1----:R-:W-:Y:S05]  /*2fd0*/  @P4 BRA `(.L_x_337) ;  /* 0x0000000000b44947 */ /* 0x002fea0003800000 */
[----:B------:R-:W-:Y:S02]  /*2fe0*/  SHF.R.U64 R84, R56, 0x10, R57 ;  /* 0x0000001038547819 */ /* 0x000fe40000001239 */
[--C-:B------:R-:W-:Y:S02]  /*2ff0*/  SHF.R.U64 R56, R58, 0x10, R59.reuse ;  /* 0x000000103a387819 */ /* 0x100fe4000000123b */
[----:B------:R-:W-:Y:S02]  /*3000*/  SHF.R.U32.HI R85, RZ, 0x10, R59 ;  /* 0x00000010ff557819 */ /* 0x000fe4000001163b */
[----:B------:R-:W-:Y:S01]  /*3010*/  SHF.R.U32.HI R89, RZ, 0x10, R57 ;  /* 0x00000010ff597819 */ /* 0x000fe20000011639 */
[----:B--2---:R-:W-:Y:S01]  /*3020*/  IMAD.U32 R57, R38, 0x10000, RZ ;  /* 0x0001000026397824 */ /* 0x004fe200078e00ff */
[----:B------:R-:W-:Y:S02]  /*3030*/  PRMT R101, R101, 0x5410, R84 ;  /* 0x0000541065657816 */ /* 0x000fe40000000054 */
[----:B------:R-:W-:-:S02]  /*3040*/  PRMT R99, R99, 0x5410, R56 ;  /* 0x0000541063637816 */ /* 0x000fc40000000038 */
[----:B------:R-:W-:Y:S02]  /*3050*/  PRMT R98, R98, 0x5410, R85 ;  /* 0x0000541062627816 */ /* 0x000fe40000000055 */
[----:B------:R-:W-:Y:S02]  /*3060*/  PRMT R100, R100, 0x5410, R89 ;  /* 0x0000541064647816 */ /* 0x000fe40000000059 */
[----:B------:R-:W-:Y:S01]  /*3070*/  LOP3.LUT R56, R37, 0xffff0000, RZ, 0xc0, !PT ;  /* 0xffff000025387812 */ /* 0x000fe200078ec0ff */
[----:B------:R-:W-:Y:S01]  /*3080*/  IMAD.U32 R89, R98, 0x10000, RZ ;  /* 0x0001000062597824 */ /* 0x000fe200078e00ff */
[----:B------:R-:W-:Y:S01]  /*3090*/  LOP3.LUT R88, R99, 0xffff0000, RZ, 0xc0, !PT ;  /* 0xffff000063587812 */ /* 0x000fe200078ec0ff */
[----:B------:R-:W-:Y:S01]  /*30a0*/  IMAD.U32 R85, R100, 0x10000, RZ ;  /* 0x0001000064557824 */ /* 0x000fe200078e00ff */
[----:B------:R-:W-:Y:S01]  /*30b0*/  LOP3.LUT R84, R101, 0xffff0000, RZ, 0xc0, !PT ;  /* 0xffff000065547812 */ /* 0x000fe200078ec0ff */
[----:B------:R-:W-:Y:S01]  /*30c0*/  IMAD.U32 R99, R99, 0x10000, RZ ;  /* 0x0001000063637824 */ /* 0x000fe200078e00ff */
[----:B------:R-:W-:Y:S01]  /*30d0*/  LOP3.LUT R58, R38, 0xffff0000, RZ, 0xc0, !PT ;  /* 0xffff0000263a7812 */ /* 0x000fe200078ec0ff */
[C---:B------:R-:W-:Y:S01]  /*30e0*/  IMAD.U32 R38, R39.reuse, 0x10000, RZ ;  /* 0x0001000027267824 */ /* 0x040fe200078e00ff */
[----:B------:R-:W-:Y:S01]  /*30f0*/  LOP3.LUT R59, R39, 0xffff0000, RZ, 0xc0, !PT ;  /* 0xffff0000273b7812 */ /* 0x000fe200078ec0ff */
[----:B------:R-:W-:-:S02]  /*3100*/  IMAD.U32 R39, R37, 0x10000, RZ ;  /* 0x0001000025277824 */ /* 0x000fc400078e00ff */
[----:B------:R-:W-:Y:S01]  /*3110*/  FMUL.FTZ R102, R56, R88 ;  /* 0x0000005838667220 */ /* 0x000fe20000410000 */
[----:B------:R-:W-:Y:S02]  /*3120*/  IMAD.U32 R37, R36, 0x10000, RZ ;  /* 0x0001000024257824 */ /* 0x000fe400078e00ff */
[-C--:B------:R-:W-:Y:S01]  /*3130*/  FMUL.FTZ R103, R56, R84.reuse ;  /* 0x0000005438677220 */ /* 0x080fe20000410000 */
[----:B------:R-:W-:Y:S01]  /*3140*/  LOP3.LUT R36, R36, 0xffff0000, RZ, 0xc0, !PT ;  /* 0xffff000024247812 */ /* 0x000fe200078ec0ff */
[----:B------:R-:W-:Y:S01]  /*3150*/  FMUL.FTZ R56, R58, R89 ;  /* 0x000000593a387220 */ /* 0x000fe20000410000 */
[----:B------:R-:W-:Y:S01]  /*3160*/  LOP3.LUT R98, R98, 0xffff0000, RZ, 0xc0, !PT ;  /* 0xffff000062627812 */ /* 0x000fe200078ec0ff */
[----:B------:R-:W-:Y:S01]  /*3170*/  IMAD.U32 R101, R101, 0x10000, RZ ;  /* 0x0001000065657824 */ /* 0x000fe200078e00ff */
[----:B------:R-:W-:Y:S01]  /*3180*/  LOP3.LUT R100, R100, 0xffff0000, RZ, 0xc0, !PT ;  /* 0xffff000064647812 */ /* 0x000fe200078ec0ff */
[-C--:B------:R-:W-:Y:S01]  /*3190*/  FMUL.FTZ R58, R58, R85.reuse ;  /* 0x000000553a3a7220 */ /* 0x080fe20000410000 */
[C---:B------:R-:W-:Y:S01]  /*31a0*/  FFMA.FTZ R102, R39.reuse, R84, -R102 ;  /* 0x0000005427667223 */ /* 0x040fe20000010866 */
[----:B------:R-:W-:Y:S01]  /*31b0*/  FFMA.FTZ R103, R39, R88, R103 ;  /* 0x0000005827677223 */ /* 0x000fe20000010067 */
[----:B------:R-:W-:Y:S01]  /*31c0*/  FFMA.FTZ R85, R57, R85, -R56 ;  /* 0x0000005539557223 */ /* 0x000fe20000010838 */
[C---:B------:R-:W-:Y:S01]  /*31d0*/  FMUL.FTZ R39, R59.reuse, R98 ;  /* 0x000000623b277220 */ /* 0x040fe20000410000 */
[C---:B------:R-:W-:Y:S01]  /*31e0*/  FMUL.FTZ R56, R36.reuse, R99 ;  /* 0x0000006324387220 */ /* 0x040fe20000410000 */
[-C--:B------:R-:W-:Y:S01]  /*31f0*/  FMUL.FTZ R59, R59, R100.reuse ;  /* 0x000000643b3b7220 */ /* 0x080fe20000410000 */
[-C--:B------:R-:W-:Y:S01]  /*3200*/  FMUL.FTZ R36, R36, R101.reuse ;  /* 0x0000006524247220 */ /* 0x080fe20000410000 */
[C---:B------:R-:W-:Y:S01]  /*3210*/  FFMA.FTZ R39, R38.reuse, R100, -R39 ;  /* 0x0000006426277223 */ /* 0x040fe20000010827 */
[C---:B------:R-:W-:Y:S01]  /*3220*/  FFMA.FTZ R56, R37.reuse, R101, -R56 ;  /* 0x0000006525387223 */ /* 0x040fe20000010838 */
[----:B------:R-:W-:Y:S01]  /*3230*/  FFMA.FTZ R38, R38, R98, R59 ;  /* 0x0000006226267223 */ /* 0x000fe2000001003b */
[----:B------:R-:W-:Y:S01]  /*3240*/  FFMA.FTZ R37, R37, R99, R36 ;  /* 0x0000006325257223 */ /* 0x000fe20000010024 */
[----:B------:R-:W-:Y:S01]  /*3250*/  FFMA.FTZ R58, R57, R89, R58 ;  /* 0x00000059393a7223 */ /* 0x000fe2000001003a */
[----:B------:R-:W-:-:S02]  /*3260*/  F2FP.BF16.F32.PACK_AB R102, R103, R102 ;  /* 0x000000666766723e */ /* 0x000fc400000010ff */
[----:B------:R-:W-:Y:S02]  /*3270*/  F2FP.BF16.F32.PACK_AB R39, R38, R39 ;  /* 0x000000272627723e */ /* 0x000fe400000010ff */
[----:B------:R-:W-:Y:S01]  /*3280*/  F2FP.BF16.F32.PACK_AB R36, R37, R56 ;  /* 0x000000382524723e */ /* 0x000fe200000010ff */
[----:B------:R-:W-:Y:S01]  /*3290*/  IMAD.MOV.U32 R37, RZ, RZ, R102 ;  /* 0x000000ffff257224 */ /* 0x000fe200078e0066 */
[----:B------:R-:W-:-:S07]  /*32a0*/  F2FP.BF16.F32.PACK_AB R38, R58, R85 ;  /* 0x000000553a26723e */ /* 0x000fce00000010ff */
.L_x_337:
[----:B------:R-:W-:Y:S05]  /*32b0*/  BSYNC B2 ;  /* 0x0000000000027941 */ /* 0x000fea0003800000 */
.L_x_336:
[----:B--2---:R2:W-:Y:S02]  /*32c0*/  STG.E.128 desc[UR56][R46.64+0x40], R36 ;  /* 0x000040242e007986 */ /* 0x0045e4000c101d38 */
.L_x_331:
[----:B------:R-:W-:Y:S05]  /*32d0*/  BSYNC B1 ;  /* 0x0000000000017941 */ /* 0x000fea0003800000 */
.L_x_330:
[----:B------:R-:W-:Y:S05]  /*32e0*/  @P5 BRA `(.L_x_338) ;  /* 0x0000001c00c85947 */ /* 0x000fea0003800000 */
[----:B------:R-:W-:Y:S04]  /*32f0*/  BSSY B1, `(.L_x_339) ;  /* 0x0000036000017945 */ /* 0x000fe80003800000 */
[----:B------:R-:W-:Y:S05]  /*3300*/  @P1 BRA `(.L_x_340) ;  /* 0x0000000000d01947 */ /* 0x000fea0003800000 */
[----:B-12---:R1:W2:Y:S01]  /*3310*/  LDS.128 R36, [R94+0x15000] ;  /* 0x015000005e247984 */ /* 0x0062a20000000c00 */
[----:B------:R-:W-:Y:S01]  /*3320*/  ISETP.GE.AND P4, PT, R60, R92, PT ;  /* 0x0000005c3c00720c */ /* 0x000fe20003f86270 */
[----:B------:R-:W-:-:S12]  /*3330*/  BSSY B2, `(.L_x_341) ;  /* 0x0000030000027945 */ /* 0x000fd80003800000 */
[----:B-1----:R-:W-:Y:S05]  /*3340*/  @P4 BRA `(.L_x_342) ;  /* 0x0000000000b84947 */ /* 0x002fea0003800000 */
[----:B------:R-:W-:Y:S01]  /*3350*/  SHF.R.U64 R56, R50, 0x10, R51 ;  /* 0x0000001032387819 */ /* 0x000fe20000001233 */
[----:B--2---:R-:W-:Y:S01]  /*3360*/  IMAD.U32 R46, R38, 0x10000, RZ ;  /* 0x00010000262e7824 */ /* 0x004fe200078e00ff */
[----:B------:R-:W-:Y:S01]  /*3370*/  SHF.R.U64 R57, R48, 0x10, R49 ;  /* 0x0000001030397819 */ /* 0x000fe20000001231 */
[----:B------:R-:W-:Y:S01]  /*3380*/  IMAD.U32 R48, R39, 0x10000, RZ ;  /* 0x0001000027307824 */ /* 0x000fe200078e00ff */
[----:B------:R-:W-:Y:S02]  /*3390*/  SHF.R.U32.HI R50, RZ, 0x10, R51 ;  /* 0x00000010ff327819 */ /* 0x000fe40000011633 */
[----:B------:R-:W-:Y:S02]  /*33a0*/  SHF.R.U32.HI R58, RZ, 0x10, R49 ;  /* 0x00000010ff3a7819 */ /* 0x000fe40000011631 */
[----:B------:R-:W-:Y:S02]  /*33b0*/  PRMT R93, R93, 0x5410, R56 ;  /* 0x000054105d5d7816 */ /* 0x000fe40000000038 */
[----:B------:R-:W-:-:S02]  /*33c0*/  PRMT R90, R90, 0x5410, R57 ;  /* 0x000054105a5a7816 */ /* 0x000fc40000000039 */
[----:B------:R-:W-:Y:S02]  /*33d0*/  PRMT R97, R97, 0x5410, R50 ;  /* 0x0000541061617816 */ /* 0x000fe40000000032 */
[----:B------:R-:W-:Y:S02]  /*33e0*/  LOP3.LUT R49, R39, 0xffff0000, RZ, 0xc0, !PT ;  /* 0xffff000027317812 */ /* 0x000fe400078ec0ff */
[----:B------:R-:W-:Y:S01]  /*33f0*/  PRMT R91, R91, 0x5410, R58 ;  /* 0x000054105b5b7816 */ /* 0x000fe2000000003a */
[----:B------:R-:W-:Y:S01]  /*3400*/  IMAD.U32 R57, R97, 0x10000, RZ ;  /* 0x0001000061397824 */ /* 0x000fe200078e00ff */
[----:B------:R-:W-:Y:S02]  /*3410*/  LOP3.LUT R39, R37, 0xffff0000, RZ, 0xc0, !PT ;  /* 0xffff000025277812 */ /* 0x000fe400078ec0ff */
[----:B------:R-:W-:Y:S01]  /*3420*/  LOP3.LUT R56, R93, 0xffff0000, RZ, 0xc0, !PT ;  /* 0xffff00005d387812 */ /* 0x000fe200078ec0ff */
[----:B------:R-:W-:Y:S01]  /*3430*/  IMAD.U32 R51, R91, 0x10000, RZ ;  /* 0x000100005b337824 */ /* 0x000fe200078e00ff */
[----:B------:R-:W-:Y:S01]  /*3440*/  LOP3.LUT R50, R90, 0xffff0000, RZ, 0xc0, !PT ;  /* 0xffff00005a327812 */ /* 0x000fe200078ec0ff */
[----:B------:R-:W-:Y:S01]  /*3450*/  IMAD.U32 R93, R93, 0x10000, RZ ;  /* 0x000100005d5d7824 */ /* 0x000fe200078e00ff */
[----:B------:R-:W-:Y:S01]  /*3460*/  LOP3.LUT R47, R38, 0xffff0000, RZ, 0xc0, !PT ;  /* 0xffff0000262f7812 */ /* 0x000fe200078ec0ff */
[----:B------:R-:W-:-:S02]  /*3470*/  IMAD.U32 R38, R37, 0x10000, RZ ;  /* 0x0001000025267824 */ /* 0x000fc400078e00ff */
[C---:B------:R-:W-:Y:S01]  /*3480*/  FMUL.FTZ R59, R39.reuse, R56 ;  /* 0x00000038273b7220 */ /* 0x040fe20000410000 */
[C---:B------:R-:W-:Y:S02]  /*3490*/  IMAD.U32 R37, R36.reuse, 0x10000, RZ ;  /* 0x0001000024257824 */ /* 0x040fe400078e00ff */
[-C--:B------:R-:W-:Y:S01]  /*34a0*/  FMUL.FTZ R39, R39, R50.reuse ;  /* 0x0000003227277220 */ /* 0x080fe20000410000 */
[----:B------:R-:W-:Y:S01]  /*34b0*/  LOP3.LUT R36, R36, 0xffff0000, RZ, 0xc0, !PT ;  /* 0xffff000024247812 */ /* 0x000fe200078ec0ff */
[C---:B------:R-:W-:Y:S01]  /*34c0*/  FMUL.FTZ R85, R47.reuse, R57 ;  /* 0x000000392f557220 */ /* 0x040fe20000410000 */
[-C--:B------:R-:W-:Y:S01]  /*34d0*/  FMUL.FTZ R47, R47, R51.reuse ;  /* 0x000000332f2f7220 */ /* 0x080fe20000410000 */
[----:B------:R-:W-:Y:S01]  /*34e0*/  LOP3.LUT R97, R97, 0xffff0000, RZ, 0xc0, !PT ;  /* 0xffff000061617812 */ /* 0x000fe200078ec0ff */
[----:B------:R-:W-:Y:S01]  /*34f0*/  IMAD.U32 R90, R90, 0x10000, RZ ;  /* 0x000100005a5a7824 */ /* 0x000fe200078e00ff */
[----:B------:R-:W-:Y:S01]  /*3500*/  LOP3.LUT R91, R91, 0xffff0000, RZ, 0xc0, !PT ;  /* 0xffff00005b5b7812 */ /* 0x000fe200078ec0ff */
[C---:B------:R-:W-:Y:S01]  /*3510*/  FFMA.FTZ R59, R38.reuse, R50, -R59 ;  /* 0x00000032263b7223 */ /* 0x040fe2000001083b */
[----:B------:R-:W-:Y:S01]  /*3520*/  FFMA.FTZ R56, R38, R56, R39 ;  /* 0x0000003826387223 */ /* 0x000fe20000010027 */
[----:B------:R-:W-:Y:S01]  /*3530*/  FFMA.FTZ R85, R46, R51, -R85 ;  /* 0x000000332e557223 */ /* 0x000fe20000010855 */
[----:B------:R-:W-:Y:S01]  /*3540*/  FMUL.FTZ R38, R36, R93 ;  /* 0x0000005d24267220 */ /* 0x000fe20000410000 */
[----:B------:R-:W-:Y:S01]  /*3550*/  FFMA.FTZ R46, R46, R57, R47 ;  /* 0x000000392e2e7223 */ /* 0x000fe2000001002f */
[-C--:B------:R-:W-:Y:S01]  /*3560*/  FMUL.FTZ R36, R36, R90.reuse ;  /* 0x0000005a24247220 */ /* 0x080fe20000410000 */
[C---:B------:R-:W-:Y:S01]  /*3570*/  FMUL.FTZ R39, R49.reuse, R97 ;  /* 0x0000006131277220 */ /* 0x040fe20000410000 */
[----:B------:R-:W-:Y:S01]  /*3580*/  FMUL.FTZ R50, R49, R91 ;  /* 0x0000005b31327220 */ /* 0x000fe20000410000 */
[C---:B------:R-:W-:Y:S01]  /*3590*/  FFMA.FTZ R38, R37.reuse, R90, -R38 ;  /* 0x0000005a25267223 */ /* 0x040fe20000010826 */
[----:B------:R-:W-:Y:S01]  /*35a0*/  FFMA.FTZ R37, R37, R93, R36 ;  /* 0x0000005d25257223 */ /* 0x000fe20000010024 */
[C---:B------:R-:W-:Y:S01]  /*35b0*/  FFMA.FTZ R39, R48.reuse, R91, -R39 ;  /* 0x0000005b30277223 */ /* 0x040fe20000010827 */
[----:B------:R-:W-:Y:S01]  /*35c0*/  FFMA.FTZ R50, R48, R97, R50 ;  /* 0x0000006130327223 */ /* 0x000fe20000010032 */
[----:B------:R-:W-:-:S02]  /*35d0*/  F2FP.BF16.F32.PACK_AB R56, R56, R59 ;  /* 0x0000003b3838723e */ /* 0x000fc400000010ff */
[----:B------:R-:W-:Y:S02]  /*35e0*/  F2FP.BF16.F32.PACK_AB R46, R46, R85 ;  /* 0x000000552e2e723e */ /* 0x000fe400000010ff */
[----:B------:R-:W-:Y:S01]  /*35f0*/  F2FP.BF16.F32.PACK_AB R36, R37, R38 ;  /* 0x000000262524723e */ /* 0x000fe200000010ff */
[----:B------:R-:W-:Y:S01]  /*3600*/  IMAD.MOV.U32 R37, RZ, RZ, R56 ;  /* 0x000000ffff257224 */ /* 0x000fe200078e0038 */
[----:B------:R-:W-:Y:S01]  /*3610*/  F2FP.BF16.F32.PACK_AB R39, R50, R39 ;  /* 0x000000273227723e */ /* 0x000fe200000010ff */
[----:B------:R-:W-:-:S07]  /*3620*/  IMAD.MOV.U32 R38, RZ, RZ, R46 ;  /* 0x000000ffff267224 */ /* 0x000fce00078e002e */
.L_x_342:
[----:B------:R-:W-:Y:S05]  /*3630*/  BSYNC B2 ;  /* 0x0000000000027941 */ /* 0x000fea0003800000 */
.L_x_341:
[----:B--2---:R3:W-:Y:S02]  /*3640*/  STG.E.128 desc[UR56][R44.64], R36 ;  /* 0x000000242c007986 */ /* 0x0047e4000c101d38 */
.L_x_340:
[----:B------:R-:W-:Y:S05]  /*3650*/  BSYNC B1 ;  /* 0x0000000000017941 */ /* 0x000fea0003800000 */
.L_x_339:
[----:B------:R-:W-:Y:S05]  /*3660*/  @P2 BRA `(.L_x_338) ;  /* 0x0000001800e82947 */ /* 0x000fea0003800000 */
[----:B-123--:R1:W2:Y:S01]  /*3670*/  LDS.128 R36, [R86+0x15000] ;  /* 0x0150000056247984 */ /* 0x00e2a20000000c00 */
[----:B------:R-:W-:Y:S01]  /*3680*/  VIADD R47, R60, 0x10 ;  /* 0x000000103c2f7836 */ /* 0x000fe20000000000 */
[----:B------:R-:W-:Y:S04]  /*3690*/  BSSY B1, `(.L_x_343) ;  /* 0x0000031000017945 */ /* 0x000fe80003800000 */
[----:B------:R-:W-:-:S13]  /*36a0*/  ISETP.GE.AND P4, PT, R47, R92, PT ;  /* 0x0000005c2f00720c */ /* 0x000fda0003f86270 */
[----:B-1----:R-:W-:Y:S05]  /*36b0*/  @P4 BRA `(.L_x_344) ;  /* 0x0000000000b84947 */ /* 0x002fea0003800000 */
[----:B------:R-:W-:Y:S02]  /*36c0*/  SHF.R.U32.HI R46, RZ, 0x10, R43 ;  /* 0x00000010ff2e7819 */ /* 0x000fe4000001162b */
[----:B------:R-:W-:Y:S02]  /*36d0*/  SHF.R.U32.HI R48, RZ, 0x10, R41 ;  /* 0x00000010ff307819 */ /* 0x000fe40000011629 */
[----:B------:R-:W-:Y:S01]  /*36e0*/  SHF.R.U64 R47, R42, 0x10, R43 ;  /* 0x000000102a2f7819 */ /* 0x000fe2000000122b */
[----:B--2---:R-:W-:Y:S01]  /*36f0*/  IMAD.U32 R42, R39, 0x10000, RZ ;  /* 0x00010000272a7824 */ /* 0x004fe200078e00ff */
[----:B------:R-:W-:Y:S01]  /*3700*/  SHF.R.U64 R49, R40, 0x10, R41 ;  /* 0x0000001028317819 */ /* 0x000fe20000001229 */
[----:B------:R-:W-:Y:S01]  /*3710*/  IMAD.U32 R40, R38, 0x10000, RZ ;  /* 0x0001000026287824 */ /* 0x000fe200078e00ff */
[----:B------:R-:W-:Y:S02]  /*3720*/  PRMT R55, R55, 0x5410, R46 ;  /* 0x0000541037377816 */ /* 0x000fe4000000002e */
[----:B------:R-:W-:-:S02]  /*3730*/  PRMT R53, R53, 0x5410, R48 ;  /* 0x0000541035357816 */ /* 0x000fc40000000030 */
[----:B------:R-:W-:Y:S02]  /*3740*/  PRMT R54, R54, 0x5410, R47 ;  /* 0x0000541036367816 */ /* 0x000fe4000000002f */
[----:B------:R-:W-:Y:S01]  /*3750*/  LOP3.LUT R41, R38, 0xffff0000, RZ, 0xc0, !PT ;  /* 0xffff000026297812 */ /* 0x000fe200078ec0ff */
[----:B------:R-:W-:Y:S01]  /*3760*/  IMAD.U32 R47, R53, 0x10000, RZ ;  /* 0x00010000352f7824 */ /* 0x000fe200078e00ff */
[----:B------:R-:W-:Y:S01]  /*3770*/  LOP3.LUT R43, R39, 0xffff0000, RZ, 0xc0, !PT ;  /* 0xffff0000272b7812 */ /* 0x000fe200078ec0ff */
[----:B------:R-:W-:Y:S01]  /*3780*/  IMAD.U32 R38, R37, 0x10000, RZ ;  /* 0x0001000025267824 */ /* 0x000fe200078e00ff */
[----:B------:R-:W-:Y:S01]  /*3790*/  PRMT R52, R52, 0x5410, R49 ;  /* 0x0000541034347816 */ /* 0x000fe20000000031 */
[----:B------:R-:W-:Y:S01]  /*37a0*/  IMAD.U32 R49, R55, 0x10000, RZ ;  /* 0x0001000037317824 */ /* 0x000fe200078e00ff */
[----:B------:R-:W-:Y:S01]  /*37b0*/  LOP3.LUT R39, R37, 0xffff0000, RZ, 0xc0, !PT ;  /* 0xffff000025277812 */ /* 0x000fe200078ec0ff */
[----:B------:R-:W-:Y:S01]  /*37c0*/  IMAD.U32 R37, R36, 0x10000, RZ ;  /* 0x0001000024257824 */ /* 0x000fe200078e00ff */
[----:B------:R-:W-:Y:S01]  /*37d0*/  LOP3.LUT R48, R54, 0xffff0000, RZ, 0xc0, !PT ;  /* 0xffff000036307812 */ /* 0x000fe200078ec0ff */
[C---:B------:R-:W-:Y:S01]  /*37e0*/  FMUL.FTZ R57, R41.reuse, R49 ;  /* 0x0000003129397220 */ /* 0x040fe20000410000 */
[----:B------:R-:W-:Y:S01]  /*37f0*/  LOP3.LUT R46, R52, 0xffff0000, RZ, 0xc0, !PT ;  /* 0xffff0000342e7812 */ /* 0x000fe200078ec0ff */
[-C--:B------:R-:W-:Y:S01]  /*3800*/  FMUL.FTZ R41, R41, R47.reuse ;  /* 0x0000002f29297220 */ /* 0x080fe20000410000 */
[----:B------:R-:W-:Y:S01]  /*3810*/  LOP3.LUT R55, R55, 0xffff0000, RZ, 0xc0, !PT ;  /* 0xffff000037377812 */ /* 0x000fe200078ec0ff */
[----:B------:R-:W-:Y:S01]  /*3820*/  FMUL.FTZ R51, R39, R48 ;  /* 0x0000003027337220 */ /* 0x000fe20000410000 */
[----:B------:R-:W-:Y:S01]  /*3830*/  LOP3.LUT R53, R53, 0xffff0000, RZ, 0xc0, !PT ;  /* 0xffff000035357812 */ /* 0x000fe200078ec0ff */
[----:B------:R-:W-:Y:S01]  /*3840*/  FFMA.FTZ R57, R40, R47, -R57 ;  /* 0x0000002f28397223 */ /* 0x000fe20000010839 */
[-C--:B------:R-:W-:Y:S01]  /*3850*/  FMUL.FTZ R39, R39, R46.reuse ;  /* 0x0000002e27277220 */ /* 0x080fe20000410000 */
[----:B------:R-:W-:Y:S01]  /*3860*/  LOP3.LUT R36, R36, 0xffff0000, RZ, 0xc0, !PT ;  /* 0xffff000024247812 */ /* 0x000fe200078ec0ff */
[----:B------:R-:W-:Y:S01]  /*3870*/  FFMA.FTZ R51, R38, R46, -R51 ;  /* 0x0000002e26337223 */ /* 0x000fe20000010833 */
[----:B------:R-:W-:Y:S01]  /*3880*/  FFMA.FTZ R40, R40, R49, R41 ;  /* 0x0000003128287223 */ /* 0x000fe20000010029 */
[----:B------:R-:W-:-:S02]  /*3890*/  IMAD.U32 R54, R54, 0x10000, RZ ;  /* 0x0001000036367824 */ /* 0x000fc400078e00ff */
[C---:B------:R-:W-:Y:S01]  /*38a0*/  FMUL.FTZ R41, R43.reuse, R55 ;  /* 0x000000372b297220 */ /* 0x040fe20000410000 */
[----:B------:R-:W-:Y:S02]  /*38b0*/  IMAD.U32 R52, R52, 0x10000, RZ ;  /* 0x0001000034347824 */ /* 0x000fe400078e00ff */
[-C--:B------:R-:W-:Y:S01]  /*38c0*/  FMUL.FTZ R46, R43, R53.reuse ;  /* 0x000000352b2e7220 */ /* 0x080fe20000410000 */
[----:B------:R-:W-:Y:S01]  /*38d0*/  FFMA.FTZ R48, R38, R48, R39 ;  /* 0x0000003026307223 */ /* 0x000fe20000010027 */
[C---:B------:R-:W-:Y:S01]  /*38e0*/  FMUL.FTZ R38, R36.reuse, R54 ;  /* 0x0000003624267220 */ /* 0x040fe20000410000 */
[-C--:B------:R-:W-:Y:S01]  /*38f0*/  FMUL.FTZ R39, R36, R52.reuse ;  /* 0x0000003424277220 */ /* 0x080fe20000410000 */
        /* <DEDUP_REMOVED lines=10> */
.L_x_344:
[----:B------:R-:W-:Y:S05]  /*39a0*/  BSYNC B1 ;  /* 0x0000000000017941 */ /* 0x000fea0003800000 */
.L_x_343:
[----:B--2---:R1:W-:Y:S01]  /*39b0*/  STG.E.128 desc[UR56][R44.64+0x40], R36 ;  /* 0x000040242c007986 */ /* 0x0043e2000c101d38 */
[----:B------:R-:W-:Y:S05]  /*39c0*/  BRA `(.L_x_338) ;  /* 0x0000001800107947 */ /* 0x000fea0003800000 */
.L_x_322:
[C---:B------:R-:W-:Y:S02]  /*39d0*/  ISETP.GE.AND P3, PT, R18.reuse, R87, PT ;  /* 0x000000571200720c */ /* 0x040fe40003f66270 */
[----:B------:R-:W-:Y:S02]  /*39e0*/  CS2R R42, SRZ ;  /* 0x00000000002a7805 */ /* 0x000fe4000001ff00 */
[----:B------:R-:W-:Y:S01]  /*39f0*/  CS2R R40, SRZ ;  /* 0x0000000000287805 */ /* 0x000fe2000001ff00 */
[----:B0-----:R-:W-:Y:S01]  /*3a00*/  VIADD R48, R18, 0x60 ;  /* 0x0000006012307836 */ /* 0x001fe20000000000 */
[----:B------:R-:W-:-:S13]  /*3a10*/  ISETP.GE.OR P3, PT, R16, R92, P3 ;  /* 0x0000005c1000720c */ /* 0x000fda0001f66670 */
[----:B------:R-:W0:Y:S01]  /*3a20*/  @!P3 LDC.64 R44, c[0x0][0x3c8] ;  /* 0x0000f200ff2cbb82 */ /* 0x000e220000000a00 */
[----:B------:R-:W-:-:S05]  /*3a30*/  @!P3 IADD3 R38, P4, R10, R54, RZ ;  /* 0x000000360a26b210 */ /* 0x000fca0007f9e0ff */
[----:B------:R-:W-:Y:S01]  /*3a40*/  @!P3 IMAD.X R39, R93, 0x1, R69, P4 ;  /* 0x000000015d27b824 */ /* 0x000fe200020e0645 */
[----:B------:R-:W-:Y:S01]  /*3a50*/  @!P3 IADD3 R36, P4, R20, R52, RZ ;  /* 0x000000341424b210 */ /* 0x000fe20007f9e0ff */
[----:B------:R-:W1:Y:S04]  /*3a60*/  @!P3 LDC.64 R46, c[0x0][0x3e0] ;  /* 0x0000f800ff2ebb82 */ /* 0x000e680000000a00 */
[----:B------:R-:W-:Y:S01]  /*3a70*/  @!P3 IMAD.X R37, R83, 0x1, R70, P4 ;  /* 0x000000015325b824 */ /* 0x000fe200020e0646 */
[----:B0-----:R-:W-:-:S04]  /*3a80*/  @!P3 LEA R44, P4, R38, R44, 0x1 ;  /* 0x0000002c262cb211 */ /* 0x001fc800078808ff */
[----:B------:R-:W-:Y:S02]  /*3a90*/  @!P3 LEA.HI.X R45, R38, R45, R39, 0x1, P4 ;  /* 0x0000002d262db211 */ /* 0x000fe400020f0c27 */
[----:B------:R-:W-:Y:S02]  /*3aa0*/  CS2R R38, SRZ ;  /* 0x0000000000267805 */ /* 0x000fe4000001ff00 */
[----:B-1----:R-:W-:-:S04]  /*3ab0*/  @!P3 LEA R46, P4, R36, R46, 0x1 ;  /* 0x0000002e242eb211 */ /* 0x002fc800078808ff */
[----:B------:R-:W-:Y:S02]  /*3ac0*/  @!P3 LEA.HI.X R47, R36, R47, R37, 0x1, P4 ;  /* 0x0000002f242fb211 */ /* 0x000fe400020f0c25 */
[----:B------:R-:W-:-:S03]  /*3ad0*/  CS2R R36, SRZ ;  /* 0x0000000000247805 */ /* 0x000fc6000001ff00 */
[----:B------:R0:W5:Y:S04]  /*3ae0*/  @!P3 LDG.E.128 R40, desc[UR56][R46.64] ;  /* 0x000000382e28b981 */ /* 0x000168000c1e1d00 */
[----:B------:R1:W5:Y:S01]  /*3af0*/  @!P3 LDG.E.128 R36, desc[UR56][R44.64] ;  /* 0x000000382c24b981 */ /* 0x000362000c1e1d00 */
[----:B------:R-:W-:-:S04]  /*3b00*/  ISETP.GE.AND P3, PT, R48, R87, PT ;  /* 0x000000573000720c */ /* 0x000fc80003f66270 */
[CC--:B------:R-:W-:Y:S01]  /*3b10*/  ISETP.GE.OR P3, PT, R16.reuse, R92.reuse, P3 ;  /* 0x0000005c1000720c */ /* 0x0c0fe20001f66670 */
[----:B------:R-:W-:Y:S01]  /*3b20*/  BSSY B1, `(.L_x_345) ;  /* 0x000001b000017945 */ /* 0x000fe20003800000 */
[----:B0-----:R-:W-:Y:S02]  /*3b30*/  CS2R R46, SRZ ;  /* 0x00000000002e7805 */ /* 0x001fe4000001ff00 */
[----:B------:R-:W-:Y:S02]  /*3b40*/  CS2R R50, SRZ ;  /* 0x0000000000327805 */ /* 0x000fe4000001ff00 */
[----:B------:R-:W-:Y:S02]  /*3b50*/  CS2R R48, SRZ ;  /* 0x0000000000307805 */ /* 0x000fe4000001ff00 */
[----:B-1----:R-:W-:Y:S02]  /*3b60*/  CS2R R44, SRZ ;  /* 0x00000000002c7805 */ /* 0x002fe4000001ff00 */
[----:B------:R-:W-:-:S03]  /*3b70*/  ISETP.GE.AND P4, PT, R16, R92, PT ;  /* 0x0000005c1000720c */ /* 0x000fc60003f86270 */
[----:B------:R-:W-:Y:S10]  /*3b80*/  @P3 BRA `(.L_x_346) ;  /* 0x0000000000503947 */ /* 0x000ff40003800000 */
[----:B------:R-:W0:Y:S01]  /*3b90*/  LDC.64 R44, c[0x0][0x3d8] ;  /* 0x0000f600ff2c7b82 */ /* 0x000e220000000a00 */
[----:B------:R-:W-:Y:S01]  /*3ba0*/  IMAD.MOV.U32 R55, RZ, RZ, R93 ;  /* 0x000000ffff377224 */ /* 0x000fe200078e005d */
[----:B------:R-:W-:Y:S01]  /*3bb0*/  ULDC.64 UR4, c[0x0][0x3c8] ;  /* 0x0000f20000047ab9 */ /* 0x000fe20000000a00 */
[----:B------:R-:W-:Y:S02]  /*3bc0*/  IMAD.MOV.U32 R53, RZ, RZ, R83 ;  /* 0x000000ffff357224 */ /* 0x000fe400078e0053 */
        /* <DEDUP_REMOVED lines=14> */
[----:B------:R-:W5:Y:S04]  /*3cb0*/  LDG.E.128 R44, desc[UR56][R44.64] ;  /* 0x000000382c2c7981 */ /* 0x000f68000c1e1d00 */
[----:B------:R-:W5:Y:S03]  /*3cc0*/  LDG.E.128 R48, desc[UR56][R48.64] ;  /* 0x0000003830307981 */ /* 0x000f66000c1e1d00 */
.L_x_346:
[----:B------:R-:W-:Y:S05]  /*3cd0*/  BSYNC B1 ;  /* 0x0000000000017941 */ /* 0x000fea0003800000 */
.L_x_345:
[----:B-----5:R-:W-:Y:S01]  /*3ce0*/  IMAD.MOV.U32 R52, RZ, RZ, R46 ;  /* 0x000000ffff347224 */ /* 0x020fe200078e002e */
[----:B------:R-:W-:Y:S01]  /*3cf0*/  ISETP.NE.AND P3, PT, R152, 0x3, PT ;  /* 0x000000039800780c */ /* 0x000fe20003f65270 */
[----:B------:R-:W-:Y:S02]  /*3d00*/  IMAD.MOV.U32 R53, RZ, RZ, R47 ;  /* 0x000000ffff357224 */ /* 0x000fe400078e002f */
        /* <DEDUP_REMOVED lines=29> */
[----:B------:R-:W-:Y:S01]  /*3ee0*/  PRMT R122, R55, 0x7610, R122 ;  /* 0x00007610377a7816 */ /* 0x000fe2000000007a */
[----:B------:R-:W-:Y:S06]  /*3ef0*/  @!P3 BRA `(.L_x_347) ;  /* 0x000000000004b947 */ /* 0x000fec0003800000 */
[----:B------:R-:W-:Y:S01]  /*3f00*/  BPT.TRAP 0x1 ;  /* 0x000000040000795c */ /* 0x000fe20000300000 */
.L_x_347:
[----:B------:R-:W-:Y:S01]  /*3f10*/  IMAD R83, R19, 0x8, R2 ;  /* 0x0000000813537824 */ /* 0x000fe200078e0202 */
[----:B------:R-:W-:Y:S01]  /*3f20*/  SHF.L.U32 R95, R23, 0x1f, RZ ;  /* 0x0000001f175f7819 */ /* 0x000fe200000006ff */
[----:B------:R-:W0:Y:S01]  /*3f30*/  LDC R98, c[0x0][0x2e4] ;  /* 0x0000b900ff627b82 */ /* 0x000e220000000800 */
[----:B------:R-:W-:Y:S02]  /*3f40*/  BSSY B1, `(.L_x_348) ;  /* 0x0000004000017945 */ /* 0x000fe40003800000 */
[----:B------:R-:W1:Y:S01]  /*3f50*/  SYNCS.PHASECHK.TRANS64.TRYWAIT P5, [R83+URZ+0x30890], R95 ;  /* 0x0308905f530075a7 */ /* 0x000e6200080a017f */
[----:B0-----:R-:W-:Y:S01]  /*3f60*/  IMAD.IADD R100, R98, 0x1, -R75 ;  /* 0x0000000162647824 */ /* 0x001fe200078e0a4b */
[----:B-1----:R-:W-:Y:S06]  /*3f70*/  @!P5 BRA `(.L_x_349) ;  /* 0x000001100048d947 */ /* 0x002fec0003800000 */
.L_x_548:
[----:B------:R-:W-:Y:S05]  /*3f80*/  BSYNC B1 ;  /* 0x0000000000017941 */ /* 0x000fea0003800000 */
.L_x_348:
[----:B------:R-:W-:Y:S01]  /*3f90*/  ISETP.GE.OR P5, PT, R18, R87, P1 ;  /* 0x000000571200720c */ /* 0x000fe20000fa6670 */
[----:B------:R-:W-:-:S12]  /*3fa0*/  BSSY B1, `(.L_x_350) ;  /* 0x0000088000017945 */ /* 0x000fd80003800000 */
[----:B------:R-:W-:Y:S05]  /*3fb0*/  @P5 BRA `(.L_x_351) ;  /* 0x0000000800185947 */ /* 0x000fea0003800000 */
[----:B------:R-:W1:Y:S01]  /*3fc0*/  S2R R53, SR_TID.X ;  /* 0x0000000000357919 */ /* 0x000e620000002100 */
[----:B------:R-:W-:Y:S01]  /*3fd0*/  SHF.R.S32.HI R52, RZ, 0x1f, R18 ;  /* 0x0000001fff347819 */ /* 0x000fe20000011412 */
[-C--:B------:R-:W-:Y:S01]  /*3fe0*/  IMAD.WIDE.U32 R92, R18, R90.reuse, R88 ;  /* 0x0000005a125c7225 */ /* 0x080fe200078e0058 */
[----:B------:R-:W-:Y:S03]  /*3ff0*/  BSSY B2, `(.L_x_352) ;  /* 0x0000076000027945 */ /* 0x000fe60003800000 */
[----:B------:R-:W-:Y:S01]  /*4000*/  IMAD R52, R52, R90, RZ ;  /* 0x0000005a34347224 */ /* 0x000fe200078e02ff */
[----:B------:R-:W-:-:S03]  /*4010*/  IADD3 R97, P5, P6, R62, R92, R67 ;  /* 0x0000005c3e617210 */ /* 0x000fc60007ebe043 */
[----:B------:R-:W-:Y:S01]  /*4020*/  IMAD R99, R18, R91, R52 ;  /* 0x0000005b12637224 */ /* 0x000fe200078e0234 */
[----:B------:R-:W-:-:S03]  /*4030*/  SEL R52, R75, R100, !P0 ;  /* 0x000000644b347207 */ /* 0x000fc60004000000 */
[----:B------:R-:W-:-:S05]  /*4040*/  IMAD.IADD R99, R99, 0x1, R93 ;  /* 0x0000000163637824 */ /* 0x000fca00078e025d */
[----:B------:R-:W-:Y:S01]  /*4050*/  IADD3.X R102, R82, R99, R64, P5, P6 ;  /* 0x0000006352667210 */ /* 0x000fe20002fec440 */
[----:B-1----:R-:W-:Y:S01]  /*4060*/  VIADD R55, R53, 0xffffff80 ;  /* 0xffffff8035377836 */ /* 0x002fe20000000000 */
[----:B------:R-:W-:-:S04]  /*4070*/  SHF.R.S32.HI R53, RZ, 0x1f, R52 ;  /* 0x0000001fff357819 */ /* 0x000fc80000011434 */
[----:B------:R-:W-:Y:S02]  /*4080*/  LEA.HI R53, R53, R52, RZ, 0x4 ;  /* 0x0000003435357211 */ /* 0x000fe400078f20ff */
[----:B------:R-:W-:Y:S02]  /*4090*/  SHF.R.S32.HI R54, RZ, 0x1f, R55 ;  /* 0x0000001fff367819 */ /* 0x000fe40000011437 */
[----:B------:R-:W-:Y:S02]  /*40a0*/  LEA.HI.SX32 R53, R53, R68, 0x1c ;  /* 0x0000004435357211 */ /* 0x000fe400078fe2ff */
[----:B------:R-:W-:-:S03]  /*40b0*/  LEA.HI R54, R54, R55, RZ, 0x5 ;  /* 0x0000003736367211 */ /* 0x000fc600078f28ff */
[----:B------:R-:W-:Y:S01]  /*40c0*/  IMAD.SHL.U32 R101, R53, 0x8, RZ ;  /* 0x0000000835657824 */ /* 0x000fe200078e00ff */
[----:B------:R-:W-:-:S04]  /*40d0*/  SHF.R.S32.HI R54, RZ, 0x5, R54 ;  /* 0x00000005ff367819 */ /* 0x000fc80000011436 */
[----:B------:R-:W-:-:S04]  /*40e0*/  LOP3.LUT R53, R79, 0x38, R101, 0xf8, !PT ;  /* 0x000000384f357812 */ /* 0x000fc800078ef865 */
[----:B------:R-:W-:-:S05]  /*40f0*/  LOP3.LUT R53, R53, R76, RZ, 0x3c, !PT ;  /* 0x0000004c35357212 */ /* 0x000fca00078e3cff */
[----:B------:R-:W-:Y:S02]  /*4100*/  IMAD R52, R54, 0x200, R53 ;  /* 0x0000020036347824 */ /* 0x000fe400078e0235 */
[C---:B------:R-:W-:Y:S02]  /*4110*/  IMAD R53, R19.reuse, 0x3000, R32 ;  /* 0x0000300013357824 */ /* 0x040fe400078e0220 */
[----:B------:R-:W-:Y:S02]  /*4120*/  IMAD R55, R19, 0x3000, R52 ;  /* 0x0000300013377824 */ /* 0x000fe400078e0234 */
[--C-:B------:R-:W-:Y:S02]  /*4130*/  IMAD R53, R53, 0x2, R2.reuse ;  /* 0x0000000235357824 */ /* 0x100fe400078e0202 */
[----:B------:R-:W-:-:S04]  /*4140*/  IMAD R56, R55, 0x2, R2 ;  /* 0x0000000237387824 */ /* 0x000fc800078e0202 */
[----:B------:R-:W1:Y:S04]  /*4150*/  LDS.128 R52, [R53+0x12400] ;  /* 0x0124000035347984 */ /* 0x000e680000000c00 */
[----:B------:R-:W2:Y:S01]  /*4160*/  LDS.128 R56, [R56+0x12400] ;  /* 0x0124000038387984 */ /* 0x000ea20000000c00 */
[----:B------:R-:W-:Y:S05]  /*4170*/  @P4 BRA `(.L_x_353) ;  /* 0x0000000400744947 */ /* 0x000fea0003800000 */
[--C-:B------:R-:W-:Y:S01]  /*4180*/  SHF.R.U64 R38, R38, 0x10, R39.reuse ;  /* 0x0000001026267819 */ /* 0x100fe20000001227 */
[----:B--2---:R-:W-:Y:S01]  /*4190*/  IMAD.U32 R105, R57, 0x10000, RZ ;  /* 0x0001000039697824 */ /* 0x004fe200078e00ff */
[----:B------:R-:W-:Y:S01]  /*41a0*/  SHF.R.U32.HI R103, RZ, 0x10, R39 ;  /* 0x00000010ff677819 */ /* 0x000fe20000011627 */
[----:B-1----:R-:W-:Y:S01]  /*41b0*/  IMAD.U32 R104, R53, 0x10000, RZ ;  /* 0x0001000035687824 */ /* 0x002fe200078e00ff */
[----:B------:R-:W-:Y:S01]  /*41c0*/  SHF.R.U64 R36, R36, 0x10, R37 ;  /* 0x0000001024247819 */ /* 0x000fe20000001225 */
[----:B------:R-:W-:Y:S01]  /*41d0*/  IMAD.U32 R118, R59, 0x10000, RZ ;  /* 0x000100003b767824 */ /* 0x000fe200078e00ff */
[----:B------:R-:W-:Y:S01]  /*41e0*/  SHF.R.U64 R39, R40, 0x10, R41 ;  /* 0x0000001028277819 */ /* 0x000fe20000001229 */
[----:B------:R-:W-:Y:S01]  /*41f0*/  IMAD.U32 R116, R55, 0x10000, RZ ;  /* 0x0001000037747824 */ /* 0x000fe200078e00ff */
[----:B------:R-:W-:Y:S01]  /*4200*/  SHF.R.U32.HI R37, RZ, 0x10, R37 ;  /* 0x00000010ff257819 */ /* 0x000fe20000011625 */
[----:B------:R-:W-:Y:S01]  /*4210*/  IMAD.U32 R115, R54, 0x10000, RZ ;  /* 0x0001000036737824 */ /* 0x000fe200078e00ff */
[----:B------:R-:W-:-:S02]  /*4220*/  SHF.R.U32.HI R41, RZ, 0x10, R41 ;  /* 0x00000010ff297819 */ /* 0x000fc40000011629 */
[----:B------:R-:W-:Y:S02]  /*4230*/  PRMT R37, R119, 0x5410, R37 ;  /* 0x0000541077257816 */ /* 0x000fe40000000025 */
[----:B------:R-:W-:Y:S02]  /*4240*/  PRMT R122, R122, 0x5410, R41 ;  /* 0x000054107a7a7816 */ /* 0x000fe40000000029 */
[--C-:B------:R-:W-:Y:S01]  /*4250*/  SHF.R.U64 R40, R42, 0x10, R43.reuse ;  /* 0x000000102a287819 */ /* 0x100fe2000000122b */
[----:B------:R-:W-:Y:S01]  /*4260*/  IMAD.U32 R41, R37, 0x10000, RZ ;  /* 0x0001000025297824 */ /* 0x000fe200078e00ff */
[----:B------:R-:W-:Y:S01]  /*4270*/  SHF.R.U32.HI R42, RZ, 0x10, R43 ;  /* 0x00000010ff2a7819 */ /* 0x000fe2000001162b */
[----:B------:R-:W-:Y:S01]  /*4280*/  IMAD.U32 R119, R122, 0x10000, RZ ;  /* 0x000100007a777824 */ /* 0x000fe200078e00ff */
[----:B------:R-:W-:Y:S01]  /*4290*/  PRMT R103, R121, 0x5410, R103 ;  /* 0x0000541079677816 */ /* 0x000fe20000000067 */
[----:B------:R-:W-:Y:S01]  /*42a0*/  FMUL.FTZ R124, R105, R41 ;  /* 0x00000029697c7220 */ /* 0x000fe20000410000 */
[----:B------:R-:W-:Y:S01]  /*42b0*/  LOP3.LUT R106, R57, 0xffff0000, RZ, 0xc0, !PT ;  /* 0xffff0000396a7812 */ /* 0x000fe200078ec0ff */
[----:B------:R-:W-:Y:S01]  /*42c0*/  FMUL.FTZ R121, R105, R119 ;  /* 0x0000007769797220 */ /* 0x000fe20000410000 */
[----:B------:R-:W-:Y:S01]  /*42d0*/  PRMT R39, R120, 0x5410, R39 ;  /* 0x0000541078277816 */ /* 0x000fe20000000027 */
[----:B------:R-:W-:Y:S01]  /*42e0*/  IMAD.U32 R57, R56, 0x10000, RZ ;  /* 0x0001000038397824 */ /* 0x000fe200078e00ff */
[----:B------:R-:W-:Y:S01]  /*42f0*/  LOP3.LUT R105, R122, 0xffff0000, RZ, 0xc0, !PT ;  /* 0xffff00007a697812 */ /* 0x000fe200078ec0ff */
[----:B------:R-:W-:Y:S01]  /*4300*/  FFMA.FTZ R41, R104, R41, -R121 ;  /* 0x0000002968297223 */ /* 0x000fe20000010879 */
[----:B------:R-:W-:Y:S01]  /*4310*/  PRMT R120, R108, 0x5432, R42 ;  /* 0x000054326c787816 */ /* 0x000fe2000000002a */
[----:B------:R-:W-:Y:S01]  /*4320*/  FFMA.FTZ R104, R104, R119, R124 ;  /* 0x0000007768687223 */ /* 0x000fe2000001007c */
[----:B------:R-:W-:Y:S01]  /*4330*/  LOP3.LUT R43, R53, 0xffff0000, RZ, 0xc0, !PT ;  /* 0xffff0000352b7812 */ /* 0x000fe200078ec0ff */
[----:B------:R-:W-:Y:S01]  /*4340*/  FMUL.FTZ R42, R106, R105 ;  /* 0x000000696a2a7220 */ /* 0x000fe20000410000 */
[----:B------:R-:W-:Y:S01]  /*4350*/  LOP3.LUT R37, R37, 0xffff0000, RZ, 0xc0, !PT ;  /* 0xffff000025257812 */ /* 0x000fe200078ec0ff */
[----:B------:R-:W-:Y:S01]  /*4360*/  IMAD.U32 R119, R120, 0x10000, RZ ;  /* 0x0001000078777824 */ /* 0x000fe200078e00ff */
[----:B------:R-:W-:Y:S01]  /*4370*/  PRMT R36, R110, 0x5432, R36 ;  /* 0x000054326e247816 */ /* 0x000fe20000000024 */
[----:B------:R-:W-:Y:S01]  /*4380*/  IMAD.U32 R121, R103, 0x10000, RZ ;  /* 0x0001000067797824 */ /* 0x000fe200078e00ff */
[----:B------:R-:W-:Y:S01]  /*4390*/  LOP3.LUT R59, R59, 0xffff0000, RZ, 0xc0, !PT ;  /* 0xffff00003b3b7812 */ /* 0x000fe200078ec0ff */
[-C--:B------:R-:W-:Y:S01]  /*43a0*/  FMUL.FTZ R122, R106, R37.reuse ;  /* 0x000000256a7a7220 */ /* 0x080fe20000410000 */
[----:B------:R-:W-:Y:S01]  /*43b0*/  FFMA.FTZ R42, R43, R37, -R42 ;  /* 0x000000252b2a7223 */ /* 0x000fe2000001082a */
[----:B------:R-:W-:Y:S01]  /*43c0*/  FMUL.FTZ R37, R118, R119 ;  /* 0x0000007776257220 */ /* 0x000fe20000410000 */
[----:B------:R-:W-:Y:S01]  /*43d0*/  LOP3.LUT R106, R120, 0xffff0000, RZ, 0xc0, !PT ;  /* 0xffff0000786a7812 */ /* 0x000fe200078ec0ff */
[-C--:B------:R-:W-:Y:S01]  /*43e0*/  FMUL.FTZ R120, R118, R121.reuse ;  /* 0x0000007976787220 */ /* 0x080fe20000410000 */
[----:B------:R-:W-:Y:S01]  /*43f0*/  LOP3.LUT R118, R103, 0xffff0000, RZ, 0xc0, !PT ;  /* 0xffff000067767812 */ /* 0x000fe200078ec0ff */
[C---:B------:R-:W-:Y:S01]  /*4400*/  FFMA.FTZ R37, R116.reuse, R121, -R37 ;  /* 0x0000007974257223 */ /* 0x040fe20000010825 */
[----:B------:R-:W-:Y:S01]  /*4410*/  FFMA.FTZ R43, R43, R105, R122 ;  /* 0x000000692b2b7223 */ /* 0x000fe2000001007a */
[----:B------:R-:W-:Y:S01]  /*4420*/  FFMA.FTZ R116, R116, R119, R120 ;  /* 0x0000007774747223 */ /* 0x000fe20000010078 */
[C---:B------:R-:W-:Y:S01]  /*4430*/  IMAD.U32 R120, R39.reuse, 0x10000, RZ ;  /* 0x0001000027787824 */ /* 0x040fe200078e00ff */
[----:B------:R-:W-:Y:S01]  /*4440*/  LOP3.LUT R56, R56, 0xffff0000, RZ, 0xc0, !PT ;  /* 0xffff000038387812 */ /* 0x000fe200078ec0ff */
[C---:B------:R-:W-:Y:S01]  /*4450*/  IMAD.U32 R122, R36.reuse, 0x10000, RZ ;  /* 0x00010000247a7824 */ /* 0x040fe200078e00ff */
[----:B------:R-:W-:Y:S01]  /*4460*/  LOP3.LUT R39, R39, 0xffff0000, RZ, 0xc0, !PT ;  /* 0xffff000027277812 */ /* 0x000fe200078ec0ff */
[C---:B------:R-:W-:Y:S01]  /*4470*/  FMUL.FTZ R124, R59.reuse, R106 ;  /* 0x0000006a3b7c7220 */ /* 0x040fe20000410000 */
[----:B------:R-:W-:Y:S01]  /*4480*/  FMUL.FTZ R128, R59, R118 ;  /* 0x000000763b807220 */ /* 0x000fe20000410000 */
[----:B------:R-:W-:Y:S01]  /*4490*/  LOP3.LUT R59, R36, 0xffff0000, RZ, 0xc0, !PT ;  /* 0xffff0000243b7812 */ /* 0x000fe200078ec0ff */
[----:B------:R-:W-:-:S02]  /*44a0*/  IMAD.U32 R53, R52, 0x10000, RZ ;  /* 0x0001000034357824 */ /* 0x000fc400078e00ff */
[C---:B------:R-:W-:Y:S01]  /*44b0*/  FMUL.FTZ R36, R57.reuse, R120 ;  /* 0x0000007839247220 */ /* 0x040fe20000410000 */
[----:B------:R-:W-:Y:S01]  /*44c0*/  LOP3.LUT R52, R52, 0xffff0000, RZ, 0xc0, !PT ;  /* 0xffff000034347812 */ /* 0x000fe200078ec0ff */
[-C--:B------:R-:W-:Y:S01]  /*44d0*/  FMUL.FTZ R57, R57, R122.reuse ;  /* 0x0000007a39397220 */ /* 0x080fe20000410000 */
[----:B------:R-:W-:Y:S01]  /*44e0*/  PRMT R40, R107, 0x5432, R40 ;  /* 0x000054326b287816 */ /* 0x000fe20000000028 */
[C---:B------:R-:W-:Y:S01]  /*44f0*/  FMUL.FTZ R103, R56.reuse, R39 ;  /* 0x0000002738677220 */ /* 0x040fe20000410000 */
[----:B------:R-:W-:Y:S01]  /*4500*/  FFMA.FTZ R36, R53, R122, -R36 ;  /* 0x0000007a35247223 */ /* 0x000fe20000010824 */
[----:B------:R-:W-:Y:S01]  /*4510*/  PRMT R38, R109, 0x5432, R38 ;  /* 0x000054326d267816 */ /* 0x000fe20000000026 */
[----:B------:R-:W-:Y:S01]  /*4520*/  FFMA.FTZ R53, R53, R120, R57 ;  /* 0x0000007835357223 */ /* 0x000fe20000010039 */
[----:B------:R-:W-:Y:S01]  /*4530*/  LOP3.LUT R55, R55, 0xffff0000, RZ, 0xc0, !PT ;  /* 0xffff000037377812 */ /* 0x000fe200078ec0ff */
[-C--:B------:R-:W-:Y:S01]  /*4540*/  FMUL.FTZ R105, R56, R59.reuse ;  /* 0x0000003b38697220 */ /* 0x080fe20000410000 */
[----:B------:R-:W-:Y:S01]  /*4550*/  LOP3.LUT R117, R54, 0xffff0000, RZ, 0xc0, !PT ;  /* 0xffff000036757812 */ /* 0x000fe200078ec0ff */
[----:B------:R-:W-:Y:S01]  /*4560*/  FFMA.FTZ R57, R52, R59, -R103 ;  /* 0x0000003b34397223 */ /* 0x000fe20000010867 */
[C---:B------:R-:W-:Y:S01]  /*4570*/  IMAD.U32 R54, R58.reuse, 0x10000, RZ ;  /* 0x000100003a367824 */ /* 0x040fe200078e00ff */
[----:B------:R-:W-:Y:S01]  /*4580*/  LOP3.LUT R58, R58, 0xffff0000, RZ, 0xc0, !PT ;  /* 0xffff00003a3a7812 */ /* 0x000fe200078ec0ff */
[C---:B------:R-:W-:Y:S01]  /*4590*/  IMAD.U32 R59, R40.reuse, 0x10000, RZ ;  /* 0x00010000283b7824 */ /* 0x040fe200078e00ff */
[----:B------:R-:W-:Y:S01]  /*45a0*/  LOP3.LUT R40, R40, 0xffff0000, RZ, 0xc0, !PT ;  /* 0xffff000028287812 */ /* 0x000fe200078ec0ff */
[----:B------:R-:W-:-:S02]  /*45b0*/  IMAD.U32 R56, R38, 0x10000, RZ ;  /* 0x0001000026387824 */ /* 0x000fc400078e00ff */
[C---:B------:R-:W-:Y:S01]  /*45c0*/  FFMA.FTZ R118, R55.reuse, R118, -R124 ;  /* 0x0000007637767223 */ /* 0x040fe2000001087c */
[----:B------:R-:W-:Y:S01]  /*45d0*/  LOP3.LUT R38, R38, 0xffff0000, RZ, 0xc0, !PT ;  /* 0xffff000026267812 */ /* 0x000fe200078ec0ff */
[----:B------:R-:W-:Y:S01]  /*45e0*/  FFMA.FTZ R55, R55, R106, R128 ;  /* 0x0000006a37377223 */ /* 0x000fe20000010080 */
[----:B------:R-:W-:Y:S01]  /*45f0*/  FMUL.FTZ R106, R54, R59 ;  /* 0x0000003b366a7220 */ /* 0x000fe20000410000 */
[----:B------:R-:W-:Y:S01]  /*4600*/  FMUL.FTZ R120, R58, R40 ;  /* 0x000000283a787220 */ /* 0x000fe20000410000 */
[----:B------:R-:W-:Y:S01]  /*4610*/  FFMA.FTZ R52, R52, R39, R105 ;  /* 0x0000002734347223 */ /* 0x000fe20000010069 */
[----:B------:R-:W-:Y:S01]  /*4620*/  FMUL.FTZ R103, R58, R38 ;  /* 0x000000263a677220 */ /* 0x000fe20000410000 */
[-C--:B------:R-:W-:Y:S01]  /*4630*/  FMUL.FTZ R54, R54, R56.reuse ;  /* 0x0000003836367220 */ /* 0x080fe20000410000 */
[----:B------:R-:W-:Y:S01]  /*4640*/  FFMA.FTZ R106, R115, R56, -R106 ;  /* 0x00000038736a7223 */ /* 0x000fe2000001086a */
[C---:B------:R-:W-:Y:S01]  /*4650*/  FFMA.FTZ R39, R117.reuse, R38, -R120 ;  /* 0x0000002675277223 */ /* 0x040fe20000010878 */
[----:B------:R-:W-:Y:S01]  /*4660*/  FFMA.FTZ R103, R117, R40, R103 ;  /* 0x0000002875677223 */ /* 0x000fe20000010067 */
[----:B------:R-:W-:Y:S01]  /*4670*/  FFMA.FTZ R54, R115, R59, R54 ;  /* 0x0000003b73367223 */ /* 0x000fe20000010036 */
[----:B------:R-:W-:-:S02]  /*4680*/  F2FP.BF16.F32.PACK_AB R40, R57, R36 ;  /* 0x000000243928723e */ /* 0x000fc400000010ff */
[----:B------:R-:W-:Y:S02]  /*4690*/  F2FP.BF16.F32.PACK_AB R41, R42, R41 ;  /* 0x000000292a29723e */ /* 0x000fe400000010ff */
[----:B------:R-:W-:Y:S02]  /*46a0*/  F2FP.BF16.F32.PACK_AB R37, R118, R37 ;  /* 0x000000257625723e */ /* 0x000fe400000010ff */
[----:B------:R-:W-:Y:S02]  /*46b0*/  F2FP.BF16.F32.PACK_AB R43, R43, R104 ;  /* 0x000000682b2b723e */ /* 0x000fe400000010ff */
[----:B------:R-:W-:Y:S02]  /*46c0*/  F2FP.BF16.F32.PACK_AB R36, R39, R106 ;  /* 0x0000006a2724723e */ /* 0x000fe400000010ff */
[----:B------:R-:W-:Y:S01]  /*46d0*/  F2FP.BF16.F32.PACK_AB R59, R55, R116 ;  /* 0x00000074373b723e */ /* 0x000fe200000010ff */
[----:B------:R-:W-:Y:S01]  /*46e0*/  IMAD.MOV.U32 R57, RZ, RZ, R43 ;  /* 0x000000ffff397224 */ /* 0x000fe200078e002b */
[----:B------:R-:W-:Y:S01]  /*46f0*/  F2FP.BF16.F32.PACK_AB R56, R52, R53 ;  /* 0x000000353438723e */ /* 0x000fe200000010ff */
[----:B------:R-:W-:Y:S01]  /*4700*/  IMAD.MOV.U32 R52, RZ, RZ, R40 ;  /* 0x000000ffff347224 */ /* 0x000fe200078e0028 */
[----:B------:R-:W-:Y:S01]  /*4710*/  F2FP.BF16.F32.PACK_AB R58, R103, R54 ;  /* 0x00000036673a723e */ /* 0x000fe200000010ff */
[----:B------:R-:W-:-:S02]  /*4720*/  IMAD.MOV.U32 R53, RZ, RZ, R41 ;  /* 0x000000ffff357224 */ /* 0x000fc400078e0029 */
[----:B------:R-:W-:Y:S02]  /*4730*/  IMAD.MOV.U32 R54, RZ, RZ, R36 ;  /* 0x000000ffff367224 */ /* 0x000fe400078e0024 */
[----:B------:R-:W-:-:S07]  /*4740*/  IMAD.MOV.U32 R55, RZ, RZ, R37 ;  /* 0x000000ffff377224 */ /* 0x000fce00078e0025 */
.L_x_353:
[----:B------:R-:W-:Y:S05]  /*4750*/  BSYNC B2 ;  /* 0x0000000000027941 */ /* 0x000fea0003800000 */
.L_x_352:
[----:B------:R-:W-:Y:S02]  /*4760*/  ISETP.GE.AND P5, PT, R101, R98, PT ;  /* 0x000000626500720c */ /* 0x000fe40003fa6270 */
[----:B------:R-:W-:-:S11]  /*4770*/  P2R R37, PR, RZ, 0x1 ;  /* 0x00000001ff257803 */ /* 0x000fd60000000000 */
[--C-:B------:R-:W-:Y:S02]  /*4780*/  @!P5 SHF.R.S32.HI R36, RZ, 0x1f, R101.reuse ;  /* 0x0000001fff24d819 */ /* 0x100fe40000011465 */
[----:B------:R-:W-:-:S04]  /*4790*/  @!P5 IADD3 R92, P0, P6, R62, R92, R101 ;  /* 0x0000005c3e5cd210 */ /* 0x000fc80007e1e065 */
[----:B------:R-:W-:Y:S02]  /*47a0*/  @!P5 IADD3.X R99, R82, R99, R36, P0, P6 ;  /* 0x000000635263d210 */ /* 0x000fe400007ec424 */
[-C--:B------:R-:W-:Y:S02]  /*47b0*/  LEA R36, P6, R97, R84.reuse, 0x1 ;  /* 0x0000005461247211 */ /* 0x080fe400078c08ff */
[----:B------:R-:W-:Y:S02]  /*47c0*/  ISETP.NE.AND P0, PT, R37, RZ, PT ;  /* 0x000000ff2500720c */ /* 0x000fe40003f05270 */
[----:B------:R-:W-:Y:S02]  /*47d0*/  LEA.HI.X R37, R97, R85, R102, 0x1, P6 ;  /* 0x0000005561257211 */ /* 0x000fe400030f0c66 */
[----:B------:R-:W-:-:S03]  /*47e0*/  @!P5 LEA R38, P6, R92, R84, 0x1 ;  /* 0x000000545c26d211 */ /* 0x000fc600078c08ff */
[----:B-1----:R1:W-:Y:S01]  /*47f0*/  STG.E.128 desc[UR56][R36.64], R52 ;  /* 0x0000003424007986 */ /* 0x0023e2000c101d38 */
[----:B------:R-:W-:-:S05]  /*4800*/  @!P5 LEA.HI.X R39, R92, R85, R99, 0x1, P6 ;  /* 0x000000555c27d211 */ /* 0x000fca00030f0c63 */
[----:B--2---:R1:W-:Y:S04]  /*4810*/  @!P5 STG.E.128 desc[UR56][R38.64], R56 ;  /* 0x000000382600d986 */ /* 0x0043e8000c101d38 */
.L_x_351:
[----:B------:R-:W-:Y:S05]  /*4820*/  BSYNC B1 ;  /* 0x0000000000017941 */ /* 0x000fea0003800000 */
.L_x_350:
[----:B-1----:R-:W-:Y:S02]  /*4830*/  VIADD R37, R18, 0x60 ;  /* 0x0000006012257836 */ /* 0x002fe40000000000 */
[-C--:B------:R-:W-:Y:S02]  /*4840*/  IMAD R36, R77, R90.reuse, RZ ;  /* 0x0000005a4d247224 */ /* 0x080fe400078e02ff */
[C---:B------:R-:W-:Y:S01]  /*4850*/  IMAD.WIDE.U32 R88, R37.reuse, R90, R88 ;  /* 0x0000005a25587225 */ /* 0x040fe200078e0058 */
[----:B------:R-:W-:-:S03]  /*4860*/  ISETP.GE.OR P5, PT, R37, R87, P1 ;  /* 0x000000572500720c */ /* 0x000fc60000fa6670 */
[----:B------:R-:W-:-:S10]  /*4870*/  IMAD R55, R37, R91, R36 ;  /* 0x0000005b25377224 */ /* 0x000fd400078e0224 */
[----:B------:R-:W-:Y:S05]  /*4880*/  @P5 BRA `(.L_x_338) ;  /* 0x0000000800605947 */ /* 0x000fea0003800000 */
[----:B------:R-:W2:Y:S01]  /*4890*/  LDL R38, [R1+0x38] ;  /* 0x0000380001267983 */ /* 0x000ea20000100800 */
[----:B------:R-:W-:Y:S01]  /*48a0*/  IMAD.IADD R55, R89, 0x1, R55 ;  /* 0x0000000159377824 */ /* 0x000fe200078e0237 */
[----:B------:R-:W-:Y:S01]  /*48b0*/  IADD3 R36, P5, P6, R62, R88, R67 ;  /* 0x000000583e247210 */ /* 0x000fe20007ebe043 */
[----:B------:R-:W-:Y:S01]  /*48c0*/  BSSY B1, `(.L_x_354) ;  /* 0x0000070000017945 */ /* 0x000fe20003800000 */
[----:B------:R-:W-:Y:S02]  /*48d0*/  SEL R100, R75, R100, !P0 ;  /* 0x000000644b647207 */ /* 0x000fe40004000000 */
[----:B------:R-:W-:Y:S02]  /*48e0*/  IADD3.X R37, R82, R55, R64, P5, P6 ;  /* 0x0000003752257210 */ /* 0x000fe40002fec440 */
[----:B------:R-:W-:Y:S02]  /*48f0*/  LEA R52, P5, R36, R84, 0x1 ;  /* 0x0000005424347211 */ /* 0x000fe400078a08ff */
[----:B------:R-:W-:-:S02]  /*4900*/  SHF.R.U32.HI R39, RZ, 0x3, R157 ;  /* 0x00000003ff277819 */ /* 0x000fc4000001169d */
[----:B------:R-:W-:Y:S02]  /*4910*/  LEA.HI.X R53, R36, R85, R37, 0x1, P5 ;  /* 0x0000005524357211 */ /* 0x000fe400028f0c25 */
[----:B------:R-:W-:-:S04]  /*4920*/  SHF.R.S32.HI R37, RZ, 0x1f, R100 ;  /* 0x0000001fff257819 */ /* 0x000fc80000011464 */
[----:B------:R-:W-:-:S04]  /*4930*/  LEA.HI R37, R37, R100, RZ, 0x4 ;  /* 0x0000006425257211 */ /* 0x000fc800078f20ff */
[----:B------:R-:W-:-:S05]  /*4940*/  LEA.HI.SX32 R37, R37, R68, 0x1c ;  /* 0x0000004425257211 */ /* 0x000fca00078fe2ff */
[----:B------:R-:W-:Y:S02]  /*4950*/  IMAD.SHL.U32 R57, R37, 0x8, RZ ;  /* 0x0000000825397824 */ /* 0x000fe400078e00ff */
[----:B------:R-:W-:-:S03]  /*4960*/  IMAD R37, R19, 0x3000, R3 ;  /* 0x0000300013257824 */ /* 0x000fc600078e0203 */
[----:B------:R-:W-:Y:S01]  /*4970*/  LOP3.LUT R36, R157, 0x38, R57, 0xf8, !PT ;  /* 0x000000389d247812 */ /* 0x000fe200078ef839 */
[----:B------:R-:W-:-:S03]  /*4980*/  IMAD R37, R37, 0x2, R2 ;  /* 0x0000000225257824 */ /* 0x000fc600078e0202 */
[----:B------:R-:W-:-:S05]  /*4990*/  LOP3.LUT R36, R36, R39, RZ, 0x3c, !PT ;  /* 0x0000002724247212 */ /* 0x000fca00078e3cff */
[----:B--2---:R-:W-:-:S04]  /*49a0*/  IMAD.IADD R36, R38, 0x1, R36 ;  /* 0x0000000126247824 */ /* 0x004fc800078e0224 */
[----:B------:R-:W-:-:S04]  /*49b0*/  IMAD R39, R19, 0x3000, R36 ;  /* 0x0000300013277824 */ /* 0x000fc800078e0224 */
[----:B------:R-:W-:Y:S02]  /*49c0*/  IMAD R40, R39, 0x2, R2 ;  /* 0x0000000227287824 */ /* 0x000fe400078e0202 */
[----:B------:R-:W1:Y:S04]  /*49d0*/  LDS.128 R36, [R37+0x12400] ;  /* 0x0124000025247984 */ /* 0x000e680000000c00 */
[----:B------:R-:W2:Y:S01]  /*49e0*/  LDS.128 R40, [R40+0x12400] ;  /* 0x0124000028287984 */ /* 0x000ea20000000c00 */
[----:B------:R-:W-:Y:S05]  /*49f0*/  @P4 BRA `(.L_x_355) ;  /* 0x0000000400704947 */ /* 0x000fea0003800000 */
[----:B------:R-:W-:Y:S01]  /*4a00*/  SHF.R.U32.HI R59, RZ, 0x10, R49 ;  /* 0x00000010ff3b7819 */ /* 0x000fe20000011631 */
[----:B--2---:R-:W-:Y:S01]  /*4a10*/  IMAD.U32 R54, R41, 0x10000, RZ ;  /* 0x0001000029367824 */ /* 0x004fe200078e00ff */
[----:B------:R-:W-:Y:S02]  /*4a20*/  SHF.R.U32.HI R97, RZ, 0x10, R45 ;  /* 0x00000010ff617819 */ /* 0x000fe4000001162d */
[----:B------:R-:W-:Y:S02]  /*4a30*/  PRMT R114, R114, 0x5410, R59 ;  /* 0x0000541072727816 */ /* 0x000fe4000000003b */
[----:B------:R-:W-:Y:S02]  /*4a40*/  PRMT R110, R110, 0x5410, R97 ;  /* 0x000054106e6e7816 */ /* 0x000fe40000000061 */
[----:B------:R-:W-:Y:S01]  /*4a50*/  SHF.R.U32.HI R93, RZ, 0x10, R51 ;  /* 0x00000010ff5d7819 */ /* 0x000fe20000011633 */
[----:B------:R-:W-:Y:S01]  /*4a60*/  IMAD.U32 R59, R114, 0x10000, RZ ;  /* 0x00010000723b7824 */ /* 0x000fe200078e00ff */
[----:B------:R-:W-:-:S02]  /*4a70*/  SHF.R.U32.HI R91, RZ, 0x10, R47 ;  /* 0x00000010ff5b7819 */ /* 0x000fc4000001162f */
[----:B------:R-:W-:Y:S02]  /*4a80*/  SHF.R.U64 R58, R48, 0x10, R49 ;  /* 0x00000010303a7819 */ /* 0x000fe40000001231 */
[----:B------:R-:W-:Y:S01]  /*4a90*/  SHF.R.U64 R56, R50, 0x10, R51 ;  /* 0x0000001032387819 */ /* 0x000fe20000001233 */
[C---:B------:R-:W-:Y:S01]  /*4aa0*/  IMAD.U32 R51, R43.reuse, 0x10000, RZ ;  /* 0x000100002b337824 */ /* 0x040fe200078e00ff */
[----:B------:R-:W-:Y:S01]  /*4ab0*/  LOP3.LUT R49, R43, 0xffff0000, RZ, 0xc0, !PT ;  /* 0xffff00002b317812 */ /* 0x000fe200078ec0ff */
[----:B------:R-:W-:Y:S01]  /*4ac0*/  IMAD.U32 R43, R110, 0x10000, RZ ;  /* 0x000100006e2b7824 */ /* 0x000fe200078e00ff */
[----:B------:R-:W-:Y:S01]  /*4ad0*/  PRMT R112, R112, 0x5410, R93 ;  /* 0x0000541070707816 */ /* 0x000fe2000000005d */
[----:B-1----:R-:W-:Y:S01]  /*4ae0*/  IMAD.U32 R50, R39, 0x10000, RZ ;  /* 0x0001000027327824 */ /* 0x002fe200078e00ff */
[----:B------:R-:W-:Y:S01]  /*4af0*/  PRMT R108, R108, 0x5410, R91 ;  /* 0x000054106c6c7816 */ /* 0x000fe2000000005b */
[----:B------:R-:W-:Y:S01]  /*4b00*/  FMUL.FTZ R91, R54, R59 ;  /* 0x0000003b365b7220 */ /* 0x000fe20000410000 */
[----:B------:R-:W-:Y:S01]  /*4b10*/  SHF.R.U64 R90, R46, 0x10, R47 ;  /* 0x000000102e5a7819 */ /* 0x000fe2000000122f */
[----:B------:R-:W-:Y:S01]  /*4b20*/  IMAD.U32 R46, R37, 0x10000, RZ ;  /* 0x00010000252e7824 */ /* 0x000fe200078e00ff */
[----:B------:R-:W-:Y:S01]  /*4b30*/  PRMT R111, R111, 0x5410, R56 ;  /* 0x000054106f6f7816 */ /* 0x000fe20000000038 */
[-C--:B------:R-:W-:Y:S01]  /*4b40*/  FMUL.FTZ R93, R54, R43.reuse ;  /* 0x0000002b365d7220 */ /* 0x080fe20000410000 */
[----:B------:R-:W-:Y:S01]  /*4b50*/  IMAD.U32 R56, R112, 0x10000, RZ ;  /* 0x0001000070387824 */ /* 0x000fe200078e00ff */
[----:B------:R-:W-:Y:S01]  /*4b60*/  SHF.R.U64 R92, R44, 0x10, R45 ;  /* 0x000000102c5c7819 */ /* 0x000fe2000000122d */
[----:B------:R-:W-:Y:S01]  /*4b70*/  IMAD.U32 R54, R108, 0x10000, RZ ;  /* 0x000100006c367824 */ /* 0x000fe200078e00ff */
[----:B------:R-:W-:Y:S01]  /*4b80*/  LOP3.LUT R48, R41, 0xffff0000, RZ, 0xc0, !PT ;  /* 0xffff000029307812 */ /* 0x000fe200078ec0ff */
[----:B------:R-:W-:Y:S01]  /*4b90*/  FFMA.FTZ R43, R46, R43, -R91 ;  /* 0x0000002b2e2b7223 */ /* 0x000fe2000001085b */
[----:B------:R-:W-:Y:S01]  /*4ba0*/  LOP3.LUT R114, R114, 0xffff0000, RZ, 0xc0, !PT ;  /* 0xffff000072727812 */ /* 0x000fe200078ec0ff */
[----:B------:R-:W-:Y:S01]  /*4bb0*/  FFMA.FTZ R46, R46, R59, R93 ;  /* 0x0000003b2e2e7223 */ /* 0x000fe2000001005d */
[----:B------:R-:W-:Y:S01]  /*4bc0*/  PRMT R113, R113, 0x5410, R58 ;  /* 0x0000541071717816 */ /* 0x000fe2000000003a */
[----:B------:R-:W-:Y:S01]  /*4bd0*/  FMUL.FTZ R59, R51, R56 ;  /* 0x00000038333b7220 */ /* 0x000fe20000410000 */
[----:B------:R-:W-:Y:S01]  /*4be0*/  PRMT R109, R109, 0x5410, R92 ;  /* 0x000054106d6d7816 */ /* 0x000fe2000000005c */
[----:B------:R-:W-:Y:S01]  /*4bf0*/  FMUL.FTZ R91, R51, R54 ;  /* 0x00000036335b7220 */ /* 0x000fe20000410000 */
[----:B------:R-:W-:Y:S01]  /*4c00*/  LOP3.LUT R110, R110, 0xffff0000, RZ, 0xc0, !PT ;  /* 0xffff00006e6e7812 */ /* 0x000fe200078ec0ff */
[----:B------:R-:W-:Y:S01]  /*4c10*/  FMUL.FTZ R58, R48, R114 ;  /* 0x00000072303a7220 */ /* 0x000fe20000410000 */
[----:B------:R-:W-:Y:S01]  /*4c20*/  LOP3.LUT R47, R37, 0xffff0000, RZ, 0xc0, !PT ;  /* 0xffff0000252f7812 */ /* 0x000fe200078ec0ff */
[----:B------:R-:W-:Y:S01]  /*4c30*/  FFMA.FTZ R51, R50, R54, -R59 ;  /* 0x0000003632337223 */ /* 0x000fe2000001083b */
[----:B------:R-:W-:Y:S01]  /*4c40*/  LOP3.LUT R112, R112, 0xffff0000, RZ, 0xc0, !PT ;  /* 0xffff000070707812 */ /* 0x000fe200078ec0ff */
[----:B------:R-:W-:Y:S01]  /*4c50*/  IMAD.U32 R41, R40, 0x10000, RZ ;  /* 0x0001000028297824 */ /* 0x000fe200078e00ff */
[----:B------:R-:W-:Y:S01]  /*4c60*/  LOP3.LUT R108, R108, 0xffff0000, RZ, 0xc0, !PT ;  /* 0xffff00006c6c7812 */ /* 0x000fe200078ec0ff */
[----:B------:R-:W-:Y:S01]  /*4c70*/  FFMA.FTZ R91, R50, R56, R91 ;  /* 0x00000038325b7223 */ /* 0x000fe2000001005b */
[----:B------:R-:W-:Y:S01]  /*4c80*/  PRMT R107, R107, 0x5410, R90 ;  /* 0x000054106b6b7816 */ /* 0x000fe2000000005a */
[----:B------:R-:W-:-:S02]  /*4c90*/  IMAD.U32 R54, R113, 0x10000, RZ ;  /* 0x0001000071367824 */ /* 0x000fc400078e00ff */
[-C--:B------:R-:W-:Y:S01]  /*4ca0*/  FMUL.FTZ R90, R48, R110.reuse ;  /* 0x0000006e305a7220 */ /* 0x080fe20000410000 */
[----:B------:R-:W-:Y:S02]  /*4cb0*/  IMAD.U32 R50, R109, 0x10000, RZ ;  /* 0x000100006d327824 */ /* 0x000fe400078e00ff */
[----:B------:R-:W-:Y:S01]  /*4cc0*/  FFMA.FTZ R48, R47, R110, -R58 ;  /* 0x0000006e2f307223 */ /* 0x000fe2000001083a */
[C---:B------:R-:W-:Y:S01]  /*4cd0*/  FMUL.FTZ R56, R49.reuse, R112 ;  /* 0x0000007031387220 */ /* 0x040fe20000410000 */
[----:B------:R-:W-:Y:S01]  /*4ce0*/  FMUL.FTZ R58, R49, R108 ;  /* 0x0000006c313a7220 */ /* 0x000fe20000410000 */
[----:B------:R-:W-:Y:S01]  /*4cf0*/  IMAD.U32 R44, R36, 0x10000, RZ ;  /* 0x00010000242c7824 */ /* 0x000fe200078e00ff */
[----:B------:R-:W-:Y:S01]  /*4d00*/  LOP3.LUT R45, R39, 0xffff0000, RZ, 0xc0, !PT ;  /* 0xffff0000272d7812 */ /* 0x000fe200078ec0ff */
[C---:B------:R-:W-:Y:S01]  /*4d10*/  FMUL.FTZ R49, R41.reuse, R54 ;  /* 0x0000003629317220 */ /* 0x040fe20000410000 */
[----:B------:R-:W-:Y:S01]  /*4d20*/  LOP3.LUT R40, R40, 0xffff0000, RZ, 0xc0, !PT ;  /* 0xffff000028287812 */ /* 0x000fe200078ec0ff */
[-C--:B------:R-:W-:Y:S01]  /*4d30*/  FMUL.FTZ R41, R41, R50.reuse ;  /* 0x0000003229297220 */ /* 0x080fe20000410000 */
[----:B------:R-:W-:Y:S01]  /*4d40*/  LOP3.LUT R113, R113, 0xffff0000, RZ, 0xc0, !PT ;  /* 0xffff000071717812 */ /* 0x000fe200078ec0ff */
[----:B------:R-:W-:Y:S01]  /*4d50*/  FFMA.FTZ R49, R44, R50, -R49 ;  /* 0x000000322c317223 */ /* 0x000fe20000010831 */
[----:B------:R-:W-:Y:S01]  /*4d60*/  LOP3.LUT R109, R109, 0xffff0000, RZ, 0xc0, !PT ;  /* 0xffff00006d6d7812 */ /* 0x000fe200078ec0ff */
[C---:B------:R-:W-:Y:S01]  /*4d70*/  IMAD.U32 R37, R38.reuse, 0x10000, RZ ;  /* 0x0001000026257824 */ /* 0x040fe200078e00ff */
[----:B------:R-:W-:Y:S01]  /*4d80*/  LOP3.LUT R39, R38, 0xffff0000, RZ, 0xc0, !PT ;  /* 0xffff000026277812 */ /* 0x000fe200078ec0ff */
[C---:B------:R-:W-:Y:S01]  /*4d90*/  FFMA.FTZ R56, R45.reuse, R108, -R56 ;  /* 0x0000006c2d387223 */ /* 0x040fe20000010838 */
[----:B------:R-:W-:Y:S01]  /*4da0*/  FFMA.FTZ R58, R45, R112, R58 ;  /* 0x000000702d3a7223 */ /* 0x000fe2000001003a */
[----:B------:R-:W-:Y:S01]  /*4db0*/  FFMA.FTZ R44, R44, R54, R41 ;  /* 0x000000362c2c7223 */ /* 0x000fe20000010029 */
[----:B------:R-:W-:Y:S01]  /*4dc0*/  LOP3.LUT R36, R36, 0xffff0000, RZ, 0xc0, !PT ;  /* 0xffff000024247812 */ /* 0x000fe200078ec0ff */
[----:B------:R-:W-:-:S02]  /*4dd0*/  IMAD.U32 R38, R42, 0x10000, RZ ;  /* 0x000100002a267824 */ /* 0x000fc400078e00ff */
[C---:B------:R-:W-:Y:S01]  /*4de0*/  FMUL.FTZ R45, R40.reuse, R113 ;  /* 0x00000071282d7220 */ /* 0x040fe20000410000 */
[-C--:B------:R-:W-:Y:S01]  /*4df0*/  FMUL.FTZ R59, R40, R109.reuse ;  /* 0x0000006d283b7220 */ /* 0x080fe20000410000 */
[----:B------:R-:W-:Y:S01]  /*4e00*/  IMAD.U32 R41, R111, 0x10000, RZ ;  /* 0x000100006f297824 */ /* 0x000fe200078e00ff */
[----:B------:R-:W-:Y:S01]  /*4e10*/  LOP3.LUT R42, R42, 0xffff0000, RZ, 0xc0, !PT ;  /* 0xffff00002a2a7812 */ /* 0x000fe200078ec0ff */
[----:B------:R-:W-:Y:S01]  /*4e20*/  IMAD.U32 R40, R107, 0x10000, RZ ;  /* 0x000100006b287824 */ /* 0x000fe200078e00ff */
[----:B------:R-:W-:Y:S01]  /*4e30*/  LOP3.LUT R111, R111, 0xffff0000, RZ, 0xc0, !PT ;  /* 0xffff00006f6f7812 */ /* 0x000fe200078ec0ff */
[C---:B------:R-:W-:Y:S01]  /*4e40*/  FFMA.FTZ R50, R36.reuse, R109, -R45 ;  /* 0x0000006d24327223 */ /* 0x040fe2000001082d */
[----:B------:R-:W-:Y:S01]  /*4e50*/  LOP3.LUT R107, R107, 0xffff0000, RZ, 0xc0, !PT ;  /* 0xffff00006b6b7812 */ /* 0x000fe200078ec0ff */
[----:B------:R-:W-:Y:S01]  /*4e60*/  FFMA.FTZ R59, R36, R113, R59 ;  /* 0x00000071243b7223 */ /* 0x000fe2000001003b */
[----:B------:R-:W-:Y:S01]  /*4e70*/  FMUL.FTZ R36, R38, R41 ;  /* 0x0000002926247220 */ /* 0x000fe20000410000 */
[----:B------:R-:W-:Y:S01]  /*4e80*/  FMUL.FTZ R54, R42, R111 ;  /* 0x0000006f2a367220 */ /* 0x000fe20000410000 */
[-C--:B------:R-:W-:Y:S01]  /*4e90*/  FMUL.FTZ R38, R38, R40.reuse ;  /* 0x0000002826267220 */ /* 0x080fe20000410000 */
[-C--:B------:R-:W-:Y:S01]  /*4ea0*/  FMUL.FTZ R42, R42, R107.reuse ;  /* 0x0000006b2a2a7220 */ /* 0x080fe20000410000 */
[----:B------:R-:W-:Y:S01]  /*4eb0*/  FFMA.FTZ R36, R37, R40, -R36 ;  /* 0x0000002825247223 */ /* 0x000fe20000010824 */
[----:B------:R-:W-:Y:S01]  /*4ec0*/  FFMA.FTZ R107, R39, R107, -R54 ;  /* 0x0000006b276b7223 */ /* 0x000fe20000010836 */
[----:B------:R-:W-:Y:S01]  /*4ed0*/  FFMA.FTZ R38, R37, R41, R38 ;  /* 0x0000002925267223 */ /* 0x000fe20000010026 */
[----:B------:R-:W-:Y:S01]  /*4ee0*/  FFMA.FTZ R39, R39, R111, R42 ;  /* 0x0000006f27277223 */ /* 0x000fe2000001002a */
[----:B------:R-:W-:Y:S01]  /*4ef0*/  F2FP.BF16.F32.PACK_AB R40, R59, R44 ;  /* 0x0000002c3b28723e */ /* 0x000fe200000010ff */
[----:B------:R-:W-:Y:S01]  /*4f00*/  FFMA.FTZ R47, R47, R114, R90 ;  /* 0x000000722f2f7223 */ /* 0x000fe2000001005a */
[----:B------:R-:W-:-:S02]  /*4f10*/  F2FP.BF16.F32.PACK_AB R42, R107, R36 ;  /* 0x000000246b2a723e */ /* 0x000fc400000010ff */
[----:B------:R-:W-:Y:S02]  /*4f20*/  F2FP.BF16.F32.PACK_AB R51, R56, R51 ;  /* 0x000000333833723e */ /* 0x000fe400000010ff */
[----:B------:R-:W-:Y:S02]  /*4f30*/  F2FP.BF16.F32.PACK_AB R50, R50, R49 ;  /* 0x000000313232723e */ /* 0x000fe400000010ff */
[----:B------:R-:W-:Y:S01]  /*4f40*/  F2FP.BF16.F32.PACK_AB R44, R39, R38 ;  /* 0x00000026272c723e */ /* 0x000fe200000010ff */
[----:B------:R-:W-:Y:S01]  /*4f50*/  IMAD.MOV.U32 R38, RZ, RZ, R42 ;  /* 0x000000ffff267224 */ /* 0x000fe200078e002a */
[----:B------:R-:W-:Y:S01]  /*4f60*/  F2FP.BF16.F32.PACK_AB R37, R48, R43 ;  /* 0x0000002b3025723e */ /* 0x000fe200000010ff */
[----:B------:R-:W-:Y:S01]  /*4f70*/  IMAD.MOV.U32 R36, RZ, RZ, R50 ;  /* 0x000000ffff247224 */ /* 0x000fe200078e0032 */
[----:B------:R-:W-:Y:S01]  /*4f80*/  F2FP.BF16.F32.PACK_AB R41, R47, R46 ;  /* 0x0000002e2f29723e */ /* 0x000fe200000010ff */
[----:B------:R-:W-:Y:S01]  /*4f90*/  IMAD.MOV.U32 R39, RZ, RZ, R51 ;  /* 0x000000ffff277224 */ /* 0x000fe200078e0033 */
[----:B------:R-:W-:Y:S01]  /*4fa0*/  F2FP.BF16.F32.PACK_AB R43, R58, R91 ;  /* 0x0000005b3a2b723e */ /* 0x000fe200000010ff */
[----:B------:R-:W-:-:S07]  /*4fb0*/  IMAD.MOV.U32 R42, RZ, RZ, R44 ;  /* 0x000000ffff2a7224 */ /* 0x000fce00078e002c */
.L_x_355:
[----:B------:R-:W-:Y:S05]  /*4fc0*/  BSYNC B1 ;  /* 0x0000000000017941 */ /* 0x000fea0003800000 */
.L_x_354:
[----:B-1----:R3:W-:Y:S01]  /*4fd0*/  STG.E.128 desc[UR56][R52.64], R36 ;  /* 0x0000002434007986 */ /* 0x0027e2000c101d38 */
[----:B------:R-:W-:-:S13]  /*4fe0*/  ISETP.GE.AND P4, PT, R57, R98, PT ;  /* 0x000000623900720c */ /* 0x000fda0003f86270 */
[----:B------:R-:W-:Y:S05]  /*4ff0*/  @P4 BRA `(.L_x_338) ;  /* 0x0000000000844947 */ /* 0x000fea0003800000 */
[--C-:B---3--:R-:W-:Y:S02]  /*5000*/  SHF.R.S32.HI R36, RZ, 0x1f, R57.reuse ;  /* 0x0000001fff247819 */ /* 0x108fe40000011439 */
[----:B------:R-:W-:-:S04]  /*5010*/  IADD3 R57, P4, P5, R62, R88, R57 ;  /* 0x000000583e397210 */ /* 0x000fc80007d9e039 */
[----:B------:R-:W-:Y:S02]  /*5020*/  IADD3.X R36, R82, R55, R36, P4, P5 ;  /* 0x0000003752247210 */ /* 0x000fe400027ea424 */
[----:B------:R-:W-:-:S04]  /*5030*/  LEA R84, P4, R57, R84, 0x1 ;  /* 0x0000005439547211 */ /* 0x000fc800078808ff */
[----:B------:R-:W-:-:S05]  /*5040*/  LEA.HI.X R85, R57, R85, R36, 0x1, P4 ;  /* 0x0000005539557211 */ /* 0x000fca00020f0c24 */
[----:B--2---:R4:W-:Y:S01]  /*5050*/  STG.E.128 desc[UR56][R84.64], R40 ;  /* 0x0000002854007986 */ /* 0x0049e2000c101d38 */
[----:B------:R-:W-:Y:S05]  /*5060*/  BRA `(.L_x_338) ;  /* 0x0000000000687947 */ /* 0x000fea0003800000 */
.L_x_321:
[----:B------:R-:W-:-:S13]  /*5070*/  ISETP.NE.AND P3, PT, R152, 0x3, PT ;  /* 0x000000039800780c */ /* 0x000fda0003f65270 */
[----:B------:R-:W-:Y:S05]  /*5080*/  @!P3 BRA `(.L_x_356) ;  /* 0x000000000004b947 */ /* 0x000fea0003800000 */
[----:B------:R-:W-:Y:S01]  /*5090*/  BPT.TRAP 0x1 ;  /* 0x000000040000795c */ /* 0x000fe20000300000 */
.L_x_356:
[----:B------:R-:W-:Y:S01]  /*50a0*/  IMAD R83, R19, 0x8, R2 ;  /* 0x0000000813537824 */ /* 0x000fe200078e0202 */
[----:B------:R-:W-:Y:S01]  /*50b0*/  SHF.L.U32 R95, R23, 0x1f, RZ ;  /* 0x0000001f175f7819 */ /* 0x000fe200000006ff */
[----:B------:R-:W-:Y:S01]  /*50c0*/  IMAD R87, R27, -0xc0, R29 ;  /* 0xffffff401b577824 */ /* 0x000fe200078e021d */
[----:B------:R-:W-:Y:S02]  /*50d0*/  BSSY B1, `(.L_x_357) ;  /* 0x0000004000017945 */ /* 0x000fe40003800000 */
[----:B------:R-:W1:Y:S02]  /*50e0*/  SYNCS.PHASECHK.TRANS64.TRYWAIT P4, [R83+URZ+0x30890], R95 ;  /* 0x0308905f530075a7 */ /* 0x000e64000808017f */
[----:B------:R-:W-:Y:S01]  /*50f0*/  VIMNMX R87, R87, 0xc0, PT ;  /* 0x000000c057577848 */ /* 0x000fe20003fe0100 */
[----:B-1----:R-:W-:Y:S06]  /*5100*/  @!P4 BRA `(.L_x_358) ;  /* 0x000000fc00f8c947 */ /* 0x002fec0003800000 */
.L_x_549:
[----:B------:R-:W-:Y:S05]  /*5110*/  BSYNC B1 ;  /* 0x0000000000017941 */ /* 0x000fea0003800000 */
.L_x_357:
[----:B------:R-:W-:Y:S01]  /*5120*/  ISETP.GE.AND P4, PT, R18, R87, PT ;  /* 0x000000571200720c */ /* 0x000fe20003f86270 */
[----:B------:R-:W-:-:S12]  /*5130*/  BSSY B1, `(.L_x_359) ;  /* 0x0000006000017945 */ /* 0x000fd80003800000 */
[----:B------:R-:W-:Y:S05]  /*5140*/  @P4 BRA `(.L_x_360) ;  /* 0x0000000000104947 */ /* 0x000fea0003800000 */
[----:B------:R-:W2:Y:S04]  /*5150*/  @!P1 LDS.128 R36, [R94+0x12000] ;  /* 0x012000005e249984 */ /* 0x000ea80000000c00 */
[----:B------:R-:W3:Y:S04]  /*5160*/  @!P2 LDS.128 R40, [R86+0x12000] ;  /* 0x012000005628a984 */ /* 0x000ee80000000c00 */
[----:B--2---:R2:W-:Y:S04]  /*5170*/  @!P1 STG.E.128 desc[UR56][R46.64], R36 ;  /* 0x000000242e009986 */ /* 0x0045e8000c101d38 */
[----:B---3--:R2:W-:Y:S02]  /*5180*/  @!P2 STG.E.128 desc[UR56][R46.64+0x40], R40 ;  /* 0x000040282e00a986 */ /* 0x0085e4000c101d38 */
.L_x_360:
[----:B------:R-:W-:Y:S05]  /*5190*/  BSYNC B1 ;  /* 0x0000000000017941 */ /* 0x000fea0003800000 */
.L_x_359:
[----:B--2---:R-:W-:-:S04]  /*51a0*/  IADD3 R36, R18, 0x60, RZ ;  /* 0x0000006012247810 */ /* 0x004fc80007ffe0ff */
[----:B------:R-:W-:-:S13]  /*51b0*/  ISETP.GE.AND P4, PT, R36, R87, PT ;  /* 0x000000572400720c */ /* 0x000fda0003f86270 */
[----:B------:R-:W-:Y:S05]  /*51c0*/  @P4 BRA `(.L_x_338) ;  /* 0x0000000000104947 */ /* 0x000fea0003800000 */
[----:B------:R-:W2:Y:S04]  /*51d0*/  @!P1 LDS.128 R36, [R94+0x15000] ;  /* 0x015000005e249984 */ /* 0x000ea80000000c00 */
[----:B------:R-:W3:Y:S04]  /*51e0*/  @!P2 LDS.128 R40, [R86+0x15000] ;  /* 0x015000005628a984 */ /* 0x000ee80000000c00 */
[----:B--2---:R2:W-:Y:S04]  /*51f0*/  @!P1 STG.E.128 desc[UR56][R44.64], R36 ;  /* 0x000000242c009986 */ /* 0x0045e8000c101d38 */
[----:B---3--:R2:W-:Y:S02]  /*5200*/  @!P2 STG.E.128 desc[UR56][R44.64+0x40], R40 ;  /* 0x000040282c00a986 */ /* 0x0085e4000c101d38 */
.L_x_338:
[----:B------:R-:W-:Y:S05]  /*5210*/  BSYNC B0 ;  /* 0x0000000000007941 */ /* 0x000fea0003800000 */
.L_x_320:
[----:B-123--:R-:W1:Y:S01]  /*5220*/  S2R R36, SR_TID.X ;  /* 0x0000000000247919 */ /* 0x00ee620000002100 */
[----:B------:R-:W-:Y:S01]  /*5230*/  @!PT LDS RZ, [RZ] ;  /* 0x00000000fffff984 */ /* 0x000fe20000000800 */
[----:B------:R-:W-:Y:S01]  /*5240*/  @!PT LDS RZ, [RZ] ;  /* 0x00000000fffff984 */ /* 0x000fe20000000800 */
[----:B------:R-:W-:Y:S01]  /*5250*/  @!PT LDS RZ, [RZ] ;  /* 0x00000000fffff984 */ /* 0x000fe20000000800 */
[----:B------:R-:W-:Y:S01]  /*5260*/  @!PT LDS RZ, [RZ] ;  /* 0x00000000fffff984 */ /* 0x000fe20000000800 */
[----:B------:R2:W-:Y:S06]  /*5270*/  MEMBAR.ALL.CTA ;  /* 0x0000000000007992 */ /* 0x0005ec0000008000 */
[----:B--2---:R-:W2:Y:S01]  /*5280*/  FENCE.VIEW.ASYNC.S ;  /* 0x00000000000073c6 */ /* 0x004ea20000000000 */
[----:B------:R-:W-:Y:S05]  /*5290*/  WARPSYNC.ALL ;  /* 0x0000000000007948 */ /* 0x000fea0003800000 */
[----:B------:R-:W-:Y:S01]  /*52a0*/  BSSY B0, `(.L_x_361) ;  /* 0x0000009000007945 */ /* 0x000fe20003800000 */
[----:B-1----:R-:W-:Y:S01]  /*52b0*/  LOP3.LUT R36, R36, 0x7f, RZ, 0xc0, !PT ;  /* 0x0000007f24247812 */ /* 0x002fe200078ec0ff */
[----:B--2---:R1:W-:Y:S03]  /*52c0*/  BAR.SYNC.DEFER_BLOCKING R96, 0x80 ;  /* 0x000200600000751d */ /* 0x0043e60000010000 */
[----:B------:R-:W-:-:S13]  /*52d0*/  ISETP.NE.AND P4, PT, R36, RZ, PT ;  /* 0x000000ff2400720c */ /* 0x000fda0003f85270 */
[----:B------:R-:W-:-:S05]  /*52e0*/  @!P4 VIADD R36, R83, 0x308a0 ;  /* 0x000308a05324c836 */ /* 0x000fca0000000000 */
[----:B------:R-:W-:-:S04]  /*52f0*/  @!P4 PRMT R36, RZ, 0x654, R36 ;  /* 0x00000654ff24c816 */ /* 0x000fc80000000024 */
[----:B------:R1:W-:Y:S01]  /*5300*/  @!P4 SYNCS.ARRIVE.TRANS64.RED.A1T0 RZ, [R36+URZ], RZ ;  /* 0x000000ff24ffc9a7 */ /* 0x0003e2000810043f */
[----:B------:R-:W-:Y:S05]  /*5310*/  @!P3 BRA `(.L_x_362) ;  /* 0x000000000004b947 */ /* 0x000fea0003800000 */
[----:B------:R-:W-:Y:S01]  /*5320*/  BPT.TRAP 0x1 ;  /* 0x000000040000795c */ /* 0x000fe20000300000 */
.L_x_362:
[----:B------:R-:W-:Y:S05]  /*5330*/  BSYNC B0 ;  /* 0x0000000000007941 */ /* 0x000fea0003800000 */
.L_x_361:
[----:B------:R-:W2:Y:S01]  /*5340*/  SYNCS.PHASECHK.TRANS64.TRYWAIT P3, [R83+URZ+0x308b0], R95 ;  /* 0x0308b05f530075a7 */ /* 0x000ea2000806017f */
[----:B------:R-:W-:Y:S01]  /*5350*/  ULDC UR58, c[0x0][0x2e4] ;  /* 0x0000b900003a7ab9 */ /* 0x000fe20000000800 */
[----:B------:R-:W-:Y:S01]  /*5360*/  ULDC.64 UR38, c[0x0][0x318] ;  /* 0x0000c60000267ab9 */ /* 0x000fe20000000a00 */
[----:B------:R-:W-:Y:S01]  /*5370*/  ULDC.64 UR36, c[0x0][0x308] ;  /* 0x0000c20000247ab9 */ /* 0x000fe20000000a00 */
[----:B------:R-:W-:Y:S01]  /*5380*/  BSSY B0, `(.L_x_363) ;  /* 0x0000003000007945 */ /* 0x000fe20003800000 */
[----:B----4-:R-:W-:-:S03]  /*5390*/  IMAD.WIDE R40, R27, 0xc0, R4 ;  /* 0x000000c01b287825 */ /* 0x010fc600078e0204 */
[----:B--2---:R-:W-:Y:S05]  /*53a0*/  @!P3 BRA `(.L_x_364) ;  /* 0x000000fc0064b947 */ /* 0x004fea0003800000 */
.L_x_550:
[----:B------:R-:W-:Y:S05]  /*53b0*/  BSYNC B0 ;  /* 0x0000000000007941 */ /* 0x000fea0003800000 */
.L_x_363:
[----:B------:R-:W-:Y:S01]  /*53c0*/  ISETP.GE.AND P3, PT, R18, R87, PT ;  /* 0x000000571200720c */ /* 0x000fe20003f66270 */
[----:B------:R-:W-:-:S12]  /*53d0*/  BSSY B0, `(.L_x_365) ;  /* 0x0000010000007945 */ /* 0x000fd80003800000 */
[----:B------:R-:W-:Y:S05]  /*53e0*/  @P3 BRA `(.L_x_366) ;  /* 0x0000000000383947 */ /* 0x000fea0003800000 */
[----:B------:R-:W-:Y:S02]  /*53f0*/  IMAD R39, R41, UR38, RZ ;  /* 0x0000002629277c24 */ /* 0x000fe4000f8e02ff */
[----:B-1----:R-:W-:Y:S02]  /*5400*/  IMAD.MOV.U32 R36, RZ, RZ, R34 ;  /* 0x000000ffff247224 */ /* 0x002fe400078e0022 */
[----:B------:R-:W-:Y:S02]  /*5410*/  IMAD.MOV.U32 R37, RZ, RZ, R0 ;  /* 0x000000ffff257224 */ /* 0x000fe400078e0000 */
[C---:B------:R-:W-:Y:S02]  /*5420*/  IMAD R39, R40.reuse, UR39, R39 ;  /* 0x0000002728277c24 */ /* 0x040fe4000f8e0227 */
[----:B------:R-:W-:-:S04]  /*5430*/  IMAD.WIDE.U32 R36, R40, UR38, R36 ;  /* 0x0000002628247c25 */ /* 0x000fc8000f8e0024 */
[----:B------:R-:W-:Y:S01]  /*5440*/  IMAD.IADD R37, R37, 0x1, R39 ;  /* 0x0000000125257824 */ /* 0x000fe200078e0227 */
[----:B------:R-:W-:-:S04]  /*5450*/  LEA R42, P3, R36, UR36, 0x1 ;  /* 0x00000024242a7c11 */ /* 0x000fc8000f8608ff */
[----:B------:R-:W-:Y:S02]  /*5460*/  LEA.HI.X R43, R36, UR37, R37, 0x1, P3 ;  /* 0x00000025242b7c11 */ /* 0x000fe400098f0c25 */
[----:B------:R-:W-:-:S13]  /*5470*/  ISETP.GE.AND P3, PT, R16, UR58, PT ;  /* 0x0000003a10007c0c */ /* 0x000fda000bf66270 */
[----:B------:R-:W1:Y:S04]  /*5480*/  @!P3 LDS.128 R36, [R94] ;  /* 0x000000005e24b984 */ /* 0x000e680000000c00 */
[----:B-1----:R-:W-:Y:S01]  /*5490*/  @!P3 STG.E.128 desc[UR56][R42.64], R36 ;  /* 0x000000242a00b986 */ /* 0x002fe2000c101d38 */
[----:B------:R-:W-:-:S13]  /*54a0*/  ISETP.GE.AND P3, PT, R78, UR58, PT ;  /* 0x0000003a4e007c0c */ /* 0x000fda000bf66270 */
[----:B------:R-:W1:Y:S04]  /*54b0*/  @!P3 LDS.128 R36, [R86] ;  /* 0x000000005624b984 */ /* 0x000e680000000c00 */
[----:B-1----:R3:W-:Y:S02]  /*54c0*/  @!P3 STG.E.128 desc[UR56][R42.64+0x40], R36 ;  /* 0x000040242a00b986 */ /* 0x0027e4000c101d38 */
.L_x_366:
[----:B------:R-:W-:Y:S05]  /*54d0*/  BSYNC B0 ;  /* 0x0000000000007941 */ /* 0x000fea0003800000 */
.L_x_365:
[----:B-1-3--:R-:W-:Y:S01]  /*54e0*/  VIADD R36, R18, 0x60 ;  /* 0x0000006012247836 */ /* 0x00afe20000000000 */
[----:B------:R-:W-:Y:S04]  /*54f0*/  BSSY B0, `(.L_x_367) ;  /* 0x0000013000007945 */ /* 0x000fe80003800000 */
[----:B------:R-:W-:-:S13]  /*5500*/  ISETP.GE.AND P3, PT, R36, R87, PT ;  /* 0x000000572400720c */ /* 0x000fda0003f66270 */
[----:B------:R-:W-:Y:S05]  /*5510*/  @P3 BRA `(.L_x_368) ;  /* 0x0000000000403947 */ /* 0x000fea0003800000 */
[----:B------:R-:W-:Y:S01]  /*5520*/  IADD3 R39, P3, R40, 0x60, RZ ;  /* 0x0000006028277810 */ /* 0x000fe20007f7e0ff */
[----:B------:R-:W-:Y:S02]  /*5530*/  IMAD.MOV.U32 R36, RZ, RZ, R34 ;  /* 0x000000ffff247224 */ /* 0x000fe400078e0022 */
[----:B------:R-:W-:Y:S02]  /*5540*/  IMAD.MOV.U32 R37, RZ, RZ, R0 ;  /* 0x000000ffff257224 */ /* 0x000fe400078e0000 */
[----:B------:R-:W-:Y:S02]  /*5550*/  IMAD.X R40, RZ, RZ, R41, P3 ;  /* 0x000000ffff287224 */ /* 0x000fe400018e0629 */
[----:B------:R-:W-:-:S04]  /*5560*/  IMAD.WIDE.U32 R36, R39, UR38, R36 ;  /* 0x0000002627247c25 */ /* 0x000fc8000f8e0024 */
[----:B------:R-:W-:-:S04]  /*5570*/  IMAD R40, R40, UR38, RZ ;  /* 0x0000002628287c24 */ /* 0x000fc8000f8e02ff */
[----:B------:R-:W-:Y:S01]  /*5580*/  IMAD R39, R39, UR39, R40 ;  /* 0x0000002727277c24 */ /* 0x000fe2000f8e0228 */
[----:B------:R-:W-:-:S03]  /*5590*/  LEA R40, P3, R36, UR36, 0x1 ;  /* 0x0000002424287c11 */ /* 0x000fc6000f8608ff */
[----:B------:R-:W-:-:S05]  /*55a0*/  IMAD.IADD R37, R37, 0x1, R39 ;  /* 0x0000000125257824 */ /* 0x000fca00078e0227 */
[----:B------:R-:W-:Y:S02]  /*55b0*/  LEA.HI.X R41, R36, UR37, R37, 0x1, P3 ;  /* 0x0000002524297c11 */ /* 0x000fe400098f0c25 */
[----:B------:R-:W-:-:S13]  /*55c0*/  ISETP.GE.AND P3, PT, R16, UR58, PT ;  /* 0x0000003a10007c0c */ /* 0x000fda000bf66270 */
[----:B------:R-:W1:Y:S04]  /*55d0*/  @!P3 LDS.128 R36, [R94+0x3000] ;  /* 0x003000005e24b984 */ /* 0x000e680000000c00 */
[----:B-1----:R-:W-:Y:S01]  /*55e0*/  @!P3 STG.E.128 desc[UR56][R40.64], R36 ;  /* 0x000000242800b986 */ /* 0x002fe2000c101d38 */
[----:B------:R-:W-:-:S13]  /*55f0*/  ISETP.GE.AND P3, PT, R78, UR58, PT ;  /* 0x0000003a4e007c0c */ /* 0x000fda000bf66270 */
[----:B------:R-:W1:Y:S04]  /*5600*/  @!P3 LDS.128 R36, [R86+0x3000] ;  /* 0x003000005624b984 */ /* 0x000e680000000c00 */
[----:B-1----:R1:W-:Y:S02]  /*5610*/  @!P3 STG.E.128 desc[UR56][R40.64+0x40], R36 ;  /* 0x000040242800b986 */ /* 0x0023e4000c101d38 */
.L_x_368:
[----:B------:R-:W-:Y:S05]  /*5620*/  BSYNC B0 ;  /* 0x0000000000007941 */ /* 0x000fea0003800000 */
.L_x_367:
[----:B-1----:R-:W3:Y:S01]  /*5630*/  LDL R36, [R1] ;  /* 0x0000000001247983 */ /* 0x002ee20000100800 */
[----:B------:R-:W-:Y:S02]  /*5640*/  VIADD R19, R19, 0x1 ;  /* 0x0000000113137836 */ /* 0x000fe40000000000 */
[----:B0-2---:R-:W-:Y:S01]  /*5650*/  @!P4 VIADD R83, R83, 0x308c0 ;  /* 0x000308c05353c836 */ /* 0x005fe20000000000 */
[----:B------:R-:W-:Y:S01]  /*5660*/  @!PT LDS RZ, [RZ] ;  /* 0x00000000fffff984 */ /* 0x000fe20000000800 */
[----:B------:R-:W-:Y:S01]  /*5670*/  @!PT LDS RZ, [RZ] ;  /* 0x00000000fffff984 */ /* 0x000fe20000000800 */
[----:B------:R-:W-:Y:S01]  /*5680*/  @!PT LDS RZ, [RZ] ;  /* 0x00000000fffff984 */ /* 0x000fe20000000800 */
[----:B------:R-:W-:Y:S01]  /*5690*/  @!PT LDS RZ, [RZ] ;  /* 0x00000000fffff984 */ /* 0x000fe20000000800 */
[----:B------:R0:W-:Y:S06]  /*56a0*/  MEMBAR.ALL.CTA ;  /* 0x0000000000007992 */ /* 0x0001ec0000008000 */
[----:B0-----:R-:W0:Y:S02]  /*56b0*/  FENCE.VIEW.ASYNC.S ;  /* 0x00000000000073c6 */ /* 0x001e240000000000 */
[----:B0-----:R0:W-:Y:S01]  /*56c0*/  BAR.SYNC.DEFER_BLOCKING R96, 0x80 ;  /* 0x000200600000751d */ /* 0x0011e20000010000 */
[----:B------:R-:W-:-:S02]  /*56d0*/  ISETP.NE.AND P3, PT, R19, 0x2, PT ;  /* 0x000000021300780c */ /* 0x000fc40003f65270 */
[----:B------:R-:W-:Y:S02]  /*56e0*/  @!P4 PRMT R83, RZ, 0x654, R83 ;  /* 0x00000654ff53c816 */ /* 0x000fe40000000053 */
[----:B------:R-:W-:Y:S02]  /*56f0*/  SEL R19, R19, RZ, P3 ;  /* 0x000000ff13137207 */ /* 0x000fe40001800000 */
[----:B------:R0:W-:Y:S01]  /*5700*/  @!P4 SYNCS.ARRIVE.TRANS64.RED.A1T0 RZ, [R83+URZ], RZ ;  /* 0x000000ff53ffc9a7 */ /* 0x0001e2000810043f */
[----:B---3--:R-:W-:Y:S02]  /*5710*/  LOP3.LUT P5, RZ, R36, 0x2, RZ, 0xc0, !PT ;  /* 0x0000000224ff7812 */ /* 0x008fe400078ac0ff */
[----:B------:R-:W-:-:S04]  /*5720*/  SEL R36, RZ, 0x1, P3 ;  /* 0x00000001ff247807 */ /* 0x000fc80001800000 */
[----:B------:R-:W-:-:S07]  /*5730*/  LOP3.LUT R23, R23, R36, RZ, 0x3c, !PT ;  /* 0x0000002417177212 */ /* 0x000fce00078e3cff */
[----:B0-----:R-:W-:Y:S05]  /*5740*/  @P5 BRA `(.L_x_369) ;  /* 0xffffffc800b45947 */ /* 0x001fea000383ffff */
[----:B------:R-:W0:Y:S01]  /*5750*/  S2R R37, SR_TID.X ;  /* 0x0000000000257919 */ /* 0x000e220000002100 */
[----:B------:R-:W-:Y:S02]  /*5760*/  PLOP3.LUT P0, PT, PT, PT, PT, 0x8, 0x0 ;  /* 0x000000000000781c */ /* 0x000fe40003f0e170 */
[----:B0-----:R-:W-:-:S04]  /*5770*/  SHF.R.U32.HI R37, RZ, 0x7, R37 ;  /* 0x00000007ff257819 */ /* 0x001fc80000011625 */
[----:B------:R-:W-:-:S13]  /*5780*/  ISETP.NE.AND P5, PT, R37, 0x1, PT ;  /* 0x000000012500780c */ /* 0x000fda0003fa5270 */
[----:B------:R-:W-:Y:S06]  /*5790*/  @!P5 BAR.ARV 0x9, 0x100 ;  /* 0x024400000000db1d */ /* 0x000fec0000002000 */
.L_x_315:
[----:B------:R-:W-:Y:S02]  /*57a0*/  ISETP.GE.AND P2, PT, R126, 0x1, PT ;  /* 0x000000017e00780c */ /* 0x000fe40003f46270 */
[----:B------:R-:W-:Y:S02]  /*57b0*/  CS2R R28, SRZ ;  /* 0x00000000001c7805 */ /* 0x000fe4000001ff00 */
[----:B------:R-:W-:Y:S01]  /*57c0*/  PLOP3.LUT P1, PT, PT, PT, PT, 0x80, 0x0 ;  /* 0x000000000000781c */ /* 0x000fe20003f2f070 */
[----:B------:R-:W-:Y:S01]  /*57d0*/  IMAD.MOV.U32 R21, RZ, RZ, RZ ;  /* 0x000000ffff157224 */ /* 0x000fe200078e00ff */
[----:B------:R-:W-:Y:S01]  /*57e0*/  CS2R R44, SRZ ;  /* 0x00000000002c7805 */ /* 0x000fe2000001ff00 */
[----:B------:R-:W-:Y:S01]  /*57f0*/  IMAD.MOV.U32 R151, RZ, RZ, RZ ;  /* 0x000000ffff977224 */ /* 0x000fe200078e00ff */
        /* <DEDUP_REMOVED lines=9> */
[----:B------:R-:W-:Y:S01]  /*5890*/  CS2R R36, SRZ ;  /* 0x0000000000247805 */ /* 0x000fe2000001ff00 */
[----:B------:R-:W-:Y:S01]  /*58a0*/  IMAD.MOV.U32 R54, RZ, RZ, RZ ;  /* 0x000000ffff367224 */ /* 0x000fe200078e00ff */
[----:B------:R-:W-:Y:S01]  /*58b0*/  CS2R R14, SRZ ;  /* 0x00000000000e7805 */ /* 0x000fe2000001ff00 */
[----:B------:R-:W-:Y:S02]  /*58c0*/  IMAD.MOV.U32 R56, RZ, RZ, RZ ;  /* 0x000000ffff387224 */ /* 0x000fe400078e00ff */
[----:B------:R-:W-:Y:S02]  /*58d0*/  IMAD.MOV.U32 R13, RZ, RZ, RZ ;  /* 0x000000ffff0d7224 */ /* 0x000fe400078e00ff */
[----:B------:R-:W-:Y:S01]  /*58e0*/  IMAD.MOV.U32 R58, RZ, RZ, RZ ;  /* 0x000000ffff3a7224 */ /* 0x000fe200078e00ff */
[----:B------:R-:W-:Y:S06]  /*58f0*/  @P0 BRA `(.L_x_370) ;  /* 0x00000000000c0947 */ /* 0x000fec0003800000 */
[----:B------:R-:W0:Y:S01]  /*5900*/  FENCE.VIEW.ASYNC.G ;  /* 0x00000000000073c6 */ /* 0x000e220000000100 */
[----:B------:R-:W-:Y:S05]  /*5910*/  WARPSYNC.ALL ;  /* 0x0000000000007948 */ /* 0x000fea0003800000 */
[----:B0-----:R-:W-:Y:S06]  /*5920*/  BAR.ARV 0xc, 0x1a0 ;  /* 0x0306800000007b1d */ /* 0x001fec0000002000 */
.L_x_370:
[----:B------:R-:W-:Y:S02]  /*5930*/  IMAD.MOV.U32 R12, RZ, RZ, RZ ;  /* 0x000000ffff0c7224 */ /* 0x000fe400078e00ff */
[----:B------:R-:W-:Y:S01]  /*5940*/  IMAD.MOV.U32 R55, RZ, RZ, RZ ;  /* 0x000000ffff377224 */ /* 0x000fe200078e00ff */
[----:B------:R-:W-:Y:S06]  /*5950*/  @!P2 BRA `(.L_x_371) ;  /* 0x000000900098a947 */ /* 0x000fec0003800000 */
[----:B------:R-:W-:-:S03]  /*5960*/  UMOV UR4, 0xffffffff ;  /* 0xffffffff00047882 */ /* 0x000fc60000000000 */
[----:B------:R-:W-:Y:S05]  /*5970*/  BRA.DIV UR4, `(.L_x_372) ;  /* 0x000000fa04047947 */ /* 0x000fea000b800000 */
[----:B------:R-:W0:Y:S02]  /*5980*/  S2R R0, SR_TID.X ;  /* 0x0000000000007919 */ /* 0x000e240000002100 */
[----:B0-----:R-:W-:-:S05]  /*5990*/  VIADD R3, R0, 0xffffff80 ;  /* 0xffffff8000037836 */ /* 0x001fca0000000000 */
[----:B------:R-:W-:-:S04]  /*59a0*/  SHF.R.S32.HI R0, RZ, 0x1f, R3 ;  /* 0x0000001fff007819 */ /* 0x000fc80000011403 */
[----:B------:R-:W-:-:S04]  /*59b0*/  LEA.HI R0, R0, R3, RZ, 0x7 ;  /* 0x0000000300007211 */ /* 0x000fc800078f38ff */
[----:B------:R-:W-:-:S06]  /*59c0*/  SHF.R.S32.HI R0, RZ, 0x7, R0 ;  /* 0x00000007ff007819 */ /* 0x000fcc0000011400 */
[----:B------:R-:W0:Y:S04]  /*59d0*/  SHFL.IDX PT, R0, R0, RZ, 0x1f ;  /* 0x00001fff00007589 */ /* 0x000e2800000e0000 */
[----:B0-----:R1:W-:Y:S02]  /*59e0*/  STL [R1+0x30], R0 ;  /* 0x0000300001007387 */ /* 0x0013e40000100800 */
.L_x_553:
[----:B------:R-:W1:Y:S01]  /*59f0*/  LDL R4, [R1+0x30] ;  /* 0x0000300001047983 */ /* 0x000e620000100800 */
[----:B------:R-:W-:Y:S01]  /*5a00*/  VIADD R3, R2, 0x1e800 ;  /* 0x0001e80002037836 */ /* 0x000fe20000000000 */
[----:B------:R-:W-:Y:S04]  /*5a10*/  BSSY B6, `(.L_x_373) ;  /* 0x0000016000067945 */ /* 0x000fe80003800000 */
[----:B------:R-:W-:Y:S01]  /*5a20*/  LOP3.LUT P0, RZ, R3, 0x3ff, RZ, 0xc0, !PT ;  /* 0x000003ff03ff7812 */ /* 0x000fe2000780c0ff */
[----:B-1----:R-:W-:-:S05]  /*5a30*/  IMAD.HI R0, R4, 0x55555556, RZ ;  /* 0x5555555604007827 */ /* 0x002fca00078e02ff */
[----:B------:R-:W-:-:S05]  /*5a40*/  LEA.HI R35, R0, R0, RZ, 0x1 ;  /* 0x0000000000237211 */ /* 0x000fca00078f08ff */
[----:B------:R-:W-:Y:S02]  /*5a50*/  IMAD R35, R35, -0x3, R4 ;  /* 0xfffffffd23237824 */ /* 0x000fe400078e0204 */
[----:B------:R-:W-:Y:S05]  /*5a60*/  @!P0 BRA `(.L_x_374) ;  /* 0x0000000000408947 */ /* 0x000fea0003800000 */
[----:B------:R-:W-:Y:S01]  /*5a70*/  MOV R0, 0x0 ;  /* 0x0000000000007802 */ /* 0x000fe20000000f00 */
[----:B------:R-:W-:Y:S01]  /*5a80*/  ULDC.64 UR4, c[0x4][0xa8] ;  /* 0x01002a0000047ab9 */ /* 0x000fe20000000a00 */
[----:B------:R-:W-:Y:S01]  /*5a90*/  ULDC.64 UR6, c[0x4][0xb0] ;  /* 0x01002c0000067ab9 */ /* 0x000fe20000000a00 */
[----:B------:R-:W-:Y:S01]  /*5aa0*/  IMAD.U32 R4, RZ, RZ, UR4 ;  /* 0x00000004ff047e24 */ /* 0x000fe2000f8e00ff */
[----:B0-----:R0:W1:Y:S01]  /*5ab0*/  LDC.64 R14, c[0x4][R0] ;  /* 0x01000000000e7b82 */ /* 0x0010620000000a00 */
        /* <DEDUP_REMOVED lines=11> */
.L_x_374:
[----:B------:R-:W-:Y:S05]  /*5b70*/  BSYNC B6 ;  /* 0x0000000000067941 */ /* 0x000fea0003800000 */
.L_x_373:
[----:B------:R-:W-:Y:S02]  /*5b80*/  ULDC UR4, c[0x0][0x3d4] ;  /* 0x0000f50000047ab9 */ /* 0x000fe40000000800 */
[----:B------:R-:W-:-:S13]  /*5b90*/  ISETP.LT.AND P0, PT, RZ, UR4, PT ;  /* 0x00000004ff007c0c */ /* 0x000fda000bf01270 */
[----:B------:R-:W-:Y:S05]  /*5ba0*/  @P0 BRA `(.L_x_375) ;  /* 0x0000000000400947 */ /* 0x000fea0003800000 */
[----:B------:R-:W2:Y:S02]  /*5bb0*/  LDL R20, [R1+0x50] ;  /* 0x0000500001147983 */ /* 0x000ea40000100800 */
[----:B--2---:R-:W-:-:S04]  /*5bc0*/  LEA.HI R0, R20, R20, RZ, 0x1 ;  /* 0x0000001414007211 */ /* 0x004fc800078f08ff */
[----:B------:R-:W-:-:S05]  /*5bd0*/  LOP3.LUT R0, R0, 0xfffffffe, RZ, 0xc0, !PT ;  /* 0xfffffffe00007812 */ /* 0x000fca00078ec0ff */
[----:B------:R-:W-:-:S05]  /*5be0*/  IMAD.IADD R0, R20, 0x1, -R0 ;  /* 0x0000000114007824 */ /* 0x000fca00078e0a00 */
[----:B------:R-:W-:-:S04]  /*5bf0*/  SHF.L.U32 R3, R0, 0x1f, RZ ;  /* 0x0000001f00037819 */ /* 0x000fc800000006ff */
[----:B------:R1:W2:Y:S03]  /*5c00*/  SYNCS.PHASECHK.TRANS64.TRYWAIT P0, [R2+URZ+0x30800], R3 ;  /* 0x03080003020075a7 */ /* 0x0002a6000800017f */
[----:B--2---:R-:W-:Y:S05]  /*5c10*/  @!P0 NANOSLEEP.SYNCS 0x989680 ;  /* 0x009896800000895d */ /* 0x004fea0003900000 */
[----:B------:R-:W2:Y:S01]  /*5c20*/  @!P0 SYNCS.PHASECHK.TRANS64 P0, [R2+URZ+0x30800], R3 ;  /* 0x03080003020085a7 */ /* 0x000ea2000800007f */
[----:B------:R-:W-:Y:S04]  /*5c30*/  BSSY B0, `(.L_x_376) ;  /* 0x0000006000007945 */ /* 0x000fe80003800000 */
[----:B--2---:R-:W-:Y:S05]  /*5c40*/  @P0 BRA `(.L_x_377) ;  /* 0x0000000000100947 */ /* 0x004fea0003800000 */
.L_x_378:
[----:B--2---:R2:W3:Y:S02]  /*5c50*/  SYNCS.PHASECHK.TRANS64.TRYWAIT P0, [R2+URZ+0x30800], R3 ;  /* 0x03080003020075a7 */ /* 0x0044e4000800017f */
[----:B---3--:R-:W-:Y:S05]  /*5c60*/  @!P0 NANOSLEEP.SYNCS 0x989680 ;  /* 0x009896800000895d */ /* 0x008fea0003900000 */
[----:B------:R-:W3:Y:S02]  /*5c70*/  @!P0 SYNCS.PHASECHK.TRANS64 P0, [R2+URZ+0x30800], R3 ;  /* 0x03080003020085a7 */ /* 0x000ee4000800007f */
[----:B---3--:R-:W-:Y:S05]  /*5c80*/  @!P0 BRA `(.L_x_378) ;  /* 0xfffffffc00f08947 */ /* 0x008fea000383ffff */
.L_x_377:
[----:B------:R-:W-:Y:S05]  /*5c90*/  BSYNC B0 ;  /* 0x0000000000007941 */ /* 0x000fea0003800000 */
.L_x_376:
[----:B------:R-:W-:Y:S05]  /*5ca0*/  BRA `(.L_x_379) ;  /* 0x0000002000f07947 */ /* 0x000fea0003800000 */
.L_x_375:
[----:B------:R-:W1:Y:S01]  /*5cb0*/  S2R R3, SR_TID.X ;  /* 0x0000000000037919 */ /* 0x000e620000002100 */
[----:B-----5:R-:W-:Y:S01]  /*5cc0*/  SHF.R.S32.HI R0, RZ, 0x1f, R24 ;  /* 0x0000001fff007819 */ /* 0x020fe20000011418 */
[----:B------:R-:W-:Y:S01]  /*5cd0*/  VIADD R4, R2, 0xc400 ;  /* 0x0000c40002047836 */ /* 0x000fe20000000000 */
[----:B------:R-:W-:Y:S01]  /*5ce0*/  ULDC.64 UR4, c[0x0][0x3d8] ;  /* 0x0000f60000047ab9 */ /* 0x000fe20000000a00 */
[----:B------:R-:W-:Y:S01]  /*5cf0*/  ULDC.64 UR6, c[0x0][0x3e8] ;  /* 0x0000fa0000067ab9 */ /* 0x000fe20000000a00 */
[----:B0-----:R-:W-:Y:S01]  /*5d00*/  SHF.R.S32.HI R14, RZ, 0x1f, R16 ;  /* 0x0000001fff0e7819 */ /* 0x001fe20000011410 */
[----:B------:R-:W-:Y:S01]  /*5d10*/  IMAD R7, R0, UR6, RZ ;  /* 0x0000000600077c24 */ /* 0x000fe2000f8e02ff */
[----:B------:R-:W-:Y:S01]  /*5d20*/  LOP3.LUT P0, RZ, R4, 0x3ff, RZ, 0xc0, !PT ;  /* 0x000003ff04ff7812 */ /* 0x000fe2000780c0ff */
[----:B------:R-:W-:Y:S02]  /*5d30*/  BSSY B6, `(.L_x_380) ;  /* 0x0000036000067945 */ /* 0x000fe40003800000 */
[----:B------:R-:W-:-:S02]  /*5d40*/  IMAD R31, R24, UR7, R7 ;  /* 0x00000007181f7c24 */ /* 0x000fc4000f8e0207 */
[----:B-1----:R-:W-:Y:S02]  /*5d50*/  VIADD R5, R3, 0xffffff80 ;  /* 0xffffff8003057836 */ /* 0x002fe40000000000 */
[----:B------:R-:W-:-:S03]  /*5d60*/  IMAD R3, R0, UR4, RZ ;  /* 0x0000000400037c24 */ /* 0x000fc6000f8e02ff */
[----:B------:R-:W-:Y:S01]  /*5d70*/  SHF.R.S32.HI R6, RZ, 0x1f, R5 ;  /* 0x0000001fff067819 */ /* 0x000fe20000011405 */
[----:B------:R-:W-:-:S03]  /*5d80*/  IMAD R3, R24, UR5, R3 ;  /* 0x0000000518037c24 */ /* 0x000fc6000f8e0203 */
[----:B------:R-:W-:-:S04]  /*5d90*/  LEA.HI R6, R6, R5, RZ, 0x2 ;  /* 0x0000000506067211 */ /* 0x000fc800078f10ff */
[----:B------:R-:W-:-:S05]  /*5da0*/  LOP3.LUT R6, R6, 0xfffffffc, RZ, 0xc0, !PT ;  /* 0xfffffffc06067812 */ /* 0x000fca00078ec0ff */
[----:B------:R-:W-:Y:S02]  /*5db0*/  IMAD.IADD R6, R5, 0x1, -R6 ;  /* 0x0000000105067824 */ /* 0x000fe400078e0a06 */
[----:B------:R-:W-:Y:S01]  /*5dc0*/  IMAD.WIDE.U32 R4, R24, UR4, RZ ;  /* 0x0000000418047c25 */ /* 0x000fe2000f8e00ff */
[----:B------:R-:W-:-:S03]  /*5dd0*/  ULDC.64 UR4, c[0x0][0x3c8] ;  /* 0x0000f20000047ab9 */ /* 0x000fc60000000a00 */
[----:B------:R-:W-:Y:S01]  /*5de0*/  IMAD.SHL.U32 R26, R6, 0x4, RZ ;  /* 0x00000004061a7824 */ /* 0x000fe200078e00ff */
[----:B------:R-:W-:Y:S01]  /*5df0*/  LEA R28, P2, R4, UR4, 0x1 ;  /* 0x00000004041c7c11 */ /* 0x000fe2000f8408ff */
[----:B------:R-:W-:Y:S01]  /*5e00*/  IMAD.IADD R3, R3, 0x1, R5 ;  /* 0x0000000103037824 */ /* 0x000fe200078e0205 */
[-C--:B------:R-:W-:Y:S01]  /*5e10*/  IADD3 R5, P5, R16, R4.reuse, RZ ;  /* 0x0000000410057210 */ /* 0x080fe20007fbe0ff */
[----:B------:R-:W-:Y:S01]  /*5e20*/  IMAD.WIDE.U32 R6, R24, UR6, RZ ;  /* 0x0000000618067c25 */ /* 0x000fe2000f8e00ff */
[----:B------:R-:W-:Y:S01]  /*5e30*/  IADD3 R9, P1, R26, R4, RZ ;  /* 0x000000041a097210 */ /* 0x000fe20007f3e0ff */
[----:B------:R-:W-:Y:S01]  /*5e40*/  ULDC.64 UR6, c[0x0][0x3e0] ;  /* 0x0000f80000067ab9 */ /* 0x000fe20000000a00 */
[----:B------:R-:W-:Y:S01]  /*5e50*/  LEA.HI.X R29, R4, UR5, R3, 0x1, P2 ;  /* 0x00000005041d7c11 */ /* 0x000fe200090f0c03 */
[----:B------:R-:W-:Y:S01]  /*5e60*/  IMAD.IADD R31, R31, 0x1, R7 ;  /* 0x000000011f1f7824 */ /* 0x000fe200078e0207 */
[----:B------:R-:W-:Y:S01]  /*5e70*/  SHF.R.S32.HI R12, RZ, 0x1f, R26 ;  /* 0x0000001fff0c7819 */ /* 0x000fe2000001141a */
[----:B------:R-:W-:Y:S01]  /*5e80*/  IMAD.X R4, R14, 0x1, R3, P5 ;  /* 0x000000010e047824 */ /* 0x000fe200028e0603 */
[----:B------:R-:W-:-:S02]  /*5e90*/  IADD3 R8, P4, R26, R6, RZ ;  /* 0x000000061a087210 */ /* 0x000fc40007f9e0ff */
[----:B------:R-:W-:Y:S01]  /*5ea0*/  IADD3 R0, P2, R16, R6, RZ ;  /* 0x0000000610007210 */ /* 0x000fe20007f5e0ff */
[----:B------:R-:W-:Y:S01]  /*5eb0*/  IMAD.X R10, R12, 0x1, R3, P1 ;  /* 0x000000010c0a7824 */ /* 0x000fe200008e0603 */
[----:B------:R-:W-:Y:S01]  /*5ec0*/  LEA R30, P3, R6, UR6, 0x1 ;  /* 0x00000006061e7c11 */ /* 0x000fe2000f8608ff */
[--C-:B------:R-:W-:Y:S01]  /*5ed0*/  IMAD.X R7, R12, 0x1, R31.reuse, P4 ;  /* 0x000000010c077824 */ /* 0x100fe200020e061f */
[----:B------:R-:W-:Y:S01]  /*5ee0*/  LEA R38, P1, R9, UR4, 0x1 ;  /* 0x0000000409267c11 */ /* 0x000fe2000f8208ff */
[----:B------:R-:W-:Y:S01]  /*5ef0*/  IMAD.X R3, R14, 0x1, R31, P2 ;  /* 0x000000010e037824 */ /* 0x000fe200010e061f */
[----:B------:R-:W-:Y:S02]  /*5f00*/  LEA R36, P5, R8, UR6, 0x1 ;  /* 0x0000000608247c11 */ /* 0x000fe4000f8a08ff */
[----:B------:R-:W-:Y:S02]  /*5f10*/  LEA R42, P4, R5, UR4, 0x1 ;  /* 0x00000004052a7c11 */ /* 0x000fe4000f8808ff */
[----:B------:R-:W-:-:S02]  /*5f20*/  LEA R40, P2, R0, UR6, 0x1 ;  /* 0x0000000600287c11 */ /* 0x000fc4000f8408ff */
[----:B------:R-:W-:Y:S02]  /*5f30*/  LEA.HI.X R39, R9, UR5, R10, 0x1, P1 ;  /* 0x0000000509277c11 */ /* 0x000fe400088f0c0a */
[----:B------:R-:W-:Y:S02]  /*5f40*/  LEA.HI.X R37, R8, UR7, R7, 0x1, P5 ;  /* 0x0000000708257c11 */ /* 0x000fe4000a8f0c07 */
[----:B------:R-:W-:Y:S02]  /*5f50*/  LEA.HI.X R31, R6, UR7, R31, 0x1, P3 ;  /* 0x00000007061f7c11 */ /* 0x000fe400098f0c1f */
[----:B------:R-:W-:Y:S02]  /*5f60*/  LEA.HI.X R43, R5, UR5, R4, 0x1, P4 ;  /* 0x00000005052b7c11 */ /* 0x000fe4000a0f0c04 */
[----:B------:R-:W-:Y:S01]  /*5f70*/  LEA.HI.X R41, R0, UR7, R3, 0x1, P2 ;  /* 0x0000000700297c11 */ /* 0x000fe200090f0c03 */
[----:B------:R-:W-:Y:S06]  /*5f80*/  @!P0 BRA `(.L_x_381) ;  /* 0x0000000000408947 */ /* 0x000fec0003800000 */
        /* <DEDUP_REMOVED lines=16> */
.L_x_381:
[----:B------:R-:W-:Y:S05]  /*6090*/  BSYNC B6 ;  /* 0x0000000000067941 */ /* 0x000fea0003800000 */
.L_x_380:
[----:B------:R-:W-:Y:S01]  /*60a0*/  ULDC.U8 UR4, c[0x0][0x3f0] ;  /* 0x0000fc0000047ab9 */ /* 0x000fe20000000000 */
[----:B------:R-:W-:Y:S01]  /*60b0*/  BSSY B0, `(.L_x_382) ;  /* 0x00001f3000007945 */ /* 0x000fe20003800000 */
[----:B------:R-:W-:-:S13]  /*60c0*/  ISETP.NE.AND P0, PT, RZ, UR4, PT ;  /* 0x00000004ff007c0c */ /* 0x000fda000bf05270 */
[----:B------:R-:W-:Y:S05]  /*60d0*/  @!P0 BRA `(.L_x_383) ;  /* 0x0000001000008947 */ /* 0x000fea0003800000 */
[----:B------:R-:W2:Y:S01]  /*60e0*/  LDL R34, [R1+0x28] ;  /* 0x0000280001227983 */ /* 0x000ea20000100800 */
[----:B------:R-:W-:Y:S01]  /*60f0*/  IMAD R21, R33, -0xc0, R25 ;  /* 0xffffff4021157824 */ /* 0x000fe200078e0219 */
[----:B------:R-:W-:Y:S01]  /*6100*/  BSSY B1, `(.L_x_384) ;  /* 0x0000019000017945 */ /* 0x000fe20003800000 */
[----:B------:R-:W-:Y:S02]  /*6110*/  CS2R R6, SRZ ;  /* 0x0000000000067805 */ /* 0x000fe4000001ff00 */
[----:B------:R-:W-:Y:S02]  /*6120*/  CS2R R4, SRZ ;  /* 0x0000000000047805 */ /* 0x000fe4000001ff00 */
[----:B------:R-:W-:Y:S02]  /*6130*/  CS2R R8, SRZ ;  /* 0x0000000000087805 */ /* 0x000fe4000001ff00 */
[----:B------:R-:W-:Y:S02]  /*6140*/  VIMNMX R21, R21, 0xc0, PT ;  /* 0x000000c015157848 */ /* 0x000fe40003fe0100 */
[----:B------:R-:W-:-:S02]  /*6150*/  CS2R R24, SRZ ;  /* 0x0000000000187805 */ /* 0x000fc4000001ff00 */
[----:B------:R-:W-:Y:S01]  /*6160*/  ISETP.GE.AND P0, PT, R18, R21, PT ;  /* 0x000000151200720c */ /* 0x000fe20003f06270 */
[----:B--2---:R-:W-:-:S05]  /*6170*/  IMAD.SHL.U32 R0, R34, 0x40, RZ ;  /* 0x0000004022007824 */ /* 0x004fca00078e00ff */
[----:B------:R-:W-:-:S04]  /*6180*/  LOP3.LUT R3, R0, 0x1c0, RZ, 0xc0, !PT ;  /* 0x000001c000037812 */ /* 0x000fc800078ec0ff */
[----:B------:R-:W-:Y:S02]  /*6190*/  LOP3.LUT R0, R3, 0x18, R16, 0xf8, !PT ;  /* 0x0000001803007812 */ /* 0x000fe400078ef810 */
[----:B------:R-:W-:-:S04]  /*61a0*/  SHF.R.U32.HI R3, RZ, 0x3, R3 ;  /* 0x00000003ff037819 */ /* 0x000fc80000011603 */
[----:B------:R-:W-:Y:S01]  /*61b0*/  LOP3.LUT R3, R0, R3, RZ, 0x3c, !PT ;  /* 0x0000000300037212 */ /* 0x000fe200078e3cff */
[----:B------:R-:W-:Y:S06]  /*61c0*/  @P0 BRA `(.L_x_385) ;  /* 0x0000000000300947 */ /* 0x000fec0003800000 */
[C---:B------:R-:W-:Y:S01]  /*61d0*/  VIADD R0, R26.reuse, 0x10 ;  /* 0x000000101a007836 */ /* 0x040fe20000000000 */
[----:B------:R-:W-:Y:S01]  /*61e0*/  ULDC UR4, c[0x0][0x3d4] ;  /* 0x0000f50000047ab9 */ /* 0x000fe20000000800 */
[----:B------:R-:W-:Y:S02]  /*61f0*/  CS2R R8, SRZ ;  /* 0x0000000000087805 */ /* 0x000fe4000001ff00 */
[----:B------:R-:W-:Y:S02]  /*6200*/  ISETP.GE.AND P1, PT, R26, UR4, PT ;  /* 0x000000041a007c0c */ /* 0x000fe4000bf26270 */
[----:B------:R-:W-:Y:S02]  /*6210*/  CS2R R24, SRZ ;  /* 0x0000000000187805 */ /* 0x000fe4000001ff00 */
[----:B------:R-:W-:Y:S02]  /*6220*/  ISETP.GE.AND P2, PT, R0, UR4, PT ;  /* 0x0000000400007c0c */ /* 0x000fe4000bf46270 */
[----:B------:R-:W-:-:S02]  /*6230*/  CS2R R6, SRZ ;  /* 0x0000000000067805 */ /* 0x000fc4000001ff00 */
[----:B------:R-:W-:-:S05]  /*6240*/  CS2R R4, SRZ ;  /* 0x0000000000047805 */ /* 0x000fca000001ff00 */
[----:B------:R0:W5:Y:S04]  /*6250*/  @!P1 LDG.E.64 R8, desc[UR56][R38.64] ;  /* 0x0000003826089981 */ /* 0x000168000c1e1b00 */
[----:B------:R0:W5:Y:S04]  /*6260*/  @!P2 LDG.E.64 R24, desc[UR56][R38.64+0x20] ;  /* 0x000020382618a981 */ /* 0x000168000c1e1b00 */
[----:B------:R0:W5:Y:S04]  /*6270*/  @!P1 LDG.E.64 R6, desc[UR56][R36.64] ;  /* 0x0000003824069981 */ /* 0x000168000c1e1b00 */
[----:B------:R0:W5:Y:S02]  /*6280*/  @!P2 LDG.E.64 R4, desc[UR56][R36.64+0x20] ;  /* 0x000020382404a981 */ /* 0x000164000c1e1b00 */
.L_x_385:
[----:B------:R-:W-:Y:S05]  /*6290*/  BSYNC B1 ;  /* 0x0000000000017941 */ /* 0x000fea0003800000 */
.L_x_384:
[----:B------:R-:W2:Y:S01]  /*62a0*/  LDL R10, [R1+0x50] ;  /* 0x00005000010a7983 */ /* 0x000ea20000100800 */
[----:B------:R-:W-:Y:S01]  /*62b0*/  UMOV UR4, 0xffffffff ;  /* 0xffffffff00047882 */ /* 0x000fe20000000000 */
[----:B-----5:R-:W-:Y:S01]  /*62c0*/  IMAD.MOV.U32 R20, RZ, RZ, R8 ;  /* 0x000000ffff147224 */ /* 0x020fe200078e0008 */
[--C-:B------:R-:W-:Y:S01]  /*62d0*/  SHF.R.U64 R32, R8, 0x10, R9.reuse ;  /* 0x0000001008207819 */ /* 0x100fe20000001209 */
[--C-:B------:R-:W-:Y:S01]  /*62e0*/  IMAD.MOV.U32 R27, RZ, RZ, R9.reuse ;  /* 0x000000ffff1b7224 */ /* 0x100fe200078e0009 */
[----:B------:R-:W-:Y:S02]  /*62f0*/  SHF.R.U32.HI R33, RZ, 0x10, R9 ;  /* 0x00000010ff217819 */ /* 0x000fe40000011609 */
[----:B--2---:R-:W-:Y:S01]  /*6300*/  LEA.HI R0, R10, R10, RZ, 0x1 ;  /* 0x0000000a0a007211 */ /* 0x004fe200078f08ff */
[----:B------:R-:W-:Y:S06]  /*6310*/  BRA.DIV UR4, `(.L_x_386) ;  /* 0x000000ee04dc7947 */ /* 0x000fec000b800000 */
.L_x_556:
[----:B------:R-:W-:Y:S01]  /*6320*/  UMOV UR4, 0xffffffff ;  /* 0xffffffff00047882 */ /* 0x000fe20000000000 */
[----:B------:R-:W-:Y:S02]  /*6330*/  LOP3.LUT R0, R0, 0xfffffffe, RZ, 0xc0, !PT ;  /* 0xfffffffe00007812 */ /* 0x000fe400078ec0ff */
[----:B------:R-:W-:Y:S05]  /*6340*/  BRA.DIV UR4, `(.L_x_387) ;  /* 0x000000ee04f87947 */ /* 0x000fea000b800000 */
.L_x_559:
[----:B------:R-:W-:Y:S01]  /*6350*/  UMOV UR4, 0xffffffff ;  /* 0xffffffff00047882 */ /* 0x000fe20000000000 */
[----:B------:R-:W-:Y:S02]  /*6360*/  IMAD.IADD R0, R10, 0x1, -R0 ;  /* 0x000000010a007824 */ /* 0x000fe400078e0a00 */
[----:B------:R-:W-:Y:S05]  /*6370*/  BRA.DIV UR4, `(.L_x_388) ;  /* 0x000000f204147947 */ /* 0x000fea000b800000 */
.L_x_562:
[----:B------:R-:W-:Y:S01]  /*6380*/  UMOV UR4, 0xffffffff ;  /* 0xffffffff00047882 */ /* 0x000fe20000000000 */
[----:B------:R-:W-:Y:S02]  /*6390*/  SHF.L.U32 R9, R0, 0x1f, RZ ;  /* 0x0000001f00097819 */ /* 0x000fe400000006ff */
[----:B------:R-:W-:Y:S05]  /*63a0*/  BRA.DIV UR4, `(.L_x_389) ;  /* 0x000000f204307947 */ /* 0x000fea000b800000 */
.L_x_565:
[----:B------:R-:W1:Y:S01]  /*63b0*/  S2R R0, SR_TID.X ;  /* 0x0000000000007919 */ /* 0x000e620000002100 */
[----:B------:R-:W2:Y:S01]  /*63c0*/  SYNCS.PHASECHK.TRANS64.TRYWAIT P1, [R2+URZ+0x30800], R9 ;  /* 0x03080009020075a7 */ /* 0x000ea2000802017f */
[----:B------:R-:W-:Y:S01]  /*63d0*/  LOP3.LUT P2, RZ, R34, 0x4, RZ, 0xc0, !PT ;  /* 0x0000000422ff7812 */ /* 0x000fe2000784c0ff */
[----:B------:R-:W-:Y:S01]  /*63e0*/  IMAD.MOV.U32 R15, RZ, RZ, R25 ;  /* 0x000000ffff0f7224 */ /* 0x000fe200078e0019 */
[----:B------:R-:W-:Y:S01]  /*63f0*/  SHF.R.U64 R28, R6, 0x10, R7 ;  /* 0x00000010061c7819 */ /* 0x000fe20000001207 */
[----:B0-----:R-:W-:Y:S01]  /*6400*/  IMAD.MOV.U32 R36, RZ, RZ, R6 ;  /* 0x000000ffff247224 */ /* 0x001fe200078e0006 */
[----:B------:R-:W-:Y:S01]  /*6410*/  SHF.R.U64 R29, R4, 0x10, R5 ;  /* 0x00000010041d7819 */ /* 0x000fe20000001205 */
[--C-:B------:R-:W-:Y:S01]  /*6420*/  IMAD.MOV.U32 R12, RZ, RZ, R7.reuse ;  /* 0x000000ffff0c7224 */ /* 0x100fe200078e0007 */
[----:B------:R-:W-:Y:S01]  /*6430*/  SHF.R.U32.HI R7, RZ, 0x10, R7 ;  /* 0x00000010ff077819 */ /* 0x000fe20000011607 */
[----:B------:R-:W-:Y:S01]  /*6440*/  IMAD.MOV.U32 R10, RZ, RZ, R4 ;  /* 0x000000ffff0a7224 */ /* 0x000fe200078e0004 */
[----:B------:R-:W-:Y:S01]  /*6450*/  BSSY B1, `(.L_x_390) ;  /* 0x0000018000017945 */ /* 0x000fe20003800000 */
[--C-:B------:R-:W-:Y:S01]  /*6460*/  IMAD.MOV.U32 R11, RZ, RZ, R5.reuse ;  /* 0x000000ffff0b7224 */ /* 0x100fe200078e0005 */
[----:B------:R-:W-:-:S02]  /*6470*/  SHF.R.U32.HI R5, RZ, 0x10, R5 ;  /* 0x00000010ff057819 */ /* 0x000fc40000011605 */
[----:B------:R-:W-:Y:S02]  /*6480*/  PRMT R14, R20, 0x5410, R32 ;  /* 0x00005410140e7816 */ /* 0x000fe40000000020 */
[----:B------:R-:W-:Y:S02]  /*6490*/  PRMT R13, R27, 0x5410, R33 ;  /* 0x000054101b0d7816 */ /* 0x000fe40000000021 */
[----:B------:R-:W-:Y:S02]  /*64a0*/  PRMT R36, R36, 0x5410, R28 ;  /* 0x0000541024247816 */ /* 0x000fe4000000001c */
[----:B------:R-:W-:Y:S02]  /*64b0*/  PRMT R12, R12, 0x5410, R7 ;  /* 0x000054100c0c7816 */ /* 0x000fe40000000007 */
[----:B------:R-:W-:Y:S02]  /*64c0*/  PRMT R10, R10, 0x5410, R29 ;  /* 0x000054100a0a7816 */ /* 0x000fe4000000001d */
[----:B------:R-:W-:Y:S01]  /*64d0*/  PRMT R11, R11, 0x5410, R5 ;  /* 0x000054100b0b7816 */ /* 0x000fe20000000005 */
[----:B-1----:R-:W-:-:S05]  /*64e0*/  VIADD R8, R0, 0xffffff80 ;  /* 0xffffff8000087836 */ /* 0x002fca0000000000 */
[----:B------:R-:W-:-:S04]  /*64f0*/  SHF.R.S32.HI R0, RZ, 0x1f, R8 ;  /* 0x0000001fff007819 */ /* 0x000fc80000011408 */
[----:B------:R-:W-:Y:S01]  /*6500*/  LEA.HI R0, R0, R8, RZ, 0x5 ;  /* 0x0000000800007211 */ /* 0x000fe200078f28ff */
[----:B------:R-:W-:Y:S01]  /*6510*/  IMAD.MOV.U32 R8, RZ, RZ, R24 ;  /* 0x000000ffff087224 */ /* 0x000fe200078e0018 */
[--C-:B------:R-:W-:Y:S02]  /*6520*/  SHF.R.U64 R24, R24, 0x10, R25.reuse ;  /* 0x0000001018187819 */ /* 0x100fe40000001219 */
[----:B------:R-:W-:Y:S02]  /*6530*/  SHF.R.S32.HI R0, RZ, 0x5, R0 ;  /* 0x00000005ff007819 */ /* 0x000fe40000011400 */
[----:B------:R-:W-:Y:S02]  /*6540*/  SHF.R.U32.HI R25, RZ, 0x10, R25 ;  /* 0x00000010ff197819 */ /* 0x000fe40000011619 */
[----:B------:R-:W-:Y:S01]  /*6550*/  PRMT R8, R8, 0x5410, R24 ;  /* 0x0000541008087816 */ /* 0x000fe20000000018 */
[----:B------:R-:W-:Y:S01]  /*6560*/  IMAD R3, R0, 0x200, R3 ;  /* 0x0000020000037824 */ /* 0x000fe200078e0203 */
[----:B------:R-:W-:-:S03]  /*6570*/  PRMT R4, R15, 0x5410, R25 ;  /* 0x000054100f047816 */ /* 0x000fc60000000019 */
[----:B------:R-:W-:-:S04]  /*6580*/  IMAD R3, R3, 0x2, R2 ;  /* 0x0000000203037824 */ /* 0x000fc800078e0202 */
[C---:B------:R-:W-:Y:S02]  /*6590*/  VIADD R6, R3.reuse, 0xc400 ;  /* 0x0000c40003067836 */ /* 0x040fe40000000000 */
[----:B------:R-:W-:Y:S02]  /*65a0*/  VIADD R0, R3, 0xc440 ;  /* 0x0000c44003007836 */ /* 0x000fe40000000000 */
[----:B------:R-:W-:Y:S01]  /*65b0*/  @P2 VIADD R0, R6, 0xffffffc0 ;  /* 0xffffffc006002836 */ /* 0x000fe20000000000 */
[----:B--2---:R-:W-:Y:S06]  /*65c0*/  @!P1 BRA `(.L_x_391) ;  /* 0x000000ec00d09947 */ /* 0x004fec0003800000 */
.L_x_566:
[----:B------:R-:W-:Y:S05]  /*65d0*/  BSYNC B1 ;  /* 0x0000000000017941 */ /* 0x000fea0003800000 */
.L_x_390:
[----:B------:R-:W-:Y:S01]  /*65e0*/  BSSY B1, `(.L_x_392) ;  /* 0x0000057000017945 */ /* 0x000fe20003800000 */
[----:B0-----:R-:W-:-:S03]  /*65f0*/  IMAD.MOV.U32 R9, RZ, RZ, R4 ;  /* 0x000000ffff097224 */ /* 0x001fc600078e0004 */
[----:B------:R-:W-:Y:S05]  /*6600*/  @P0 BRA `(.L_x_393) ;  /* 0x0000000400500947 */ /* 0x000fea0003800000 */
[----:B------:R-:W0:Y:S01]  /*6610*/  LDC R5, c[0x0][0x3d4] ;  /* 0x0000f500ff057b82 */ /* 0x000e220000000800 */
[C---:B------:R-:W-:Y:S01]  /*6620*/  VIADD R4, R26.reuse, 0x10 ;  /* 0x000000101a047836 */ /* 0x040fe20000000000 */
[----:B------:R-:W-:Y:S01]  /*6630*/  BSSY B2, `(.L_x_394) ;  /* 0x000002a000027945 */ /* 0x000fe20003800000 */
[----:B0-----:R-:W-:-:S03]  /*6640*/  ISETP.GE.AND P0, PT, R26, R5, PT ;  /* 0x000000051a00720c */ /* 0x001fc60003f06270 */
[----:B------:R-:W-:-:S10]  /*6650*/  ISETP.GE.AND P1, PT, R4, R5, PT ;  /* 0x000000050400720c */ /* 0x000fd40003f26270 */
[----:B------:R-:W-:Y:S05]  /*6660*/  @P0 BRA `(.L_x_395) ;  /* 0x0000000000980947 */ /* 0x000fea0003800000 */
[----:B------:R-:W0:Y:S01]  /*6670*/  LDS.128 R4, [R3+0xc400] ;  /* 0x00c4000003047984 */ /* 0x000e220000000c00 */
[C---:B------:R-:W-:Y:S01]  /*6680*/  IMAD.U32 R29, R36.reuse, 0x10000, RZ ;  /* 0x00010000241d7824 */ /* 0x040fe200078e00ff */
[----:B------:R-:W-:Y:S01]  /*6690*/  LOP3.LUT R30, R36, 0xffff0000, RZ, 0xc0, !PT ;  /* 0xffff0000241e7812 */ /* 0x000fe200078ec0ff */
[C---:B------:R-:W-:Y:S01]  /*66a0*/  IMAD.U32 R27, R14.reuse, 0x10000, RZ ;  /* 0x000100000e1b7824 */ /* 0x040fe200078e00ff */
[----:B------:R-:W-:Y:S01]  /*66b0*/  LOP3.LUT R28, R14, 0xffff0000, RZ, 0xc0, !PT ;  /* 0xffff00000e1c7812 */ /* 0x000fe200078ec0ff */
[C---:B0-----:R-:W-:Y:S01]  /*66c0*/  IMAD.U32 R15, R4.reuse, 0x10000, RZ ;  /* 0x00010000040f7824 */ /* 0x041fe200078e00ff */
[----:B------:R-:W-:Y:S01]  /*66d0*/  LOP3.LUT R4, R4, 0xffff0000, RZ, 0xc0, !PT ;  /* 0xffff000004047812 */ /* 0x000fe200078ec0ff */
[C---:B------:R-:W-:Y:S01]  /*66e0*/  IMAD.U32 R20, R5.reuse, 0x10000, RZ ;  /* 0x0001000005147824 */ /* 0x040fe200078e00ff */
[----:B------:R-:W-:Y:S01]  /*66f0*/  LOP3.LUT R5, R5, 0xffff0000, RZ, 0xc0, !PT ;  /* 0xffff000005057812 */ /* 0x000fe200078ec0ff */
[C---:B------:R-:W-:Y:S01]  /*6700*/  IMAD.U32 R24, R6.reuse, 0x10000, RZ ;  /* 0x0001000006187824 */ /* 0x040fe200078e00ff */
[----:B------:R-:W-:Y:S01]  /*6710*/  LOP3.LUT R6, R6, 0xffff0000, RZ, 0xc0, !PT ;  /* 0xffff000006067812 */ /* 0x000fe200078ec0ff */
[C---:B------:R-:W-:Y:S01]  /*6720*/  FMUL.FTZ R32, R4.reuse, R29 ;  /* 0x0000001d04207220 */ /* 0x040fe20000410000 */
[----:B------:R-:W-:Y:S01]  /*6730*/  FMUL.FTZ R4, R4, R27 ;  /* 0x0000001b04047220 */ /* 0x000fe20000410000 */
[----:B------:R-:W-:Y:S01]  /*6740*/  FMUL.FTZ R31, R5, R30 ;  /* 0x0000001e051f7220 */ /* 0x000fe20000410000 */
[----:B------:R-:W-:-:S02]  /*6750*/  IMAD.U32 R25, R7, 0x10000, RZ ;  /* 0x0001000007197824 */ /* 0x000fc400078e00ff */
[C---:B------:R-:W-:Y:S01]  /*6760*/  FFMA.FTZ R32, R15.reuse, R27, -R32 ;  /* 0x0000001b0f207223 */ /* 0x040fe20000010820 */
[----:B------:R-:W-:Y:S01]  /*6770*/  FFMA.FTZ R29, R15, R29, R4 ;  /* 0x0000001d0f1d7223 */ /* 0x000fe20000010004 */
[-C--:B------:R-:W-:Y:S01]  /*6780*/  FMUL.FTZ R27, R5, R28.reuse ;  /* 0x0000001c051b7220 */ /* 0x080fe20000410000 */
[----:B------:R-:W-:Y:S01]  /*6790*/  FFMA.FTZ R31, R20, R28, -R31 ;  /* 0x0000001c141f7223 */ /* 0x000fe2000001081f */
[----:B------:R-:W-:Y:S01]  /*67a0*/  LOP3.LUT R7, R7, 0xffff0000, RZ, 0xc0, !PT ;  /* 0xffff000007077812 */ /* 0x000fe200078ec0ff */
[C---:B------:R-:W-:Y:S01]  /*67b0*/  IMAD.U32 R15, R12.reuse, 0x10000, RZ ;  /* 0x000100000c0f7824 */ /* 0x040fe200078e00ff */
[----:B------:R-:W-:Y:S01]  /*67c0*/  LOP3.LUT R28, R12, 0xffff0000, RZ, 0xc0, !PT ;  /* 0xffff00000c1c7812 */ /* 0x000fe200078ec0ff */
[C---:B------:R-:W-:Y:S01]  /*67d0*/  IMAD.U32 R5, R13.reuse, 0x10000, RZ ;  /* 0x000100000d057824 */ /* 0x040fe200078e00ff */
[----:B------:R-:W-:Y:S01]  /*67e0*/  LOP3.LUT R4, R13, 0xffff0000, RZ, 0xc0, !PT ;  /* 0xffff00000d047812 */ /* 0x000fe200078ec0ff */
[----:B------:R-:W-:Y:S01]  /*67f0*/  FFMA.FTZ R20, R20, R30, R27 ;  /* 0x0000001e14147223 */ /* 0x000fe2000001001b */
[C---:B------:R-:W-:Y:S01]  /*6800*/  FMUL.FTZ R27, R6.reuse, R15 ;  /* 0x0000000f061b7220 */ /* 0x040fe20000410000 */
[-C--:B------:R-:W-:Y:S01]  /*6810*/  FMUL.FTZ R30, R6, R5.reuse ;  /* 0x00000005061e7220 */ /* 0x080fe20000410000 */
        /* <DEDUP_REMOVED lines=8> */
[----:B------:R-:W-:Y:S02]  /*68a0*/  F2FP.BF16.F32.PACK_AB R6, R15, R6 ;  /* 0x000000060f06723e */ /* 0x000fe400000010ff */
[----:B------:R-:W-:-:S05]  /*68b0*/  F2FP.BF16.F32.PACK_AB R7, R28, R7 ;  /* 0x000000071c07723e */ /* 0x000fca00000010ff */
[----:B------:R0:W-:Y:S02]  /*68c0*/  STS.128 [R3+0xc400], R4 ;  /* 0x00c4000403007388 */ /* 0x0001e40000000c00 */
.L_x_395:
[----:B------:R-:W-:Y:S05]  /*68d0*/  BSYNC B2 ;  /* 0x0000000000027941 */ /* 0x000fea0003800000 */
.L_x_394:
[----:B------:R-:W-:Y:S05]  /*68e0*/  @P1 BRA `(.L_x_393) ;  /* 0x0000000000981947 */ /* 0x000fea0003800000 */
[----:B0-----:R-:W0:Y:S01]  /*68f0*/  LDS.128 R4, [R0] ;  /* 0x0000000000047984 */ /* 0x001e220000000c00 */
        /* <DEDUP_REMOVED lines=17> */
[C---:B------:R-:W-:Y:S01]  /*6a10*/  FFMA.FTZ R31, R20.reuse, R28, -R31 ;  /* 0x0000001c141f7223 */ /* 0x040fe2000001081f */
        /* <DEDUP_REMOVED lines=18> */
[----:B------:R1:W-:Y:S02]  /*6b40*/  STS.128 [R0], R4 ;  /* 0x0000000400007388 */ /* 0x0003e40000000c00 */
.L_x_393:
[----:B------:R-:W-:Y:S05]  /*6b50*/  BSYNC B1 ;  /* 0x0000000000017941 */ /* 0x000fea0003800000 */
.L_x_392:
[----:B01----:R-:W-:-:S05]  /*6b60*/  VIADD R4, R18, 0x60 ;  /* 0x0000006012047836 */ /* 0x003fca0000000000 */
[----:B------:R-:W-:-:S13]  /*6b70*/  ISETP.GE.AND P0, PT, R4, R21, PT ;  /* 0x000000150400720c */ /* 0x000fda0003f06270 */
        /* <DEDUP_REMOVED lines=11> */
[----:B------:R-:W-:Y:S02]  /*6c30*/  LOP3.LUT R28, R14, 0xffff0000, RZ, 0xc0, !PT ;  /* 0xffff00000e1c7812 */ /* 0x000fe400078ec0ff */
[----:B------:R-:W-:Y:S01]  /*6c40*/  LOP3.LUT R31, R12, 0xffff0000, RZ, 0xc0, !PT ;  /* 0xffff00000c1f7812 */ /* 0x000fe200078ec0ff */
[C---:B0-----:R-:W-:Y:S01]  /*6c50*/  IMAD.U32 R15, R4.reuse, 0x10000, RZ ;  /* 0x00010000040f7824 */ /* 0x041fe200078e00ff */
[----:B------:R-:W-:Y:S01]  /*6c60*/  LOP3.LUT R4, R4, 0xffff0000, RZ, 0xc0, !PT ;  /* 0xffff000004047812 */ /* 0x000fe200078ec0ff */
[C---:B------:R-:W-:Y:S01]  /*6c70*/  IMAD.U32 R20, R5.reuse, 0x10000, RZ ;  /* 0x0001000005147824 */ /* 0x040fe200078e00ff */
[----:B------:R-:W-:Y:S01]  /*6c80*/  LOP3.LUT R5, R5, 0xffff0000, RZ, 0xc0, !PT ;  /* 0xffff000005057812 */ /* 0x000fe200078ec0ff */
[C---:B------:R-:W-:Y:S01]  /*6c90*/  IMAD.U32 R14, R6.reuse, 0x10000, RZ ;  /* 0x00010000060e7824 */ /* 0x040fe200078e00ff */
[----:B------:R-:W-:Y:S01]  /*6ca0*/  LOP3.LUT R6, R6, 0xffff0000, RZ, 0xc0, !PT ;  /* 0xffff000006067812 */ /* 0x000fe200078ec0ff */
[-C--:B------:R-:W-:Y:S01]  /*6cb0*/  FMUL.FTZ R24, R29, R4.reuse ;  /* 0x000000041d187220 */ /* 0x080fe20000410000 */
[----:B------:R-:W-:Y:S01]  /*6cc0*/  FMUL.FTZ R26, R27, R4 ;  /* 0x000000041b1a7220 */ /* 0x000fe20000410000 */
[----:B------:R-:W-:Y:S01]  /*6cd0*/  FMUL.FTZ R25, R36, R5 ;  /* 0x0000000524197220 */ /* 0x000fe20000410000 */
[----:B------:R-:W-:-:S02]  /*6ce0*/  IMAD.U32 R21, R7, 0x10000, RZ ;  /* 0x0001000007157824 */ /* 0x000fc400078e00ff */
[-C--:B------:R-:W-:Y:S01]  /*6cf0*/  FFMA.FTZ R4, R27, R15.reuse, -R24 ;  /* 0x0000000f1b047223 */ /* 0x080fe20000010818 */
[----:B------:R-:W-:Y:S01]  /*6d00*/  FFMA.FTZ R15, R29, R15, R26 ;  /* 0x0000000f1d0f7223 */ /* 0x000fe2000001001a */
[C---:B------:R-:W-:Y:S01]  /*6d10*/  FMUL.FTZ R27, R28.reuse, R5 ;  /* 0x000000051c1b7220 */ /* 0x040fe20000410000 */
[----:B------:R-:W-:Y:S01]  /*6d20*/  LOP3.LUT R7, R7, 0xffff0000, RZ, 0xc0, !PT ;  /* 0xffff000007077812 */ /* 0x000fe200078ec0ff */
[-C--:B------:R-:W-:Y:S01]  /*6d30*/  FFMA.FTZ R5, R28, R20.reuse, -R25 ;  /* 0x000000141c057223 */ /* 0x080fe20000010819 */
[C---:B------:R-:W-:Y:S01]  /*6d40*/  LOP3.LUT R29, R13.reuse, 0xffff0000, RZ, 0xc0, !PT ;  /* 0xffff00000d1d7812 */ /* 0x040fe200078ec0ff */
[----:B------:R-:W-:Y:S02]  /*6d50*/  IMAD.U32 R28, R12, 0x10000, RZ ;  /* 0x000100000c1c7824 */ /* 0x000fe400078e00ff */
[----:B------:R-:W-:Y:S01]  /*6d60*/  FFMA.FTZ R20, R36, R20, R27 ;  /* 0x0000001424147223 */ /* 0x000fe2000001001b */
[----:B------:R-:W-:Y:S02]  /*6d70*/  IMAD.U32 R26, R13, 0x10000, RZ ;  /* 0x000100000d1a7824 */ /* 0x000fe400078e00ff */
[-C--:B------:R-:W-:Y:S01]  /*6d80*/  FMUL.FTZ R12, R31, R7.reuse ;  /* 0x000000071f0c7220 */ /* 0x080fe20000410000 */
[-C--:B------:R-:W-:Y:S01]  /*6d90*/  FMUL.FTZ R13, R28, R6.reuse ;  /* 0x000000061c0d7220 */ /* 0x080fe20000410000 */
[C---:B------:R-:W-:Y:S01]  /*6da0*/  FMUL.FTZ R24, R29.reuse, R7 ;  /* 0x000000071d187220 */ /* 0x040fe20000410000 */
[C---:B------:R-:W-:Y:S01]  /*6db0*/  FMUL.FTZ R25, R26.reuse, R6 ;  /* 0x000000061a197220 */ /* 0x040fe20000410000 */
[-C--:B------:R-:W-:Y:S01]  /*6dc0*/  FFMA.FTZ R7, R29, R21.reuse, -R12 ;  /* 0x000000151d077223 */ /* 0x080fe2000001080c */
[-C--:B------:R-:W-:Y:S01]  /*6dd0*/  FFMA.FTZ R6, R26, R14.reuse, -R13 ;  /* 0x0000000e1a067223 */ /* 0x080fe2000001080d */
[----:B------:R-:W-:Y:S01]  /*6de0*/  FFMA.FTZ R24, R31, R21, R24 ;  /* 0x000000151f187223 */ /* 0x000fe20000010018 */
[----:B------:R-:W-:Y:S01]  /*6df0*/  FFMA.FTZ R25, R28, R14, R25 ;  /* 0x0000000e1c197223 */ /* 0x000fe20000010019 */
[----:B------:R-:W-:-:S02]  /*6e00*/  F2FP.BF16.F32.PACK_AB R4, R15, R4 ;  /* 0x000000040f04723e */ /* 0x000fc400000010ff */
[----:B------:R-:W-:Y:S02]  /*6e10*/  F2FP.BF16.F32.PACK_AB R5, R20, R5 ;  /* 0x000000051405723e */ /* 0x000fe400000010ff */
[----:B------:R-:W-:Y:S02]  /*6e20*/  F2FP.BF16.F32.PACK_AB R6, R25, R6 ;  /* 0x000000061906723e */ /* 0x000fe400000010ff */
[----:B------:R-:W-:-:S05]  /*6e30*/  F2FP.BF16.F32.PACK_AB R7, R24, R7 ;  /* 0x000000071807723e */ /* 0x000fca00000010ff */
[----:B------:R0:W-:Y:S02]  /*6e40*/  STS.128 [R3+0xf400], R4 ;  /* 0x00f4000403007388 */ /* 0x0001e40000000c00 */
.L_x_398:
[----:B------:R-:W-:Y:S05]  /*6e50*/  BSYNC B1 ;  /* 0x0000000000017941 */ /* 0x000fea0003800000 */
.L_x_397:
[----:B------:R-:W-:Y:S05]  /*6e60*/  @P1 BRA `(.L_x_396) ;  /* 0x00000010005c1947 */ /* 0x000fea0003800000 */
[----:B0-----:R-:W0:Y:S01]  /*6e70*/  LDS.128 R4, [R0+0x3000] ;  /* 0x0030000000047984 */ /* 0x001e220000000c00 */
        /* <DEDUP_REMOVED lines=17> */
[----:B------:R-:W-:Y:S01]  /*6f90*/  FMUL.FTZ R15, R24, R5 ;  /* 0x00000005180f7220 */ /* 0x000fe20000410000 */
[----:B------:R-:W-:Y:S01]  /*6fa0*/  LOP3.LUT R6, R6, 0xffff0000, RZ, 0xc0, !PT ;  /* 0xffff000006067812 */ /* 0x000fe200078ec0ff */
[-C--:B------:R-:W-:Y:S01]  /*6fb0*/  FFMA.FTZ R5, R24, R12.reuse, -R13 ;  /* 0x0000000c18057223 */ /* 0x080fe2000001080d */
[----:B------:R-:W-:Y:S01]  /*6fc0*/  LOP3.LUT R20, R9, 0xffff0000, RZ, 0xc0, !PT ;  /* 0xffff000009147812 */ /* 0x000fe200078ec0ff */
[----:B------:R-:W-:Y:S02]  /*6fd0*/  IMAD.U32 R24, R11, 0x10000, RZ ;  /* 0x000100000b187824 */ /* 0x000fe400078e00ff */
[----:B------:R-:W-:Y:S01]  /*6fe0*/  FFMA.FTZ R12, R26, R12, R15 ;  /* 0x0000000c1a0c7223 */ /* 0x000fe2000001000f */
[----:B------:R-:W-:Y:S02]  /*6ff0*/  IMAD.U32 R14, R9, 0x10000, RZ ;  /* 0x00010000090e7824 */ /* 0x000fe400078e00ff */
[-C--:B------:R-:W-:Y:S01]  /*7000*/  FMUL.FTZ R13, R28, R7.reuse ;  /* 0x000000071c0d7220 */ /* 0x080fe20000410000 */
[-C--:B------:R-:W-:Y:S01]  /*7010*/  FMUL.FTZ R9, R24, R6.reuse ;  /* 0x0000000618097220 */ /* 0x080fe20000410000 */
[----:B------:R-:W-:Y:S01]  /*7020*/  FMUL.FTZ R15, R20, R7 ;  /* 0x00000007140f7220 */ /* 0x000fe20000410000 */
[----:B------:R-:W-:Y:S01]  /*7030*/  FMUL.FTZ R11, R14, R6 ;  /* 0x000000060e0b7220 */ /* 0x000fe20000410000 */
[----:B------:R-:W-:Y:S01]  /*7040*/  FFMA.FTZ R7, R20, R10, -R13 ;  /* 0x0000000a14077223 */ /* 0x000fe2000001080d */
[----:B------:R-:W-:Y:S01]  /*7050*/  FFMA.FTZ R6, R14, R8, -R9 ;  /* 0x000000080e067223 */ /* 0x000fe20000010809 */
[----:B------:R-:W-:Y:S01]  /*7060*/  FFMA.FTZ R10, R28, R10, R15 ;  /* 0x0000000a1c0a7223 */ /* 0x000fe2000001000f */
[----:B------:R-:W-:Y:S01]  /*7070*/  FFMA.FTZ R11, R24, R8, R11 ;  /* 0x00000008180b7223 */ /* 0x000fe2000001000b */
[----:B------:R-:W-:-:S02]  /*7080*/  F2FP.BF16.F32.PACK_AB R4, R3, R4 ;  /* 0x000000040304723e */ /* 0x000fc400000010ff */
[----:B------:R-:W-:Y:S02]  /*7090*/  F2FP.BF16.F32.PACK_AB R5, R12, R5 ;  /* 0x000000050c05723e */ /* 0x000fe400000010ff */
[----:B------:R-:W-:Y:S02]  /*70a0*/  F2FP.BF16.F32.PACK_AB R6, R11, R6 ;  /* 0x000000060b06723e */ /* 0x000fe400000010ff */
[----:B------:R-:W-:-:S05]  /*70b0*/  F2FP.BF16.F32.PACK_AB R7, R10, R7 ;  /* 0x000000070a07723e */ /* 0x000fca00000010ff */
[----:B------:R1:W-:Y:S01]  /*70c0*/  STS.128 [R0+0x3000], R4 ;  /* 0x0030000400007388 */ /* 0x0003e20000000c00 */
[----:B------:R-:W-:Y:S05]  /*70d0*/  BRA `(.L_x_396) ;  /* 0x0000000c00c07947 */ /* 0x000fea0003800000 */
.L_x_383:
[----:B------:R-:W0:Y:S01]  /*70e0*/  LDC R3, c[0x0][0x3d4] ;  /* 0x0000f500ff037b82 */ /* 0x000e220000000800 */
[----:B------:R-:W-:Y:S01]  /*70f0*/  IMAD R25, R33, -0xc0, R25 ;  /* 0xffffff4021197824 */ /* 0x000fe200078e0219 */
[----:B------:R-:W2:Y:S01]  /*7100*/  LDL R8, [R1+0x50] ;  /* 0x0000500001087983 */ /* 0x000ea20000100800 */
[----:B------:R-:W-:Y:S02]  /*7110*/  CS2R R4, SRZ ;  /* 0x0000000000047805 */ /* 0x000fe4000001ff00 */
[----:B------:R-:W-:Y:S02]  /*7120*/  CS2R R6, SRZ ;  /* 0x0000000000067805 */ /* 0x000fe4000001ff00 */
[----:B------:R-:W-:Y:S02]  /*7130*/  CS2R R26, SRZ ;  /* 0x00000000001a7805 */ /* 0x000fe4000001ff00 */
[----:B------:R-:W-:Y:S02]  /*7140*/  VIMNMX R21, R25, 0xc0, PT ;  /* 0x000000c019157848 */ /* 0x000fe40003fe0100 */
[----:B------:R-:W-:-:S02]  /*7150*/  CS2R R24, SRZ ;  /* 0x0000000000187805 */ /* 0x000fc4000001ff00 */
[----:B0-----:R-:W-:-:S04]  /*7160*/  ISETP.GE.AND P0, PT, R16, R3, PT ;  /* 0x000000031000720c */ /* 0x001fc80003f06270 */
[----:B------:R-:W-:-:S13]  /*7170*/  ISETP.GE.OR P1, PT, R18, R21, P0 ;  /* 0x000000151200720c */ /* 0x000fda0000726670 */
[----:B------:R0:W5:Y:S04]  /*7180*/  @!P1 LDG.E.128 R4, desc[UR56][R42.64] ;  /* 0x000000382a049981 */ /* 0x000168000c1e1d00 */
[----:B------:R0:W5:Y:S01]  /*7190*/  @!P1 LDG.E.128 R24, desc[UR56][R40.64] ;  /* 0x0000003828189981 */ /* 0x000162000c1e1d00 */
[----:B------:R-:W-:Y:S01]  /*71a0*/  UMOV UR4, 0xffffffff ;  /* 0xffffffff00047882 */ /* 0x000fe20000000000 */
[----:B--2---:R-:W-:Y:S02]  /*71b0*/  LEA.HI R0, R8, R8, RZ, 0x1 ;  /* 0x0000000808007211 */ /* 0x004fe400078f08ff */
[----:B0-----:R-:W-:Y:S05]  /*71c0*/  BRA.DIV UR4, `(.L_x_399) ;  /* 0x000000e204e47947 */ /* 0x001fea000b800000 */
.L_x_569:
[----:B------:R-:W-:Y:S01]  /*71d0*/  UMOV UR4, 0xffffffff ;  /* 0xffffffff00047882 */ /* 0x000fe20000000000 */
[----:B------:R-:W-:Y:S02]  /*71e0*/  LOP3.LUT R0, R0, 0xfffffffe, RZ, 0xc0, !PT ;  /* 0xfffffffe00007812 */ /* 0x000fe400078ec0ff */
[----:B------:R-:W-:Y:S05]  /*71f0*/  BRA.DIV UR4, `(.L_x_400) ;  /* 0x000000e604007947 */ /* 0x000fea000b800000 */
.L_x_572:
[----:B------:R-:W-:Y:S01]  /*7200*/  UMOV UR4, 0xffffffff ;  /* 0xffffffff00047882 */ /* 0x000fe20000000000 */
[----:B------:R-:W-:Y:S02]  /*7210*/  IMAD.IADD R0, R8, 0x1, -R0 ;  /* 0x0000000108007824 */ /* 0x000fe400078e0a00 */
[----:B------:R-:W-:Y:S05]  /*7220*/  BRA.DIV UR4, `(.L_x_401) ;  /* 0x000000e6041c7947 */ /* 0x000fea000b800000 */
.L_x_575:
[----:B------:R-:W-:Y:S01]  /*7230*/  UMOV UR4, 0xffffffff ;  /* 0xffffffff00047882 */ /* 0x000fe20000000000 */
[----:B------:R-:W-:Y:S02]  /*7240*/  SHF.L.U32 R9, R0, 0x1f, RZ ;  /* 0x0000001f00097819 */ /* 0x000fe400000006ff */
[----:B------:R-:W-:Y:S05]  /*7250*/  BRA.DIV UR4, `(.L_x_402) ;  /* 0x000000e604387947 */ /* 0x000fea000b800000 */
.L_x_578:
[----:B------:R-:W0:Y:S01]  /*7260*/  SYNCS.PHASECHK.TRANS64.TRYWAIT P1, [R2+URZ+0x30800], R9 ;  /* 0x03080009020075a7 */ /* 0x000e22000802017f */
[C---:B------:R-:W-:Y:S01]  /*7270*/  VIADD R0, R18.reuse, 0x60 ;  /* 0x0000006012007836 */ /* 0x040fe20000000000 */
[-C--:B------:R-:W-:Y:S01]  /*7280*/  ISETP.GE.OR P2, PT, R18, R21.reuse, P0 ;  /* 0x000000151200720c */ /* 0x080fe20000746670 */
[----:B-----5:R-:W-:Y:S01]  /*7290*/  IMAD.MOV.U32 R20, RZ, RZ, R4 ;  /* 0x000000ffff147224 */ /* 0x020fe200078e0004 */
[--C-:B------:R-:W-:Y:S01]  /*72a0*/  SHF.R.U64 R4, R4, 0x10, R5.reuse ;  /* 0x0000001004047819 */ /* 0x100fe20000001205 */
[----:B------:R-:W-:Y:S01]  /*72b0*/  IMAD.MOV.U32 R12, RZ, RZ, R6 ;  /* 0x000000ffff0c7224 */ /* 0x000fe200078e0006 */
[----:B------:R-:W-:Y:S01]  /*72c0*/  ISETP.GE.OR P0, PT, R0, R21, P0 ;  /* 0x000000150000720c */ /* 0x000fe20000706670 */
[--C-:B------:R-:W-:Y:S01]  /*72d0*/  IMAD.MOV.U32 R0, RZ, RZ, R5.reuse ;  /* 0x000000ffff007224 */ /* 0x100fe200078e0005 */
[----:B------:R-:W-:Y:S01]  /*72e0*/  SHF.R.U32.HI R5, RZ, 0x10, R5 ;  /* 0x00000010ff057819 */ /* 0x000fe20000011605 */
[--C-:B------:R-:W-:Y:S01]  /*72f0*/  IMAD.MOV.U32 R21, RZ, RZ, R7.reuse ;  /* 0x000000ffff157224 */ /* 0x100fe200078e0007 */
[--C-:B------:R-:W-:Y:S01]  /*7300*/  SHF.R.U64 R6, R6, 0x10, R7.reuse ;  /* 0x0000001006067819 */ /* 0x100fe20000001207 */
[----:B------:R-:W-:Y:S01]  /*7310*/  IMAD.MOV.U32 R13, RZ, RZ, R24 ;  /* 0x000000ffff0d7224 */ /* 0x000fe200078e0018 */
[----:B------:R-:W-:Y:S01]  /*7320*/  SHF.R.U32.HI R7, RZ, 0x10, R7 ;  /* 0x00000010ff077819 */ /* 0x000fe20000011607 */
[----:B------:R-:W-:Y:S01]  /*7330*/  IMAD.MOV.U32 R14, RZ, RZ, R25 ;  /* 0x000000ffff0e7224 */ /* 0x000fe200078e0019 */
[----:B------:R-:W-:Y:S01]  /*7340*/  PRMT R20, R20, 0x5410, R4 ;  /* 0x0000541014147816 */ /* 0x000fe20000000004 */
[----:B------:R-:W-:Y:S01]  /*7350*/  IMAD.MOV.U32 R15, RZ, RZ, R26 ;  /* 0x000000ffff0f7224 */ /* 0x000fe200078e001a */
[----:B------:R-:W-:Y:S01]  /*7360*/  PRMT R4, R4, 0x5410, R5 ;  /* 0x0000541004047816 */ /* 0x000fe20000000005 */
[----:B------:R-:W-:Y:S01]  /*7370*/  IMAD.MOV.U32 R5, RZ, RZ, R27 ;  /* 0x000000ffff057224 */ /* 0x000fe200078e001b */
[----:B------:R-:W-:Y:S01]  /*7380*/  PRMT R12, R12, 0x5410, R6 ;  /* 0x000054100c0c7816 */ /* 0x000fe20000000006 */
[----:B------:R-:W-:Y:S01]  /*7390*/  BSSY B1, `(.L_x_403) ;  /* 0x000000c000017945 */ /* 0x000fe20003800000 */
[----:B------:R-:W-:-:S02]  /*73a0*/  PRMT R21, R21, 0x5410, R7 ;  /* 0x0000541015157816 */ /* 0x000fc40000000007 */
[--C-:B------:R-:W-:Y:S02]  /*73b0*/  SHF.R.U64 R6, R24, 0x10, R25.reuse ;  /* 0x0000001018067819 */ /* 0x100fe40000001219 */
[----:B------:R-:W-:Y:S02]  /*73c0*/  SHF.R.U32.HI R7, RZ, 0x10, R25 ;  /* 0x00000010ff077819 */ /* 0x000fe40000011619 */
[--C-:B------:R-:W-:Y:S02]  /*73d0*/  SHF.R.U64 R8, R26, 0x10, R27.reuse ;  /* 0x000000101a087819 */ /* 0x100fe4000000121b */
[----:B------:R-:W-:Y:S02]  /*73e0*/  SHF.R.U32.HI R10, RZ, 0x10, R27 ;  /* 0x00000010ff0a7819 */ /* 0x000fe4000001161b */
[----:B------:R-:W-:Y:S02]  /*73f0*/  PRMT R0, R0, 0x5410, R5 ;  /* 0x0000541000007816 */ /* 0x000fe40000000005 */
[----:B------:R-:W-:-:S02]  /*7400*/  PRMT R13, R13, 0x5410, R6 ;  /* 0x000054100d0d7816 */ /* 0x000fc40000000006 */
[----:B------:R-:W-:Y:S02]  /*7410*/  PRMT R14, R14, 0x5410, R7 ;  /* 0x000054100e0e7816 */ /* 0x000fe40000000007 */
[----:B------:R-:W-:Y:S02]  /*7420*/  PRMT R15, R15, 0x5410, R8 ;  /* 0x000054100f0f7816 */ /* 0x000fe40000000008 */
[----:B------:R-:W-:Y:S01]  /*7430*/  PRMT R5, R5, 0x5410, R10 ;  /* 0x0000541005057816 */ /* 0x000fe2000000000a */
[----:B0-----:R-:W-:Y:S06]  /*7440*/  @!P1 BRA `(.L_x_404) ;  /* 0x000000e000e49947 */ /* 0x001fec0003800000 */
.L_x_579:
[----:B------:R-:W-:Y:S05]  /*7450*/  BSYNC B1 ;  /* 0x0000000000017941 */ /* 0x000fea0003800000 */
.L_x_403:
[----:B------:R-:W-:Y:S01]  /*7460*/  BSSY B1, `(.L_x_405) ;  /* 0x0000062000017945 */ /* 0x000fe20003800000 */
[C---:B------:R-:W-:Y:S02]  /*7470*/  PRMT R24, R0.reuse, 0x7610, R4 ;  /* 0x0000761000187816 */ /* 0x040fe40000000004 */
[----:B------:R-:W-:Y:S01]  /*7480*/  PRMT R0, R0, 0x7632, R5 ;  /* 0x0000763200007816 */ /* 0x000fe20000000005 */
[----:B------:R-:W-:Y:S06]  /*7490*/  @P2 BRA `(.L_x_406) ;  /* 0x0000000400782947 */ /* 0x000fec0003800000 */
[----:B------:R-:W2:Y:S01]  /*74a0*/  LDL R7, [R1+0x28] ;  /* 0x0000280001077983 */ /* 0x000ea20000100800 */
[----:B------:R-:W-:Y:S01]  /*74b0*/  IMAD.IADD R5, R16, 0x1, R3 ;  /* 0x0000000110057824 */ /* 0x000fe200078e0203 */
[C---:B------:R-:W-:Y:S01]  /*74c0*/  LOP3.LUT R33, R13.reuse, 0xffff0000, RZ, 0xc0, !PT ;  /* 0xffff00000d217812 */ /* 0x040fe200078ec0ff */
[----:B------:R-:W-:Y:S01]  /*74d0*/  IMAD.U32 R36, R13, 0x10000, RZ ;  /* 0x000100000d247824 */ /* 0x000fe200078e00ff */
[----:B------:R-:W1:Y:S01]  /*74e0*/  S2R R6, SR_TID.X ;  /* 0x0000000000067919 */ /* 0x000e620000002100 */
[----:B------:R-:W-:Y:S02]  /*74f0*/  IMAD.U32 R34, R20, 0x10000, RZ ;  /* 0x0001000014227824 */ /* 0x000fe400078e00ff */
[----:B-1----:R-:W-:-:S05]  /*7500*/  VIADD R10, R6, 0xffffff80 ;  /* 0xffffff80060a7836 */ /* 0x002fca0000000000 */
[----:B------:R-:W-:-:S04]  /*7510*/  SHF.R.S32.HI R8, RZ, 0x1f, R10 ;  /* 0x0000001fff087819 */ /* 0x000fc8000001140a */
[----:B------:R-:W-:-:S04]  /*7520*/  LEA.HI R8, R8, R10, RZ, 0x5 ;  /* 0x0000000a08087211 */ /* 0x000fc800078f28ff */
[----:B------:R-:W-:Y:S01]  /*7530*/  SHF.R.S32.HI R8, RZ, 0x5, R8 ;  /* 0x00000005ff087819 */ /* 0x000fe20000011408 */
[----:B--2---:R-:W-:-:S05]  /*7540*/  IMAD.SHL.U32 R4, R7, 0x40, RZ ;  /* 0x0000004007047824 */ /* 0x004fca00078e00ff */
[----:B------:R-:W-:-:S04]  /*7550*/  LOP3.LUT R6, R4, 0x1c0, RZ, 0xc0, !PT ;  /* 0x000001c004067812 */ /* 0x000fc800078ec0ff */
[C---:B------:R-:W-:Y:S02]  /*7560*/  LOP3.LUT R4, R6.reuse, 0x38, R16, 0xf8, !PT ;  /* 0x0000003806047812 */ /* 0x040fe400078ef810 */
[----:B------:R-:W-:Y:S02]  /*7570*/  SHF.R.U32.HI R7, RZ, 0x3, R6 ;  /* 0x00000003ff077819 */ /* 0x000fe40000011606 */
[----:B------:R-:W-:Y:S02]  /*7580*/  LOP3.LUT R6, R6, 0x38, R5, 0xf8, !PT ;  /* 0x0000003806067812 */ /* 0x000fe400078ef805 */
[-C--:B------:R-:W-:Y:S02]  /*7590*/  LOP3.LUT R4, R4, R7.reuse, RZ, 0x3c, !PT ;  /* 0x0000000704047212 */ /* 0x080fe400078e3cff */
[----:B------:R-:W-:-:S03]  /*75a0*/  LOP3.LUT R6, R6, R7, RZ, 0x3c, !PT ;  /* 0x0000000706067212 */ /* 0x000fc600078e3cff */
[C---:B------:R-:W-:Y:S02]  /*75b0*/  IMAD R5, R8.reuse, 0x200, R4 ;  /* 0x0000020008057824 */ /* 0x040fe400078e0204 */
[----:B0-----:R-:W-:Y:S02]  /*75c0*/  IMAD R9, R8, 0x200, R6 ;  /* 0x0000020008097824 */ /* 0x001fe400078e0206 */
[--C-:B------:R-:W-:Y:S02]  /*75d0*/  IMAD R42, R5, 0x2, R2.reuse ;  /* 0x00000002052a7824 */ /* 0x100fe400078e0202 */
[----:B------:R-:W-:-:S03]  /*75e0*/  IMAD R44, R9, 0x2, R2 ;  /* 0x00000002092c7824 */ /* 0x000fc600078e0202 */
[----:B------:R-:W0:Y:S04]  /*75f0*/  LDS.128 R4, [R42+0xc400] ;  /* 0x00c400002a047984 */ /* 0x000e280000000c00 */
[----:B------:R-:W1:Y:S01]  /*7600*/  LDS.128 R8, [R44+0xc400] ;  /* 0x00c400002c087984 */ /* 0x000e620000000c00 */
[C---:B0-----:R-:W-:Y:S01]  /*7610*/  IMAD.U32 R25, R4.reuse, 0x10000, RZ ;  /* 0x0001000004197824 */ /* 0x041fe200078e00ff */
[----:B------:R-:W-:Y:S01]  /*7620*/  LOP3.LUT R4, R4, 0xffff0000, RZ, 0xc0, !PT ;  /* 0xffff000004047812 */ /* 0x000fe200078ec0ff */
[C---:B------:R-:W-:Y:S01]  /*7630*/  IMAD.U32 R27, R6.reuse, 0x10000, RZ ;  /* 0x00010000061b7824 */ /* 0x040fe200078e00ff */
[----:B------:R-:W-:Y:S01]  /*7640*/  LOP3.LUT R6, R6, 0xffff0000, RZ, 0xc0, !PT ;  /* 0xffff000006067812 */ /* 0x000fe200078ec0ff */
[C---:B-1----:R-:W-:Y:S01]  /*7650*/  IMAD.U32 R29, R8.reuse, 0x10000, RZ ;  /* 0x00010000081d7824 */ /* 0x042fe200078e00ff */
[----:B------:R-:W-:Y:S01]  /*7660*/  LOP3.LUT R8, R8, 0xffff0000, RZ, 0xc0, !PT ;  /* 0xffff000008087812 */ /* 0x000fe200078ec0ff */
[C---:B------:R-:W-:Y:S01]  /*7670*/  IMAD.U32 R31, R10.reuse, 0x10000, RZ ;  /* 0x000100000a1f7824 */ /* 0x040fe200078e00ff */
[----:B------:R-:W-:Y:S01]  /*7680*/  LOP3.LUT R10, R10, 0xffff0000, RZ, 0xc0, !PT ;  /* 0xffff00000a0a7812 */ /* 0x000fe200078ec0ff */
[C---:B------:R-:W-:Y:S01]  /*7690*/  FMUL.FTZ R38, R29.reuse, R36 ;  /* 0x000000241d267220 */ /* 0x040fe20000410000 */
[-C--:B------:R-:W-:Y:S01]  /*76a0*/  FMUL.FTZ R40, R29, R34.reuse ;  /* 0x000000221d287220 */ /* 0x080fe20000410000 */
[----:B------:R-:W-:Y:S01]  /*76b0*/  LOP3.LUT R29, R20, 0xffff0000, RZ, 0xc0, !PT ;  /* 0xffff0000141d7812 */ /* 0x000fe200078ec0ff */
[----:B------:R-:W-:Y:S01]  /*76c0*/  FMUL.FTZ R37, R8, R33 ;  /* 0x0000002108257220 */ /* 0x000fe20000410000 */
[----:B------:R-:W-:Y:S01]  /*76d0*/  FFMA.FTZ R39, R25, R34, -R38 ;  /* 0x0000002219277223 */ /* 0x000fe20000010826 */
[----:B------:R-:W-:-:S02]  /*76e0*/  IMAD.U32 R38, R15, 0x10000, RZ ;  /* 0x000100000f267824 */ /* 0x000fc400078e00ff */
[----:B------:R-:W-:Y:S01]  /*76f0*/  FFMA.FTZ R40, R25, R36, R40 ;  /* 0x0000002419287223 */ /* 0x000fe20000010028 */
[----:B------:R-:W-:Y:S02]  /*7700*/  IMAD.U32 R34, R12, 0x10000, RZ ;  /* 0x000100000c227824 */ /* 0x000fe400078e00ff */
[-C--:B------:R-:W-:Y:S01]  /*7710*/  FMUL.FTZ R25, R8, R29.reuse ;  /* 0x0000001d08197220 */ /* 0x080fe20000410000 */
[----:B------:R-:W-:Y:S01]  /*7720*/  FFMA.FTZ R36, R4, R29, -R37 ;  /* 0x0000001d04247223 */ /* 0x000fe20000010825 */
[----:B------:R-:W-:Y:S01]  /*7730*/  FMUL.FTZ R8, R31, R38 ;  /* 0x000000261f087220 */ /* 0x000fe20000410000 */
[----:B------:R-:W-:Y:S01]  /*7740*/  LOP3.LUT R37, R15, 0xffff0000, RZ, 0xc0, !PT ;  /* 0xffff00000f257812 */ /* 0x000fe200078ec0ff */
[-C--:B------:R-:W-:Y:S01]  /*7750*/  FMUL.FTZ R31, R31, R34.reuse ;  /* 0x000000221f1f7220 */ /* 0x080fe20000410000 */
[----:B------:R-:W-:Y:S01]  /*7760*/  LOP3.LUT R29, R12, 0xffff0000, RZ, 0xc0, !PT ;  /* 0xffff00000c1d7812 */ /* 0x000fe200078ec0ff */
[----:B------:R-:W-:Y:S01]  /*7770*/  FFMA.FTZ R34, R27, R34, -R8 ;  /* 0x000000221b227223 */ /* 0x000fe20000010808 */
[----:B------:R-:W-:-:S02]  /*7780*/  IMAD.U32 R30, R9, 0x10000, RZ ;  /* 0x00010000091e7824 */ /* 0x000fc400078e00ff */
[----:B------:R-:W-:Y:S01]  /*7790*/  FFMA.FTZ R38, R27, R38, R31 ;  /* 0x000000261b267223 */ /* 0x000fe2000001001f */
[----:B------:R-:W-:Y:S01]  /*77a0*/  FMUL.FTZ R27, R10, R37 ;  /* 0x000000250a1b7220 */ /* 0x000fe20000410000 */
[----:B------:R-:W-:Y:S02]  /*77b0*/  IMAD.U32 R31, R14, 0x10000, RZ ;  /* 0x000100000e1f7824 */ /* 0x000fe400078e00ff */
[----:B------:R-:W-:Y:S01]  /*77c0*/  FFMA.FTZ R33, R4, R33, R25 ;  /* 0x0000002104217223 */ /* 0x000fe20000010019 */
[----:B------:R-:W-:Y:S02]  /*77d0*/  IMAD.U32 R26, R5, 0x10000, RZ ;  /* 0x00010000051a7824 */ /* 0x000fe400078e00ff */
[-C--:B------:R-:W-:Y:S01]  /*77e0*/  FMUL.FTZ R45, R10, R29.reuse ;  /* 0x0000001d0a2d7220 */ /* 0x080fe20000410000 */
[----:B------:R-:W-:Y:S02]  /*77f0*/  IMAD.U32 R25, R24, 0x10000, RZ ;  /* 0x0001000018197824 */ /* 0x000fe400078e00ff */
[----:B------:R-:W-:Y:S01]  /*7800*/  FFMA.FTZ R43, R6, R29, -R27 ;  /* 0x0000001d062b7223 */ /* 0x000fe2000001081b */
[----:B------:R-:W-:Y:S01]  /*7810*/  FMUL.FTZ R41, R30, R31 ;  /* 0x0000001f1e297220 */ /* 0x000fe20000410000 */
[----:B------:R-:W-:-:S02]  /*7820*/  IMAD.U32 R32, R11, 0x10000, RZ ;  /* 0x000100000b207824 */ /* 0x000fc400078e00ff */
[----:B------:R-:W-:Y:S01]  /*7830*/  FMUL.FTZ R30, R30, R25 ;  /* 0x000000191e1e7220 */ /* 0x000fe20000410000 */
[----:B------:R-:W-:Y:S02]  /*7840*/  IMAD.U32 R29, R0, 0x10000, RZ ;  /* 0x00010000001d7824 */ /* 0x000fe400078e00ff */
[----:B------:R-:W-:Y:S01]  /*7850*/  FFMA.FTZ R45, R6, R37, R45 ;  /* 0x00000025062d7223 */ /* 0x000fe2000001002d */
[----:B------:R-:W-:Y:S02]  /*7860*/  IMAD.U32 R27, R21, 0x10000, RZ ;  /* 0x00010000151b7824 */ /* 0x000fe400078e00ff */
[----:B------:R-:W-:Y:S01]  /*7870*/  FFMA.FTZ R41, R26, R25, -R41 ;  /* 0x000000191a297223 */ /* 0x000fe20000010829 */
[----:B------:R-:W-:Y:S01]  /*7880*/  IMAD.U32 R28, R7, 0x10000, RZ ;  /* 0x00010000071c7824 */ /* 0x000fe200078e00ff */
[----:B------:R-:W-:Y:S01]  /*7890*/  LOP3.LUT R9, R9, 0xffff0000, RZ, 0xc0, !PT ;  /* 0xffff000009097812 */ /* 0x000fe200078ec0ff */
[C---:B------:R-:W-:Y:S01]  /*78a0*/  FMUL.FTZ R37, R32.reuse, R29 ;  /* 0x0000001d20257220 */ /* 0x040fe20000410000 */
[----:B------:R-:W-:Y:S01]  /*78b0*/  LOP3.LUT R11, R11, 0xffff0000, RZ, 0xc0, !PT ;  /* 0xffff00000b0b7812 */ /* 0x000fe200078ec0ff */
[----:B------:R-:W-:Y:S01]  /*78c0*/  FMUL.FTZ R25, R32, R27 ;  /* 0x0000001b20197220 */ /* 0x000fe20000410000 */
[----:B------:R-:W-:Y:S01]  /*78d0*/  LOP3.LUT R8, R14, 0xffff0000, RZ, 0xc0, !PT ;  /* 0xffff00000e087812 */ /* 0x000fe200078ec0ff */
[----:B------:R-:W-:Y:S01]  /*78e0*/  FFMA.FTZ R30, R26, R31, R30 ;  /* 0x0000001f1a1e7223 */ /* 0x000fe2000001001e */
[----:B------:R-:W-:Y:S01]  /*78f0*/  LOP3.LUT R10, R0, 0xffff0000, RZ, 0xc0, !PT ;  /* 0xffff0000000a7812 */ /* 0x000fe200078ec0ff */
[----:B------:R-:W-:Y:S01]  /*7900*/  FFMA.FTZ R37, R28, R27, -R37 ;  /* 0x0000001b1c257223 */ /* 0x000fe20000010825 */
[----:B------:R-:W-:Y:S01]  /*7910*/  LOP3.LUT R4, R24, 0xffff0000, RZ, 0xc0, !PT ;  /* 0xffff000018047812 */ /* 0x000fe200078ec0ff */
[----:B------:R-:W-:Y:S01]  /*7920*/  FFMA.FTZ R25, R28, R29, R25 ;  /* 0x0000001d1c197223 */ /* 0x000fe20000010019 */
[----:B------:R-:W-:Y:S01]  /*7930*/  LOP3.LUT R6, R21, 0xffff0000, RZ, 0xc0, !PT ;  /* 0xffff000015067812 */ /* 0x000fe200078ec0ff */
[----:B------:R-:W-:Y:S01]  /*7940*/  FMUL.FTZ R26, R9, R8 ;  /* 0x00000008091a7220 */ /* 0x000fe20000410000 */
[----:B------:R-:W-:Y:S01]  /*7950*/  LOP3.LUT R5, R5, 0xffff0000, RZ, 0xc0, !PT ;  /* 0xffff000005057812 */ /* 0x000fe200078ec0ff */
[----:B------:R-:W-:Y:S01]  /*7960*/  FMUL.FTZ R28, R11, R10 ;  /* 0x0000000a0b1c7220 */ /* 0x000fe20000410000 */
[----:B------:R-:W-:Y:S01]  /*7970*/  LOP3.LUT R7, R7, 0xffff0000, RZ, 0xc0, !PT ;  /* 0xffff000007077812 */ /* 0x000fe200078ec0ff */
[----:B------:R-:W-:Y:S01]  /*7980*/  FMUL.FTZ R9, R9, R4 ;  /* 0x0000000409097220 */ /* 0x000fe20000410000 */
[----:B------:R-:W-:Y:S01]  /*7990*/  FMUL.FTZ R11, R11, R6 ;  /* 0x000000060b0b7220 */ /* 0x000fe20000410000 */
[----:B------:R-:W-:Y:S01]  /*79a0*/  FFMA.FTZ R26, R5, R4, -R26 ;  /* 0x00000004051a7223 */ /* 0x000fe2000001081a */
[----:B------:R-:W-:Y:S01]  /*79b0*/  F2FP.BF16.F32.PACK_AB R4, R36, R39 ;  /* 0x000000272404723e */ /* 0x000fe200000010ff */
[----:B------:R-:W-:Y:S01]  /*79c0*/  FFMA.FTZ R28, R7, R6, -R28 ;  /* 0x00000006071c7223 */ /* 0x000fe2000001081c */
[----:B------:R-:W-:Y:S01]  /*79d0*/  FFMA.FTZ R9, R5, R8, R9 ;  /* 0x0000000805097223 */ /* 0x000fe20000010009 */
[----:B------:R-:W-:Y:S01]  /*79e0*/  FFMA.FTZ R32, R7, R10, R11 ;  /* 0x0000000a07207223 */ /* 0x000fe2000001000b */
[----:B------:R-:W-:-:S02]  /*79f0*/  F2FP.BF16.F32.PACK_AB R6, R43, R34 ;  /* 0x000000222b06723e */ /* 0x000fc400000010ff */
[----:B------:R-:W-:Y:S02]  /*7a00*/  F2FP.BF16.F32.PACK_AB R5, R26, R41 ;  /* 0x000000291a05723e */ /* 0x000fe400000010ff */
[----:B------:R-:W-:Y:S02]  /*7a10*/  F2FP.BF16.F32.PACK_AB R7, R28, R37 ;  /* 0x000000251c07723e */ /* 0x000fe400000010ff */
[----:B------:R-:W-:Y:S02]  /*7a20*/  F2FP.BF16.F32.PACK_AB R8, R33, R40 ;  /* 0x000000282108723e */ /* 0x000fe400000010ff */
[----:B------:R-:W-:Y:S01]  /*7a30*/  F2FP.BF16.F32.PACK_AB R10, R45, R38 ;  /* 0x000000262d0a723e */ /* 0x000fe200000010ff */
[----:B------:R1:W-:Y:S01]  /*7a40*/  STS.128 [R42+0xc400], R4 ;  /* 0x00c400042a007388 */ /* 0x0003e20000000c00 */
[----:B------:R-:W-:Y:S02]  /*7a50*/  F2FP.BF16.F32.PACK_AB R9, R9, R30 ;  /* 0x0000001e0909723e */ /* 0x000fe400000010ff */
[----:B------:R-:W-:-:S05]  /*7a60*/  F2FP.BF16.F32.PACK_AB R11, R32, R25 ;  /* 0x00000019200b723e */ /* 0x000fca00000010ff */
[----:B------:R1:W-:Y:S02]  /*7a70*/  STS.128 [R44+0xc400], R8 ;  /* 0x00c400082c007388 */ /* 0x0003e40000000c00 */
.L_x_406:
[----:B------:R-:W-:Y:S05]  /*7a80*/  BSYNC B1 ;  /* 0x0000000000017941 */ /* 0x000fea0003800000 */
.L_x_405:
[----:B------:R-:W-:Y:S05]  /*7a90*/  @P0 BRA `(.L_x_396) ;  /* 0x0000000400500947 */ /* 0x000fea0003800000 */
[----:B-1----:R-:W2:Y:S01]  /*7aa0*/  LDL R5, [R1+0x38] ;  /* 0x0000380001057983 */ /* 0x002ea20000100800 */
[----:B------:R-:W-:-:S03]  /*7ab0*/  SHF.R.U32.HI R6, RZ, 0x3, R157 ;  /* 0x00000003ff067819 */ /* 0x000fc6000001169d */
[----:B------:R-:W3:Y:S01]  /*7ac0*/  LDL R44, [R1+0x5c] ;  /* 0x00005c00012c7983 */ /* 0x000ee20000100800 */
[----:B------:R-:W-:Y:S01]  /*7ad0*/  IMAD.IADD R4, R16, 0x1, R3 ;  /* 0x0000000110047824 */ /* 0x000fe200078e0203 */
[C---:B------:R-:W-:Y:S01]  /*7ae0*/  LOP3.LUT R40, R13.reuse, 0xffff0000, RZ, 0xc0, !PT ;  /* 0xffff00000d287812 */ /* 0x040fe200078ec0ff */
[----:B------:R-:W-:Y:S01]  /*7af0*/  IMAD.U32 R37, R13, 0x10000, RZ ;  /* 0x000100000d257824 */ /* 0x000fe200078e00ff */
[----:B------:R-:W-:Y:S01]  /*7b00*/  LOP3.LUT R41, R14, 0xffff0000, RZ, 0xc0, !PT ;  /* 0xffff00000e297812 */ /* 0x000fe200078ec0ff */
[----:B------:R-:W-:Y:S01]  /*7b10*/  IMAD.U32 R33, R20, 0x10000, RZ ;  /* 0x0001000014217824 */ /* 0x000fe200078e00ff */
[----:B------:R-:W-:Y:S01]  /*7b20*/  LOP3.LUT R3, R157, 0x38, R4, 0xf8, !PT ;  /* 0x000000389d037812 */ /* 0x000fe200078ef804 */
[----:B------:R-:W-:Y:S01]  /*7b30*/  IMAD.U32 R42, R14, 0x10000, RZ ;  /* 0x000100000e2a7824 */ /* 0x000fe200078e00ff */
[----:B------:R-:W-:Y:S01]  /*7b40*/  LOP3.LUT R20, R20, 0xffff0000, RZ, 0xc0, !PT ;  /* 0xffff000014147812 */ /* 0x000fe200078ec0ff */
[----:B------:R-:W-:Y:S01]  /*7b50*/  IMAD.U32 R38, R24, 0x10000, RZ ;  /* 0x0001000018267824 */ /* 0x000fe200078e00ff */
[----:B------:R-:W-:Y:S01]  /*7b60*/  LOP3.LUT R3, R3, R6, RZ, 0x3c, !PT ;  /* 0x0000000603037212 */ /* 0x000fe200078e3cff */
[----:B------:R-:W-:Y:S01]  /*7b70*/  IMAD.U32 R39, R15, 0x10000, RZ ;  /* 0x000100000f277824 */ /* 0x000fe200078e00ff */
[----:B------:R-:W-:-:S03]  /*7b80*/  LOP3.LUT R43, R0, 0xffff0000, RZ, 0xc0, !PT ;  /* 0xffff0000002b7812 */ /* 0x000fc600078ec0ff */
[----:B--2---:R-:W-:-:S04]  /*7b90*/  IMAD.IADD R3, R5, 0x1, R3 ;  /* 0x0000000105037824 */ /* 0x004fc800078e0203 */
[----:B------:R-:W-:Y:S01]  /*7ba0*/  IMAD R3, R3, 0x2, R2 ;  /* 0x0000000203037824 */ /* 0x000fe200078e0202 */
[----:B---3--:R-:W1:Y:S04]  /*7bb0*/  LDS.128 R4, [R44+0xc400] ;  /* 0x00c400002c047984 */ /* 0x008e680000000c00 */
[----:B0-----:R-:W0:Y:S01]  /*7bc0*/  LDS.128 R8, [R3+0xc400] ;  /* 0x00c4000003087984 */ /* 0x001e220000000c00 */
[C---:B-1----:R-:W-:Y:S01]  /*7bd0*/  IMAD.U32 R25, R4.reuse, 0x10000, RZ ;  /* 0x0001000004197824 */ /* 0x042fe200078e00ff */
[----:B------:R-:W-:Y:S01]  /*7be0*/  LOP3.LUT R4, R4, 0xffff0000, RZ, 0xc0, !PT ;  /* 0xffff000004047812 */ /* 0x000fe200078ec0ff */
[C---:B------:R-:W-:Y:S01]  /*7bf0*/  IMAD.U32 R26, R5.reuse, 0x10000, RZ ;  /* 0x00010000051a7824 */ /* 0x040fe200078e00ff */
[----:B------:R-:W-:Y:S01]  /*7c00*/  LOP3.LUT R5, R5, 0xffff0000, RZ, 0xc0, !PT ;  /* 0xffff000005057812 */ /* 0x000fe200078ec0ff */
[C---:B0-----:R-:W-:Y:S01]  /*7c10*/  IMAD.U32 R29, R8.reuse, 0x10000, RZ ;  /* 0x00010000081d7824 */ /* 0x041fe200078e00ff */
[----:B------:R-:W-:Y:S01]  /*7c20*/  LOP3.LUT R8, R8, 0xffff0000, RZ, 0xc0, !PT ;  /* 0xffff000008087812 */ /* 0x000fe200078ec0ff */
[C---:B------:R-:W-:Y:S01]  /*7c30*/  IMAD.U32 R30, R9.reuse, 0x10000, RZ ;  /* 0x00010000091e7824 */ /* 0x040fe200078e00ff */
[----:B------:R-:W-:Y:S01]  /*7c40*/  LOP3.LUT R9, R9, 0xffff0000, RZ, 0xc0, !PT ;  /* 0xffff000009097812 */ /* 0x000fe200078ec0ff */
[-C--:B------:R-:W-:Y:S01]  /*7c50*/  FMUL.FTZ R34, R37, R29.reuse ;  /* 0x0000001d25227220 */ /* 0x080fe20000410000 */
[C---:B------:R-:W-:Y:S01]  /*7c60*/  FMUL.FTZ R36, R33.reuse, R29 ;  /* 0x0000001d21247220 */ /* 0x040fe20000410000 */
[----:B------:R-:W-:Y:S01]  /*7c70*/  FMUL.FTZ R13, R40, R8 ;  /* 0x00000008280d7220 */ /* 0x000fe20000410000 */
[-C--:B------:R-:W-:Y:S01]  /*7c80*/  FMUL.FTZ R29, R42, R30.reuse ;  /* 0x0000001e2a1d7220 */ /* 0x080fe20000410000 */
[-C--:B------:R-:W-:Y:S01]  /*7c90*/  FFMA.FTZ R34, R33, R25.reuse, -R34 ;  /* 0x0000001921227223 */ /* 0x080fe20000010822 */
[----:B------:R-:W-:Y:S01]  /*7ca0*/  FFMA.FTZ R36, R37, R25, R36 ;  /* 0x0000001925247223 */ /* 0x000fe20000010024 */
[----:B------:R-:W-:Y:S01]  /*7cb0*/  FMUL.FTZ R33, R38, R30 ;  /* 0x0000001e26217220 */ /* 0x000fe20000410000 */
[----:B------:R-:W-:Y:S01]  /*7cc0*/  FMUL.FTZ R25, R20, R8 ;  /* 0x0000000814197220 */ /* 0x000fe20000410000 */
[----:B------:R-:W-:-:S02]  /*7cd0*/  IMAD.U32 R31, R10, 0x10000, RZ ;  /* 0x000100000a1f7824 */ /* 0x000fc400078e00ff */
[----:B------:R-:W-:Y:S01]  /*7ce0*/  FFMA.FTZ R13, R20, R4, -R13 ;  /* 0x00000004140d7223 */ /* 0x000fe2000001080d */
[----:B------:R-:W-:Y:S02]  /*7cf0*/  IMAD.U32 R37, R12, 0x10000, RZ ;  /* 0x000100000c257824 */ /* 0x000fe400078e00ff */
[-C--:B------:R-:W-:Y:S01]  /*7d00*/  FFMA.FTZ R29, R38, R26.reuse, -R29 ;  /* 0x0000001a261d7223 */ /* 0x080fe2000001081d */
[----:B------:R-:W-:Y:S01]  /*7d10*/  FFMA.FTZ R33, R42, R26, R33 ;  /* 0x0000001a2a217223 */ /* 0x000fe20000010021 */
[----:B------:R-:W-:Y:S01]  /*7d20*/  LOP3.LUT R10, R10, 0xffff0000, RZ, 0xc0, !PT ;  /* 0xffff00000a0a7812 */ /* 0x000fe200078ec0ff */
[----:B------:R-:W-:Y:S01]  /*7d30*/  FFMA.FTZ R25, R40, R4, R25 ;  /* 0x0000000428197223 */ /* 0x000fe20000010019 */
[----:B------:R-:W-:Y:S01]  /*7d40*/  LOP3.LUT R20, R12, 0xffff0000, RZ, 0xc0, !PT ;  /* 0xffff00000c147812 */ /* 0x000fe200078ec0ff */
[C---:B------:R-:W-:Y:S01]  /*7d50*/  IMAD.U32 R27, R6.reuse, 0x10000, RZ ;  /* 0x00010000061b7824 */ /* 0x040fe200078e00ff */
[----:B------:R-:W-:Y:S01]  /*7d60*/  LOP3.LUT R26, R15, 0xffff0000, RZ, 0xc0, !PT ;  /* 0xffff00000f1a7812 */ /* 0x000fe200078ec0ff */
[-C--:B------:R-:W-:Y:S01]  /*7d70*/  FMUL.FTZ R4, R39, R31.reuse ;  /* 0x0000001f27047220 */ /* 0x080fe20000410000 */
[----:B------:R-:W-:Y:S01]  /*7d80*/  FMUL.FTZ R12, R37, R31 ;  /* 0x0000001f250c7220 */ /* 0x000fe20000410000 */
[----:B------:R-:W-:Y:S01]  /*7d90*/  IMAD.U32 R32, R11, 0x10000, RZ ;  /* 0x000100000b207824 */ /* 0x000fe200078e00ff */
[----:B------:R-:W-:Y:S01]  /*7da0*/  LOP3.LUT R6, R6, 0xffff0000, RZ, 0xc0, !PT ;  /* 0xffff000006067812 */ /* 0x000fe200078ec0ff */
[----:B------:R-:W-:-:S02]  /*7db0*/  IMAD.U32 R30, R0, 0x10000, RZ ;  /* 0x00010000001e7824 */ /* 0x000fc400078e00ff */
[-C--:B------:R-:W-:Y:S01]  /*7dc0*/  FFMA.FTZ R8, R37, R27.reuse, -R4 ;  /* 0x0000001b25087223 */ /* 0x080fe20000010804 */
[-C--:B------:R-:W-:Y:S01]  /*7dd0*/  FMUL.FTZ R15, R26, R10.reuse ;  /* 0x0000000a1a0f7220 */ /* 0x080fe20000410000 */
[----:B------:R-:W-:Y:S01]  /*7de0*/  FMUL.FTZ R31, R20, R10 ;  /* 0x0000000a141f7220 */ /* 0x000fe20000410000 */
[----:B------:R-:W-:Y:S01]  /*7df0*/  LOP3.LUT R11, R11, 0xffff0000, RZ, 0xc0, !PT ;  /* 0xffff00000b0b7812 */ /* 0x000fe200078ec0ff */
[----:B------:R-:W-:Y:S02]  /*7e00*/  IMAD.U32 R4, R21, 0x10000, RZ ;  /* 0x0001000015047824 */ /* 0x000fe400078e00ff */
[----:B------:R-:W-:Y:S01]  /*7e10*/  FFMA.FTZ R10, R39, R27, R12 ;  /* 0x0000001b270a7223 */ /* 0x000fe2000001000c */
[----:B------:R-:W-:Y:S02]  /*7e20*/  IMAD.U32 R28, R7, 0x10000, RZ ;  /* 0x00010000071c7824 */ /* 0x000fe400078e00ff */
[----:B------:R-:W-:Y:S01]  /*7e30*/  FMUL.FTZ R27, R30, R32 ;  /* 0x000000201e1b7220 */ /* 0x000fe20000410000 */
[----:B------:R-:W-:Y:S01]  /*7e40*/  LOP3.LUT R39, R24, 0xffff0000, RZ, 0xc0, !PT ;  /* 0xffff000018277812 */ /* 0x000fe200078ec0ff */
[-C--:B------:R-:W-:Y:S01]  /*7e50*/  FFMA.FTZ R15, R20, R6.reuse, -R15 ;  /* 0x00000006140f7223 */ /* 0x080fe2000001080f */
[----:B------:R-:W-:Y:S01]  /*7e60*/  LOP3.LUT R21, R21, 0xffff0000, RZ, 0xc0, !PT ;  /* 0xffff000015157812 */ /* 0x000fe200078ec0ff */
[----:B------:R-:W-:Y:S01]  /*7e70*/  FFMA.FTZ R31, R26, R6, R31 ;  /* 0x000000061a1f7223 */ /* 0x000fe2000001001f */
[----:B------:R-:W-:Y:S01]  /*7e80*/  LOP3.LUT R7, R7, 0xffff0000, RZ, 0xc0, !PT ;  /* 0xffff000007077812 */ /* 0x000fe200078ec0ff */
[C---:B------:R-:W-:Y:S01]  /*7e90*/  FMUL.FTZ R37, R4.reuse, R32 ;  /* 0x0000002004257220 */ /* 0x040fe20000410000 */
[-C--:B------:R-:W-:Y:S01]  /*7ea0*/  FFMA.FTZ R27, R4, R28.reuse, -R27 ;  /* 0x0000001c041b7223 */ /* 0x080fe2000001081b */
[----:B------:R-:W-:Y:S01]  /*7eb0*/  FMUL.FTZ R0, R41, R9 ;  /* 0x0000000929007220 */ /* 0x000fe20000410000 */
[----:B------:R-:W-:Y:S01]  /*7ec0*/  FMUL.FTZ R6, R43, R11 ;  /* 0x0000000b2b067220 */ /* 0x000fe20000410000 */
[----:B------:R-:W-:Y:S01]  /*7ed0*/  FMUL.FTZ R4, R39, R9 ;  /* 0x0000000927047220 */ /* 0x000fe20000410000 */
[----:B------:R-:W-:Y:S01]  /*7ee0*/  FMUL.FTZ R20, R21, R11 ;  /* 0x0000000b15147220 */ /* 0x000fe20000410000 */
[----:B------:R-:W-:Y:S01]  /*7ef0*/  FFMA.FTZ R0, R39, R5, -R0 ;  /* 0x0000000527007223 */ /* 0x000fe20000010800 */
[----:B------:R-:W-:Y:S01]  /*7f00*/  FFMA.FTZ R14, R21, R7, -R6 ;  /* 0x00000007150e7223 */ /* 0x000fe20000010806 */
[----:B------:R-:W-:Y:S01]  /*7f10*/  FFMA.FTZ R37, R30, R28, R37 ;  /* 0x0000001c1e257223 */ /* 0x000fe20000010025 */
        /* <DEDUP_REMOVED lines=8> */
[----:B------:R2:W-:Y:S01]  /*7fa0*/  STS.128 [R44+0xc400], R4 ;  /* 0x00c400042c007388 */ /* 0x0005e20000000c00 */
[----:B------:R-:W-:-:S02]  /*7fb0*/  F2FP.BF16.F32.PACK_AB R9, R12, R33 ;  /* 0x000000210c09723e */ /* 0x000fc400000010ff */
[----:B------:R-:W-:-:S05]  /*7fc0*/  F2FP.BF16.F32.PACK_AB R11, R20, R37 ;  /* 0x00000025140b723e */ /* 0x000fca00000010ff */
[----:B------:R2:W-:Y:S02]  /*7fd0*/  STS.128 [R3+0xc400], R8 ;  /* 0x00c4000803007388 */ /* 0x0005e40000000c00 */
.L_x_396:
[----:B------:R-:W-:Y:S05]  /*7fe0*/  BSYNC B0 ;  /* 0x0000000000007941 */ /* 0x000fea0003800000 */
.L_x_382:
[----:B------:R-:W-:Y:S01]  /*7ff0*/  @!PT LDS RZ, [RZ] ;  /* 0x00000000fffff984 */ /* 0x000fe20000000800 */
[----:B------:R-:W-:Y:S01]  /*8000*/  @!PT LDS RZ, [RZ] ;  /* 0x00000000fffff984 */ /* 0x000fe20000000800 */
[----:B------:R-:W-:Y:S01]  /*8010*/  @!PT LDS RZ, [RZ] ;  /* 0x00000000fffff984 */ /* 0x000fe20000000800 */
[----:B------:R-:W-:Y:S01]  /*8020*/  @!PT LDS RZ, [RZ] ;  /* 0x00000000fffff984 */ /* 0x000fe20000000800 */
[----:B------:R3:W-:Y:S06]  /*8030*/  MEMBAR.ALL.CTA ;  /* 0x0000000000007992 */ /* 0x0007ec0000008000 */
[----:B---3--:R-:W3:Y:S01]  /*8040*/  FENCE.VIEW.ASYNC.S ;  /* 0x00000000000073c6 */ /* 0x008ee20000000000 */
[----:B------:R-:W-:Y:S05]  /*8050*/  WARPSYNC.ALL ;  /* 0x0000000000007948 */ /* 0x000fea0003800000 */
[----:B---3--:R-:W-:Y:S06]  /*8060*/  BAR.SYNC.DEFER_BLOCKING 0xd, 0x180 ;  /* 0x0346000000007b1d */ /* 0x008fec0000010000 */
.L_x_379:
[----:B------:R-:W-:-:S13]  /*8070*/  ISETP.NE.AND P0, PT, R152, 0x3, PT ;  /* 0x000000039800780c */ /* 0x000fda0003f05270 */
[----:B------:R-:W-:Y:S05]  /*8080*/  @!P0 BRA `(.L_x_407) ;  /* 0x0000000000048947 */ /* 0x000fea0003800000 */
[----:B------:R-:W-:Y:S01]  /*8090*/  BPT.TRAP 0x1 ;  /* 0x000000040000795c */ /* 0x000fe20000300000 */
.L_x_407:
[----:B012---:R-:W-:Y:S01]  /*80a0*/  IMAD R4, R22, 0x8, R2 ;  /* 0x0000000816047824 */ /* 0x007fe200078e0202 */
[----:B------:R-:W-:-:S04]  /*80b0*/  SHF.L.U32 R5, R153, 0x1f, RZ ;  /* 0x0000001f99057819 */ /* 0x000fc800000006ff */
[----:B------:R0:W1:Y:S01]  /*80c0*/  SYNCS.PHASECHK.TRANS64.TRYWAIT P1, [R4+URZ+0x30830], R5 ;  /* 0x03083005040075a7 */ /* 0x000062000802017f */
[----:B------:R-:W-:Y:S05]  /*80d0*/  @!P0 BRA `(.L_x_408) ;  /* 0x0000000000048947 */ /* 0x000fea0003800000 */
[----:B------:R-:W-:Y:S01]  /*80e0*/  BPT.TRAP 0x1 ;  /* 0x000000040000795c */ /* 0x000fe20000300000 */
.L_x_408:
[----:B------:R-:W-:Y:S02]  /*80f0*/  VIADD R0, R2, 0x12400 ;  /* 0x0001240002007836 */ /* 0x000fe40000000000 */
[----:B------:R-:W-:-:S03]  /*8100*/  IMAD R3, R35, 0x2000, R2 ;  /* 0x0000200023037824 */ /* 0x000fc600078e0202 */
[----:B------:R-:W-:Y:S02]  /*8110*/  SHF.R.U32.HI R0, RZ, 0x4, R0 ;  /* 0x00000004ff007819 */ /* 0x000fe40000011600 */
[----:B------:R2:W-:Y:S02]  /*8120*/  STL [R1+0x2c], R3 ;  /* 0x00002c0301007387 */ /* 0x0005e40000100800 */
[----:B------:R-:W-:-:S04]  /*8130*/  LOP3.LUT R0, R0, 0x3fff, RZ, 0xc0, !PT ;  /* 0x00003fff00007812 */ /* 0x000fc800078ec0ff */
[----:B------:R-:W-:Y:S01]  /*8140*/  LOP3.LUT R0, R0, 0x10000, RZ, 0xfc, !PT ;  /* 0x0001000000007812 */ /* 0x000fe200078efcff */
[----:B--2---:R-:W-:-:S04]  /*8150*/  VIADD R3, R3, 0xc400 ;  /* 0x0000c40003037836 */ /* 0x004fc80000000000 */
[----:B------:R2:W-:Y:S01]  /*8160*/  STL [R1+0x34], R0 ;  /* 0x0000340001007387 */ /* 0x0005e20000100800 */
[----:B------:R-:W-:-:S04]  /*8170*/  SHF.R.U32.HI R3, RZ, 0x4, R3 ;  /* 0x00000004ff037819 */ /* 0x000fc80000011603 */
[----:B------:R-:W-:Y:S01]  /*8180*/  LOP3.LUT R3, R3, 0x3fff, RZ, 0xc0, !PT ;  /* 0x00003fff03037812 */ /* 0x000fe200078ec0ff */
[----:B-1----:R-:W-:Y:S06]  /*8190*/  @P1 BRA `(.L_x_409) ;  /* 0x0000000000081947 */ /* 0x002fec0003800000 */
[----:B------:R-:W1:Y:S02]  /*81a0*/  SYNCS.PHASECHK.TRANS64.TRYWAIT P1, [R4+URZ+0x30830], R5 ;  /* 0x03083005040075a7 */ /* 0x000e64000802017f */
[----:B-1----:R-:W-:Y:S05]  /*81b0*/  @!P1 BRA `(.L_x_410) ;  /* 0x000000d4009c9947 */ /* 0x002fea0003800000 */
.L_x_409:
[----:B--2---:R-:W2:Y:S01]  /*81c0*/  LDL R0, [R1+0x34] ;  /* 0x0000340001007983 */ /* 0x004ea20000100800 */
[----:B------:R-:W-:Y:S01]  /*81d0*/  IMAD.MOV.U32 R7, RZ, RZ, 0x40000040 ;  /* 0x40000040ff077424 */ /* 0x000fe200078e00ff */
[----:B------:R-:W-:Y:S01]  /*81e0*/  LOP3.LUT R12, R3, 0x10000, RZ, 0xfc, !PT ;  /* 0x00010000030c7812 */ /* 0x000fe200078efcff */
[----:B------:R-:W-:Y:S01]  /*81f0*/  IMAD.MOV.U32 R13, RZ, RZ, 0x40000040 ;  /* 0x40000040ff0d7424 */ /* 0x000fe200078e00ff */
[----:B------:R-:W-:Y:S05]  /*8200*/  WARPSYNC.ALL ;  /* 0x0000000000007948 */ /* 0x000fea0003800000 */
[----:B------:R-:W-:Y:S01]  /*8210*/  R2UR UR7, R7 ;  /* 0x00000000070772ca */ /* 0x000fe200000e0000 */
[----:B------:R-:W3:Y:S01]  /*8220*/  LDL R11, [R1+0x54] ;  /* 0x00005400010b7983 */ /* 0x000ee20000100800 */
[----:B------:R-:W-:-:S02]  /*8230*/  R2UR UR4, R12 ;  /* 0x000000000c0472ca */ /* 0x000fc400000e0000 */
[----:B------:R-:W-:Y:S01]  /*8240*/  R2UR UR5, R13 ;  /* 0x000000000d0572ca */ /* 0x000fe200000e0000 */
[----:B-----5:R-:W-:Y:S01]  /*8250*/  WARPGROUP.ARRIVE ;  /* 0x00000000000079c5 */ /* 0x020fe20000000000 */
[----:B------:R-:W-:Y:S01]  /*8260*/  VIADD R20, R12, 0x2 ;  /* 0x000000020c147836 */ /* 0x000fe20000000000 */
[----:B------:R-:W-:Y:S01]  /*8270*/  P2R R10, PR, RZ, 0x1 ;  /* 0x00000001ff0a7803 */ /* 0x000fe20000000000 */
[----:B------:R-:W-:Y:S02]  /*8280*/  IMAD.MOV.U32 R9, RZ, RZ, 0x40000040 ;  /* 0x40000040ff097424 */ /* 0x000fe400078e00ff */
[----:B------:R-:W-:Y:S02]  /*8290*/  IMAD.MOV.U32 R21, RZ, RZ, 0x40000040 ;  /* 0x40000040ff157424 */ /* 0x000fe400078e00ff */
[----:B--2---:R-:W-:-:S05]  /*82a0*/  IMAD R6, R22, 0x600, R0 ;  /* 0x0000060016067824 */ /* 0x004fca00078e0200 */
[----:B------:R-:W-:-:S13]  /*82b0*/  R2UR UR6, R6 ;  /* 0x00000000060672ca */ /* 0x000fda00000e0000 */
[----:B------:R-:W-:Y:S01]  /*82c0*/  HGMMA.64x192x16.F32.BF16 R24, gdesc[UR4], RZ, !UPT, gsb0 ;  /* 0x02e00000041879f0 */ /* 0x000fe2000c0018ff */
[----:B------:R-:W-:Y:S01]  /*82d0*/  VIADD R8, R6, 0x2 ;  /* 0x0000000206087836 */ /* 0x000fe20000000000 */
[----:B------:R-:W-:Y:S02]  /*82e0*/  R2UR UR7, R9 ;  /* 0x00000000090772ca */ /* 0x000fe400000e0000 */
[----:B------:R-:W-:Y:S02]  /*82f0*/  R2UR UR4, R20 ;  /* 0x00000000140472ca */ /* 0x000fe400000e0000 */
[----:B------:R-:W-:Y:S02]  /*8300*/  R2UR UR6, R8 ;  /* 0x00000000080672ca */ /* 0x000fe400000e0000 */
[----:B------:R-:W-:Y:S01]  /*8310*/  R2UR UR5, R21 ;  /* 0x00000000150572ca */ /* 0x000fe200000e0000 */
[----:B------:R-:W-:Y:S02]  /*8320*/  VIADD R8, R6, 0x4 ;  /* 0x0000000406087836 */ /* 0x000fe40000000000 */
[----:B------:R-:W-:-:S02]  /*8330*/  VIADD R14, R12, 0x4 ;  /* 0x000000040c0e7836 */ /* 0x000fc40000000000 */
[----:B------:R-:W-:Y:S02]  /*8340*/  IMAD.MOV.U32 R9, RZ, RZ, 0x40000040 ;  /* 0x40000040ff097424 */ /* 0x000fe400078e00ff */
[----:B------:R-:W-:Y:S01]  /*8350*/  IMAD.MOV.U32 R15, RZ, RZ, 0x40000040 ;  /* 0x40000040ff0f7424 */ /* 0x000fe200078e00ff */
[----:B------:R-:W-:Y:S02]  /*8360*/  WARPGROUP.DEPBAR.LE gsb0, 0x0 ;  /* 0x00008000000079c5 */ /* 0x000fe40000010000 */
[----:B------:R-:W-:-:S06]  /*8370*/  WARPGROUP.ARRIVE ;  /* 0x00000000000079c5 */ /* 0x000fcc0000000000 */
[----:B------:R-:W-:Y:S01]  /*8380*/  HGMMA.64x192x16.F32.BF16 R24, gdesc[UR4], R24, gsb0 ;  /* 0x02e00000041879f0 */ /* 0x000fe20008001818 */
        /* <DEDUP_REMOVED lines=15> */
[----:B------:R-:W2:Y:S01]  /*8480*/  S2R R0, SR_TID.X ;  /* 0x0000000000007919 */ /* 0x000ea20000002100 */
[----:B------:R4:W-:Y:S01]  /*8490*/  STL.64 [R1+0x8], R12 ;  /* 0x0000080c01007387 */ /* 0x0009e20000100a00 */
[----:B--2---:R-:W-:-:S05]  /*84a0*/  VIADD R0, R0, 0xffffff80 ;  /* 0xffffff8000007836 */ /* 0x004fca0000000000 */
[----:B----4-:R-:W-:-:S04]  /*84b0*/  SHF.R.S32.HI R12, RZ, 0x1f, R0 ;  /* 0x0000001fff0c7819 */ /* 0x010fc80000011400 */
[----:B------:R-:W-:-:S04]  /*84c0*/  LEA.HI R12, R12, R0, RZ, 0x7 ;  /* 0x000000000c0c7211 */ /* 0x000fc800078f38ff */
[----:B------:R-:W-:-:S05]  /*84d0*/  LOP3.LUT R12, R12, 0xffffff80, RZ, 0xc0, !PT ;  /* 0xffffff800c0c7812 */ /* 0x000fca00078ec0ff */
[----:B------:R-:W-:-:S05]  /*84e0*/  IMAD.IADD R12, R0, 0x1, -R12 ;  /* 0x00000001000c7824 */ /* 0x000fca00078e0a0c */
[----:B------:R-:W-:-:S04]  /*84f0*/  SHF.R.S32.HI R0, RZ, 0x1f, R12 ;  /* 0x0000001fff007819 */ /* 0x000fc8000001140c */
[----:B------:R-:W-:-:S04]  /*8500*/  LEA.HI R0, R0, R12, RZ, 0x2 ;  /* 0x0000000c00007211 */ /* 0x000fc800078f10ff */
[----:B------:R-:W-:Y:S01]  /*8510*/  LOP3.LUT R0, R0, 0x7ffffffc, RZ, 0xc0, !PT ;  /* 0x7ffffffc00007812 */ /* 0x000fe200078ec0ff */
[----:B------:R-:W-:Y:S02]  /*8520*/  WARPGROUP.DEPBAR.LE gsb0, 0x0 ;  /* 0x00008000000079c5 */ /* 0x000fe40000010000 */
[----:B------:R-:W-:-:S06]  /*8530*/  WARPGROUP.ARRIVE ;  /* 0x00000000000079c5 */ /* 0x000fcc0000000000 */
[----:B------:R-:W-:Y:S01]  /*8540*/  HGMMA.64x192x16.F32.BF16 R24, gdesc[UR4], R24, gsb0 ;  /* 0x02e00000041879f0 */ /* 0x000fe20008001818 */
[----:B------:R-:W-:Y:S01]  /*8550*/  IMAD.IADD R0, R12, 0x1, -R0 ;  /* 0x000000010c007824 */ /* 0x000fe200078e0a00 */
[----:B------:R-:W-:Y:S01]  /*8560*/  ULDC UR4, c[0x0][0x988] ;  /* 0x0002620000047ab9 */ /* 0x000fe20000000800 */
[----:B------:R-:W-:-:S04]  /*8570*/  IMAD.MOV.U32 R3, RZ, RZ, -0x2 ;  /* 0xfffffffeff037424 */ /* 0x000fc800078e00ff */
[----:B------:R-:W-:-:S04]  /*8580*/  IMAD R3, R0, R3, 0xc0 ;  /* 0x000000c000037424 */ /* 0x000fc800078e0203 */
[----:B01----:R-:W-:-:S04]  /*8590*/  IMAD.IADD R5, R3, 0x1, R126 ;  /* 0x0000000103057824 */ /* 0x003fc800078e027e */
[----:B---3--:R-:W-:-:S05]  /*85a0*/  IMAD R5, R11, -0xc0, R5 ;  /* 0xffffff400b057824 */ /* 0x008fca00078e0205 */
        /* <DEDUP_REMOVED lines=8> */
[----:B------:R-:W-:Y:S02]  /*8630*/  FSEL R24, R24, -INF , P4 ;  /* 0xff80000018187808 */ /* 0x000fe40002000000 */
[----:B------:R-:W-:Y:S02]  /*8640*/  FSEL R25, R25, -INF , P3 ;  /* 0xff80000019197808 */ /* 0x000fe40001800000 */
[----:B------:R-:W-:Y:S02]  /*8650*/  FSEL R28, R28, -INF , P1 ;  /* 0xff8000001c1c7808 */ /* 0x000fe40000800000 */
[----:B------:R-:W-:Y:S02]  /*8660*/  FMNMX.FTZ R3, R24, R25, !PT ;  /* 0x0000001918037209 */ /* 0x000fe40007810000 */
[----:B------:R-:W-:-:S02]  /*8670*/  FSEL R29, R29, -INF , P2 ;  /* 0xff8000001d1d7808 */ /* 0x000fc40001000000 */
[----:B------:R-:W-:Y:S02]  /*8680*/  FMNMX.FTZ R0, R28, R3, !PT ;  /* 0x000000031c007209 */ /* 0x000fe40007810000 */
[----:B------:R-:W-:Y:S02]  /*8690*/  FSEL R125, R26, -INF , P4 ;  /* 0xff8000001a7d7808 */ /* 0x000fe40002000000 */
[----:B------:R-:W-:Y:S02]  /*86a0*/  ISETP.GT.AND P4, PT, R5, 0x11, PT ;  /* 0x000000110500780c */ /* 0x000fe40003f84270 */
[----:B------:R-:W-:Y:S02]  /*86b0*/  FSEL R32, R32, -INF , P5 ;  /* 0xff80000020207808 */ /* 0x000fe40002800000 */
[----:B------:R-:W-:Y:S02]  /*86c0*/  FMNMX.FTZ R3, R29, R0, !PT ;  /* 0x000000001d037209 */ /* 0x000fe40007810000 */
[----:B------:R-:W-:-:S02]  /*86d0*/  FSEL R124, R27, -INF , P3 ;  /* 0xff8000001b7c7808 */ /* 0x000fc40001800000 */
[----:B------:R-:W-:Y:S02]  /*86e0*/  ISETP.GT.AND P3, PT, R5, 0x18, PT ;  /* 0x000000180500780c */ /* 0x000fe40003f64270 */
[----:B------:R-:W-:Y:S02]  /*86f0*/  FSEL R33, R33, -INF , P4 ;  /* 0xff80000021217808 */ /* 0x000fe40002000000 */
[----:B------:R-:W-:Y:S02]  /*8700*/  FMNMX.FTZ R0, R32, R3, !PT ;  /* 0x0000000320007209 */ /* 0x000fe40007810000 */
[----:B------:R-:W-:Y:S02]  /*8710*/  FSEL R123, R30, -INF , P1 ;  /* 0xff8000001e7b7808 */ /* 0x000fe40000800000 */
[----:B------:R-:W-:Y:S02]  /*8720*/  ISETP.GT.AND P1, PT, R5, 0x19, PT ;  /* 0x000000190500780c */ /* 0x000fe40003f24270 */
        /* <DEDUP_REMOVED lines=127> */
[----:B------:R-:W-:Y:S02]  /*8f20*/  FMNMX.FTZ R3, R97, R0, !PT ;  /* 0x0000000061037209 */ /* 0x000fe40007810000 */
[----:B------:R-:W-:Y:S02]  /*8f30*/  FSEL R101, R101, -INF , P0 ;  /* 0xff80000065657808 */ /* 0x000fe40000000000 */
[----:B------:R-:W-:Y:S02]  /*8f40*/  FMNMX.FTZ R0, R100, R3, !PT ;  /* 0x0000000364007209 */ /* 0x000fe40007810000 */
        /* <DEDUP_REMOVED lines=23> */
[----:B------:R-:W-:Y:S02]  /*90c0*/  FMNMX.FTZ R3, R113, R0, !PT ;  /* 0x0000000071037209 */ /* 0x000fe40007810000 */
[----:B------:R-:W-:Y:S02]  /*90d0*/  FSEL R116, R116, -INF , P5 ;  /* 0xff80000074747808 */ /* 0x000fe40002800000 */
[----:B------:R-:W-:Y:S02]  /*90e0*/  ISETP.GT.AND P6, PT, R5, 0xb9, PT ;  /* 0x000000b90500780c */ /* 0x000fe40003fc4270 */
[----:B------:R-:W-:-:S02]  /*90f0*/  FMNMX.FTZ R0, R116, R3, !PT ;  /* 0x0000000374007209 */ /* 0x000fc40007810000 */
[----:B------:R-:W-:-:S04]  /*9100*/  FSEL R117, R117, -INF , P6 ;  /* 0xff80000075757808 */ /* 0x000fc80003000000 */
[----:B------:R-:W-:-:S05]  /*9110*/  FMNMX.FTZ R11, R117, R0, !PT ;  /* 0x00000000750b7209 */ /* 0x000fca0007810000 */
[----:B------:R-:W0:Y:S02]  /*9120*/  SHFL.BFLY PT, R0, R11, 0x2, 0x1f ;  /* 0x0c401f000b007f89 */ /* 0x000e2400000e0000 */
[----:B0-----:R-:W-:-:S05]  /*9130*/  FMNMX.FTZ R12, R11, R0, !PT ;  /* 0x000000000b0c7209 */ /* 0x001fca0007810000 */
[----:B------:R-:W0:Y:S01]  /*9140*/  SHFL.BFLY PT, R3, R12, 0x1, 0x1f ;  /* 0x0c201f000c037f89 */ /* 0x000e2200000e0000 */
[----:B------:R-:W-:Y:S02]  /*9150*/  P2R R7, PR, RZ, 0x1 ;  /* 0x00000001ff077803 */ /* 0x000fe40000000000 */
[----:B------:R-:W-:Y:S01]  /*9160*/  ISETP.GT.AND P0, PT, R5, 0xa0, PT ;  /* 0x000000a00500780c */ /* 0x000fe20003f04270 */
[----:B------:R-:W-:Y:S04]  /*9170*/  STL.64 [R1+0x20], R20 ;  /* 0x0000201401007387 */ /* 0x000fe80000100a00 */
[----:B------:R-:W-:Y:S01]  /*9180*/  STL.64 [R1+0x18], R14 ;  /* 0x0000180e01007387 */ /* 0x000fe20000100a00 */
[----:B------:R-:W-:-:S03]  /*9190*/  FSEL R106, R106, -INF , P0 ;  /* 0xff8000006a6a7808 */ /* 0x000fc60000000000 */
[----:B------:R1:W-:Y:S01]  /*91a0*/  STL.64 [R1+0x10], R8 ;  /* 0x0000100801007387 */ /* 0x0003e20000100a00 */
[----:B------:R-:W-:Y:S02]  /*91b0*/  ISETP.NE.AND P0, PT, R7, RZ, PT ;  /* 0x000000ff0700720c */ /* 0x000fe40003f05270 */
[----:B0-----:R-:W-:Y:S01]  /*91c0*/  FMNMX.FTZ R0, R12, R3, !PT ;  /* 0x000000030c007209 */ /* 0x001fe20007810000 */
[----:B------:R-:W-:Y:S01]  /*91d0*/  IMAD.U32 R3, RZ, RZ, UR4 ;  /* 0x00000004ff037e24 */ /* 0x000fe2000f8e00ff */
[----:B-1----:R-:W-:Y:S02]  /*91e0*/  P2R R9, PR, RZ, 0x4 ;  /* 0x00000004ff097803 */ /* 0x002fe40000000000 */
[C---:B------:R-:W-:Y:S01]  /*91f0*/  FSETP.NEU.FTZ.AND P2, PT, R0.reuse, -INF , PT ;  /* 0xff8000000000780b */ /* 0x040fe20003f5d000 */
[----:B------:R-:W-:Y:S01]  /*9200*/  FMUL.FTZ R6, R0, R3 ;  /* 0x0000000300067220 */ /* 0x000fe20000410000 */
[----:B------:R-:W-:Y:S02]  /*9210*/  FSEL R107, R107, -INF , P0 ;  /* 0xff8000006b6b7808 */ /* 0x000fe40000000000 */
[----:B------:R-:W-:-:S02]  /*9220*/  ISETP.NE.AND P0, PT, R10, RZ, PT ;  /* 0x000000ff0a00720c */ /* 0x000fc40003f05270 */
[----:B------:R-:W-:Y:S02]  /*9230*/  FSEL R6, R6, RZ, P2 ;  /* 0x000000ff06067208 */ /* 0x000fe40001000000 */
[----:B------:R-:W-:-:S03]  /*9240*/  FMNMX.FTZ R10, R125, R124, !PT ;  /* 0x0000007c7d0a7209 */ /* 0x000fc60007810000 */
[----:B------:R-:W-:Y:S01]  /*9250*/  FFMA.FTZ R7, R25, R3, -R6 ;  /* 0x0000000319077223 */ /* 0x000fe20000010806 */
        /* <DEDUP_REMOVED lines=8> */
[----:B------:R-:W-:-:S03]  /*92e0*/  FFMA.FTZ R12, R33, R3, -R6 ;  /* 0x00000003210c7223 */ /* 0x000fc60000010806 */
[----:B------:R-:W-:-:S04]  /*92f0*/  FMNMX.FTZ R10, R46, R27, !PT ;  /* 0x0000001b2e0a7209 */ /* 0x000fc80007810000 */
[----:B------:R-:W-:-:S04]  /*9300*/  FMNMX.FTZ R33, R47, R10, !PT ;  /* 0x0000000a2f217209 */ /* 0x000fc80007810000 */
[----:B------:R-:W-:-:S04]  /*9310*/  FMNMX.FTZ R10, R50, R33, !PT ;  /* 0x00000021320a7209 */ /* 0x000fc80007810000 */
[----:B------:R-:W-:-:S04]  /*9320*/  FMNMX.FTZ R33, R51, R10, !PT ;  /* 0x0000000a33217209 */ /* 0x000fc80007810000 */
[----:B------:R-:W-:-:S04]  /*9330*/  FMNMX.FTZ R10, R54, R33, !PT ;  /* 0x00000021360a7209 */ /* 0x000fc80007810000 */
[----:B------:R-:W-:Y:S02]  /*9340*/  FMNMX.FTZ R35, R55, R10, !PT ;  /* 0x0000000a37237209 */ /* 0x000fe40007810000 */
[----:B------:R-:W-:Y:S02]  /*9350*/  ISETP.NE.AND P2, PT, R9, RZ, PT ;  /* 0x000000ff0900720c */ /* 0x000fe40003f45270 */
[----:B------:R-:W-:Y:S01]  /*9360*/  FMNMX.FTZ R10, R58, R35, !PT ;  /* 0x000000233a0a7209 */ /* 0x000fe20007810000 */
[-CC-:B------:R-:W-:Y:S01]  /*9370*/  FFMA.FTZ R9, R29, R3.reuse, -R6.reuse ;  /* 0x000000031d097223 */ /* 0x180fe20000010806 */
[-CC-:B------:R-:W-:Y:S01]  /*9380*/  FFMA.FTZ R29, R45, R3.reuse, -R6.reuse ;  /* 0x000000032d1d7223 */ /* 0x180fe20000010806 */
[-CC-:B------:R-:W-:Y:S01]  /*9390*/  FFMA.FTZ R45, R68, R3.reuse, -R6.reuse ;  /* 0x00000003442d7223 */ /* 0x180fe20000010806 */
[----:B------:R-:W-:Y:S01]  /*93a0*/  FMNMX.FTZ R35, R59, R10, !PT ;  /* 0x0000000a3b237209 */ /* 0x000fe20007810000 */
[-CC-:B------:R-:W-:Y:S01]  /*93b0*/  FFMA.FTZ R68, R104, R3.reuse, -R6.reuse ;  /* 0x0000000368447223 */ /* 0x180fe20000010806 */
[----:B------:R-:W-:-:S02]  /*93c0*/  FFMA.FTZ R104, R105, R3, -R6 ;  /* 0x0000000369687223 */ /* 0x000fc40000010806 */
[----:B------:R-:W2:Y:S01]  /*93d0*/  LDL R105, [R1+0x3c] ;  /* 0x00003c0001697983 */ /* 0x000ea20000100800 */
        /* <DEDUP_REMOVED lines=8> */
[----:B------:R-:W-:Y:S02]  /*9460*/  P2R R8, PR, RZ, 0x2 ;  /* 0x00000002ff087803 */ /* 0x000fe40000000000 */
[----:B------:R-:W-:Y:S02]  /*9470*/  ISETP.GT.AND P1, PT, R5, 0x99, PT ;  /* 0x000000990500780c */ /* 0x000fe40003f24270 */
[----:B------:R-:W-:Y:S02]  /*9480*/  FMNMX.FTZ R37, R75, R10, !PT ;  /* 0x0000000a4b257209 */ /* 0x000fe40007810000 */
[----:B------:R-:W-:Y:S02]  /*9490*/  FSEL R103, R103, -INF , P1 ;  /* 0xff80000067677808 */ /* 0x000fe40000800000 */
[----:B------:R-:W-:-:S02]  /*94a0*/  FMNMX.FTZ R10, R78, R37, !PT ;  /* 0x000000254e0a7209 */ /* 0x000fc40007810000 */
[----:B------:R-:W-:Y:S01]  /*94b0*/  ISETP.NE.AND P1, PT, R8, RZ, PT ;  /* 0x000000ff0800720c */ /* 0x000fe20003f25270 */
[-CC-:B------:R-:W-:Y:S01]  /*94c0*/  FFMA.FTZ R8, R28, R3.reuse, -R6.reuse ;  /* 0x000000031c087223 */ /* 0x180fe20000010806 */
[----:B------:R-:W-:Y:S01]  /*94d0*/  FFMA.FTZ R28, R41, R3, -R6 ;  /* 0x00000003291c7223 */ /* 0x000fe20000010806 */
        /* <DEDUP_REMOVED lines=14> */
[----:B------:R-:W-:Y:S01]  /*95c0*/  FMNMX.FTZ R53, R103, R10, !PT ;  /* 0x0000000a67357209 */ /* 0x000fe20007810000 */
[----:B------:R0:W-:Y:S03]  /*95d0*/  MUFU.EX2 R27, R57 ;  /* 0x00000039001b7308 */ /* 0x0001e60000000800 */
[----:B------:R-:W-:Y:S02]  /*95e0*/  FMNMX.FTZ R10, R106, R53, !PT ;  /* 0x000000356a0a7209 */ /* 0x000fe40007810000 */
[----:B------:R-:W-:Y:S02]  /*95f0*/  FSEL R110, R110, -INF , P1 ;  /* 0xff8000006e6e7808 */ /* 0x000fe40000800000 */
[----:B0-----:R-:W-:Y:S02]  /*9600*/  FMNMX.FTZ R57, R107, R10, !PT ;  /* 0x0000000a6b397209 */ /* 0x001fe40007810000 */
[----:B------:R-:W-:-:S02]  /*9610*/  FSEL R111, R111, -INF , P2 ;  /* 0xff8000006f6f7808 */ /* 0x000fc40001000000 */
[----:B------:R-:W-:Y:S02]  /*9620*/  FMNMX.FTZ R10, R110, R57, !PT ;  /* 0x000000396e0a7209 */ /* 0x000fe40007810000 */
[----:B------:R-:W-:Y:S02]  /*9630*/  FSEL R114, R114, -INF , P3 ;  /* 0xff80000072727808 */ /* 0x000fe40001800000 */
[----:B------:R-:W-:Y:S01]  /*9640*/  FMNMX.FTZ R57, R111, R10, !PT ;  /* 0x0000000a6f397209 */ /* 0x000fe20007810000 */
[----:B------:R-:W-:Y:S01]  /*9650*/  FFMA.FTZ R61, R61, R3, -R6 ;  /* 0x000000033d3d7223 */ /* 0x000fe20000010806 */
[----:B------:R-:W-:Y:S02]  /*9660*/  FSEL R115, R115, -INF , P4 ;  /* 0xff80000073737808 */ /* 0x000fe40002000000 */
[----:B------:R-:W-:Y:S01]  /*9670*/  FMNMX.FTZ R10, R114, R57, !PT ;  /* 0x00000039720a7209 */ /* 0x000fe20007810000 */
[----:B------:R0:W-:Y:S01]  /*9680*/  MUFU.EX2 R33, R61 ;  /* 0x0000003d00217308 */ /* 0x0001e20000000800 */
[----:B------:R-:W-:-:S02]  /*9690*/  FSEL R118, R118, -INF , P5 ;  /* 0xff80000076767808 */ /* 0x000fc40002800000 */
[----:B------:R-:W-:Y:S02]  /*96a0*/  FSEL R119, R119, -INF , P6 ;  /* 0xff80000077777808 */ /* 0x000fe40003000000 */
[----:B0-----:R-:W-:-:S04]  /*96b0*/  FMNMX.FTZ R61, R115, R10, !PT ;  /* 0x0000000a733d7209 */ /* 0x001fc80007810000 */
[----:B------:R-:W-:Y:S01]  /*96c0*/  FMNMX.FTZ R10, R118, R61, !PT ;  /* 0x0000003d760a7209 */ /* 0x000fe20007810000 */
[----:B------:R-:W-:-:S03]  /*96d0*/  FFMA.FTZ R21, R49, R3, -R6 ;  /* 0x0000000331157223 */ /* 0x000fc60000010806 */
[----:B------:R-:W-:Y:S01]  /*96e0*/  FMNMX.FTZ R10, R119, R10, !PT ;  /* 0x0000000a770a7209 */ /* 0x000fe20007810000 */
[----:B------:R-:W-:-:S04]  /*96f0*/  FFMA.FTZ R49, R69, R3, -R6 ;  /* 0x0000000345317223 */ /* 0x000fc80000010806 */
[----:B------:R-:W0:Y:S01]  /*9700*/  SHFL.BFLY PT, R69, R10, 0x2, 0x1f ;  /* 0x0c401f000a457f89 */ /* 0x000e2200000e0000 */
[-CC-:B------:R-:W-:Y:S01]  /*9710*/  FFMA.FTZ R15, R40, R3.reuse, -R6.reuse ;  /* 0x00000003280f7223 */ /* 0x180fe20000010806 */
[----:B------:R-:W-:Y:S01]  /*9720*/  FFMA.FTZ R40, R77, R3, -R6 ;  /* 0x000000034d287223 */ /* 0x000fe20000010806 */
[----:B------:R-:W1:Y:S01]  /*9730*/  S2R R128, SR_TID.X ;  /* 0x0000000000807919 */ /* 0x000e620000002100 */
[----:B0-----:R-:W-:-:S05]  /*9740*/  FMNMX.FTZ R77, R10, R69, !PT ;  /* 0x000000450a4d7209 */ /* 0x001fca0007810000 */
[----:B------:R-:W0:Y:S01]  /*9750*/  SHFL.BFLY PT, R10, R77, 0x1, 0x1f ;  /* 0x0c201f004d0a7f89 */ /* 0x000e2200000e0000 */
        /* <DEDUP_REMOVED lines=12> */
[----:B------:R3:W-:Y:S01]  /*9820*/  MUFU.EX2 R35, R65 ;  /* 0x0000004100237308 */ /* 0x0007e20000000800 */
        /* <DEDUP_REMOVED lines=8> */
[----:B0-----:R-:W-:Y:S01]  /*98b0*/  FMNMX.FTZ R10, R77, R10, !PT ;  /* 0x0000000a4d0a7209 */ /* 0x001fe20007810000 */
[-CC-:B------:R-:W-:Y:S01]  /*98c0*/  FFMA.FTZ R92, R92, R3.reuse, -R6.reuse ;  /* 0x000000035c5c7223 */ /* 0x180fe20000010806 */
[-CC-:B------:R-:W-:Y:S01]  /*98d0*/  FFMA.FTZ R60, R93, R3.reuse, -R6.reuse ;  /* 0x000000035d3c7223 */ /* 0x180fe20000010806 */
[-CC-:B------:R-:W-:Y:S01]  /*98e0*/  FFMA.FTZ R61, R96, R3.reuse, -R6.reuse ;  /* 0x00000003603d7223 */ /* 0x180fe20000010806 */
[----:B------:R-:W-:-:S03]  /*98f0*/  FFMA.FTZ R64, R97, R3, -R6 ;  /* 0x0000000361407223 */ /* 0x000fc60000010806 */
[----:B------:R0:W-:Y:S01]  /*9900*/  MUFU.EX2 R41, R80 ;  /* 0x0000005000297308 */ /* 0x0001e20000000800 */
[-CC-:B---3--:R-:W-:Y:S01]  /*9910*/  FFMA.FTZ R65, R100, R3.reuse, -R6.reuse ;  /* 0x0000000364417223 */ /* 0x188fe20000010806 */
[-CC-:B------:R-:W-:Y:S01]  /*9920*/  FFMA.FTZ R127, R101, R3.reuse, -R6.reuse ;  /* 0x00000003657f7223 */ /* 0x180fe20000010806 */
[-CC-:B------:R-:W-:Y:S01]  /*9930*/  FFMA.FTZ R69, R108, R3.reuse, -R6.reuse ;  /* 0x000000036c457223 */ /* 0x180fe20000010806 */
[-CC-:B------:R-:W-:Y:S01]  /*9940*/  FFMA.FTZ R72, R109, R3.reuse, -R6.reuse ;  /* 0x000000036d487223 */ /* 0x180fe20000010806 */
[-CC-:B----4-:R-:W-:Y:S01]  /*9950*/  FFMA.FTZ R73, R112, R3.reuse, -R6.reuse ;  /* 0x0000000370497223 */ /* 0x190fe20000010806 */
[-CC-:B------:R-:W-:Y:S01]  /*9960*/  FFMA.FTZ R76, R113, R3.reuse, -R6.reuse ;  /* 0x00000003714c7223 */ /* 0x180fe20000010806 */
[-CC-:B------:R-:W-:Y:S01]  /*9970*/  FFMA.FTZ R77, R117, R3.reuse, -R6.reuse ;  /* 0x00000003754d7223 */ /* 0x180fe20000010806 */
[-C--:B0-----:R-:W-:Y:S01]  /*9980*/  FFMA.FTZ R80, R116, R3.reuse, -R6 ;  /* 0x0000000374507223 */ /* 0x081fe20000010806 */
[C---:B------:R-:W-:Y:S01]  /*9990*/  FMUL.FTZ R6, R10.reuse, R3 ;  /* 0x000000030a067220 */ /* 0x040fe20000410000 */
[----:B------:R-:W-:-:S04]  /*99a0*/  FSETP.NEU.FTZ.AND P1, PT, R10, -INF , PT ;  /* 0xff8000000a00780b */ /* 0x000fc80003f3d000 */
[----:B------:R-:W-:Y:S02]  /*99b0*/  FSEL R6, R6, RZ, P1 ;  /* 0x000000ff06067208 */ /* 0x000fe40000800000 */
[----:B-1----:R-:W-:-:S03]  /*99c0*/  LOP3.LUT R128, R128, 0x7f, RZ, 0xc0, !PT ;  /* 0x0000007f80807812 */ /* 0x002fc600078ec0ff */
[-CC-:B------:R-:W-:Y:S01]  /*99d0*/  FFMA.FTZ R81, R125, R3.reuse, -R6.reuse ;  /* 0x000000037d517223 */ /* 0x180fe20000010806 */
[-CC-:B------:R-:W-:Y:S01]  /*99e0*/  FFMA.FTZ R84, R124, R3.reuse, -R6.reuse ;  /* 0x000000037c547223 */ /* 0x180fe20000010806 */
[----:B------:R-:W-:Y:S01]  /*99f0*/  MUFU.EX2 R5, R5 ;  /* 0x0000000500057308 */ /* 0x000fe20000000800 */
[----:B------:R-:W-:Y:S01]  /*9a00*/  ISETP.NE.AND P1, PT, R128, RZ, PT ;  /* 0x000000ff8000720c */ /* 0x000fe20003f25270 */
[----:B------:R-:W-:-:S06]  /*9a10*/  FFMA.FTZ R85, R123, R3, -R6 ;  /* 0x000000037b557223 */ /* 0x000fcc0000010806 */
[----:B------:R-:W0:Y:S01]  /*9a20*/  MUFU.EX2 R7, R7 ;  /* 0x0000000700077308 */ /* 0x000e220000000800 */
[----:B------:R-:W-:-:S07]  /*9a30*/  FFMA.FTZ R89, R121, R3, -R6 ;  /* 0x0000000379597223 */ /* 0x000fce0000010806 */
[----:B------:R-:W-:Y:S08]  /*9a40*/  MUFU.EX2 R81, R81 ;  /* 0x0000005100517308 */ /* 0x000ff00000000800 */
[----:B------:R-:W1:Y:S08]  /*9a50*/  MUFU.EX2 R84, R84 ;  /* 0x0000005400547308 */ /* 0x000e700000000800 */
[----:B------:R-:W3:Y:S08]  /*9a60*/  MUFU.EX2 R8, R8 ;  /* 0x0000000800087308 */ /* 0x000ef00000000800 */
[----:B------:R4:W-:Y:S01]  /*9a70*/  MUFU.EX2 R53, R88 ;  /* 0x0000005800357308 */ /* 0x0009e20000000800 */
[-CC-:B------:R-:W-:Y:S01]  /*9a80*/  FFMA.FTZ R101, R47, R3.reuse, -R6.reuse ;  /* 0x000000032f657223 */ /* 0x180fe20000010806 */
[----:B----4-:R-:W-:-:S06]  /*9a90*/  FFMA.FTZ R88, R122, R3, -R6 ;  /* 0x000000037a587223 */ /* 0x010fcc0000010806 */
[----:B------:R-:W-:Y:S01]  /*9aa0*/  MUFU.EX2 R85, R85 ;  /* 0x0000005500557308 */ /* 0x000fe20000000800 */
[----:B------:R-:W-:Y:S01]  /*9ab0*/  FFMA.FTZ R47, R58, R3, -R6 ;  /* 0x000000033a2f7223 */ /* 0x000fe20000010806 */
[----:B------:R-:W-:-:S06]  /*9ac0*/  @!P1 VIADD R4, R4, 0x30840 ;  /* 0x0003084004049836 */ /* 0x000fcc0000000000 */
[----:B------:R-:W4:Y:S01]  /*9ad0*/  MUFU.EX2 R9, R9 ;  /* 0x0000000900097308 */ /* 0x000f220000000800 */
[-CC-:B------:R-:W-:Y:S01]  /*9ae0*/  FFMA.FTZ R58, R67, R3.reuse, -R6.reuse ;  /* 0x00000003433a7223 */ /* 0x180fe20000010806 */
[-CC-:B------:R-:W-:Y:S01]  /*9af0*/  FFMA.FTZ R93, R39, R3.reuse, -R6.reuse ;  /* 0x00000003275d7223 */ /* 0x180fe20000010806 */
[-CC-:B------:R-:W-:Y:S01]  /*9b00*/  FFMA.FTZ R96, R42, R3.reuse, -R6.reuse ;  /* 0x000000032a607223 */ /* 0x180fe20000010806 */
[----:B------:R-:W-:-:S04]  /*9b10*/  FFMA.FTZ R97, R43, R3, -R6 ;  /* 0x000000032b617223 */ /* 0x000fc80000010806 */
[----:B------:R-:W2:Y:S01]  /*9b20*/  MUFU.EX2 R88, R88 ;  /* 0x0000005800587308 */ /* 0x000ea20000000800 */
[-CC-:B------:R-:W-:Y:S01]  /*9b30*/  FFMA.FTZ R100, R46, R3.reuse, -R6.reuse ;  /* 0x000000032e647223 */ /* 0x180fe20000010806 */
[-CC-:B------:R-:W-:Y:S01]  /*9b40*/  FFMA.FTZ R67, R78, R3.reuse, -R6.reuse ;  /* 0x000000034e437223 */ /* 0x180fe20000010806 */
[-CC-:B------:R-:W-:Y:S01]  /*9b50*/  FFMA.FTZ R39, R50, R3.reuse, -R6.reuse ;  /* 0x0000000332277223 */ /* 0x180fe20000010806 */
[----:B------:R-:W-:-:S04]  /*9b60*/  FFMA.FTZ R42, R51, R3, -R6 ;  /* 0x00000003332a7223 */ /* 0x000fc80000010806 */
[----:B------:R-:W2:Y:S01]  /*9b70*/  MUFU.EX2 R11, R11 ;  /* 0x0000000b000b7308 */ /* 0x000ea20000000800 */
[-CC-:B------:R-:W-:Y:S01]  /*9b80*/  FFMA.FTZ R43, R54, R3.reuse, -R6.reuse ;  /* 0x00000003362b7223 */ /* 0x180fe20000010806 */
[-CC-:B------:R-:W-:Y:S01]  /*9b90*/  FFMA.FTZ R46, R55, R3.reuse, -R6.reuse ;  /* 0x00000003372e7223 */ /* 0x180fe20000010806 */
[----:B------:R-:W-:-:S05]  /*9ba0*/  FFMA.FTZ R78, R79, R3, -R6 ;  /* 0x000000034f4e7223 */ /* 0x000fca0000010806 */
[----:B------:R0:W-:Y:S01]  /*9bb0*/  MUFU.EX2 R57, R92 ;  /* 0x0000005c00397308 */ /* 0x0001e20000000800 */
[-CC-:B------:R-:W-:Y:S01]  /*9bc0*/  FFMA.FTZ R31, R31, R3.reuse, -R6.reuse ;  /* 0x000000031f1f7223 */ /* 0x180fe20000010806 */
[-CC-:B------:R-:W-:Y:S01]  /*9bd0*/  FFMA.FTZ R50, R59, R3.reuse, -R6.reuse ;  /* 0x000000033b327223 */ /* 0x180fe20000010806 */
[-CC-:B------:R-:W-:Y:S01]  /*9be0*/  FFMA.FTZ R51, R62, R3.reuse, -R6.reuse ;  /* 0x000000033e337223 */ /* 0x180fe20000010806 */
[-CC-:B------:R-:W-:Y:S01]  /*9bf0*/  FFMA.FTZ R54, R63, R3.reuse, -R6.reuse ;  /* 0x000000033f367223 */ /* 0x180fe20000010806 */
[-CC-:B------:R-:W-:Y:S01]  /*9c00*/  FFMA.FTZ R55, R66, R3.reuse, -R6.reuse ;  /* 0x0000000342377223 */ /* 0x180fe20000010806 */
[-CC-:B0-----:R-:W-:Y:S02]  /*9c10*/  FFMA.FTZ R92, R120, R3.reuse, -R6.reuse ;  /* 0x00000003785c7223 */ /* 0x181fe40000010806 */
[----:B------:R-:W0:Y:S01]  /*9c20*/  MUFU.EX2 R89, R89 ;  /* 0x0000005900597308 */ /* 0x000e220000000800 */
[----:B------:R-:W-:Y:S01]  /*9c30*/  FADD.FTZ R79, R5, R7 ;  /* 0x00000007054f7221 */ /* 0x000fe20000010000 */
[-C--:B------:R-:W-:Y:S01]  /*9c40*/  FFMA.FTZ R59, R70, R3.reuse, -R6 ;  /* 0x00000003463b7223 */ /* 0x080fe20000010806 */
[----:B------:R-:W-:Y:S01]  /*9c50*/  @!P1 PRMT R4, RZ, 0x654, R4 ;  /* 0x00000654ff049816 */ /* 0x000fe20000000004 */
[-CC-:B------:R-:W-:Y:S01]  /*9c60*/  FFMA.FTZ R62, R71, R3.reuse, -R6.reuse ;  /* 0x00000003473e7223 */ /* 0x180fe20000010806 */
[-CC-:B------:R-:W-:Y:S01]  /*9c70*/  FFMA.FTZ R63, R74, R3.reuse, -R6.reuse ;  /* 0x000000034a3f7223 */ /* 0x180fe20000010806 */
[----:B------:R-:W-:-:S02]  /*9c80*/  FFMA.FTZ R66, R75, R3, -R6 ;  /* 0x000000034b427223 */ /* 0x000fc40000010806 */
[----:B------:R-:W0:Y:S01]  /*9c90*/  MUFU.EX2 R12, R12 ;  /* 0x0000000c000c7308 */ /* 0x000e220000000800 */
[-CC-:B------:R-:W-:Y:S01]  /*9ca0*/  FFMA.FTZ R74, R82, R3.reuse, -R6.reuse ;  /* 0x00000003524a7223 */ /* 0x180fe20000010806 */
[-CC-:B------:R-:W-:Y:S01]  /*9cb0*/  FFMA.FTZ R75, R83, R3.reuse, -R6.reuse ;  /* 0x00000003534b7223 */ /* 0x180fe20000010806 */
[-CC-:B------:R-:W-:Y:S01]  /*9cc0*/  FFMA.FTZ R70, R86, R3.reuse, -R6.reuse ;  /* 0x0000000356467223 */ /* 0x180fe20000010806 */
[-CC-:B------:R-:W-:Y:S01]  /*9cd0*/  FFMA.FTZ R71, R87, R3.reuse, -R6.reuse ;  /* 0x0000000357477223 */ /* 0x180fe20000010806 */
[-CC-:B------:R-:W-:Y:S01]  /*9ce0*/  FFMA.FTZ R90, R90, R3.reuse, -R6.reuse ;  /* 0x000000035a5a7223 */ /* 0x180fe20000010806 */
[-CC-:B------:R-:W-:Y:S01]  /*9cf0*/  FFMA.FTZ R91, R91, R3.reuse, -R6.reuse ;  /* 0x000000035b5b7223 */ /* 0x180fe20000010806 */
[-CC-:B------:R-:W-:Y:S01]  /*9d00*/  FFMA.FTZ R94, R94, R3.reuse, -R6.reuse ;  /* 0x000000035e5e7223 */ /* 0x180fe20000010806 */
        /* <DEDUP_REMOVED lines=14> */
[----:B------:R-:W0:Y:S01]  /*9df0*/  MUFU.EX2 R13, R13 ;  /* 0x0000000d000d7308 */ /* 0x000e220000000800 */
[----:B-1----:R-:W-:Y:S01]  /*9e00*/  FADD.FTZ R6, R81, R84 ;  /* 0x0000005451067221 */ /* 0x002fe20000010000 */
[----:B---3--:R-:W-:Y:S01]  /*9e10*/  FADD.FTZ R82, R8, R79 ;  /* 0x0000004f08527221 */ /* 0x008fe20000010000 */
[----:B------:R1:W-:Y:S03]  /*9e20*/  @!P1 SYNCS.ARRIVE.TRANS64.RED.A1T0 RZ, [R4+URZ], RZ ;  /* 0x000000ff04ff99a7 */ /* 0x0003e6000810043f */
[----:B----4-:R-:W-:-:S02]  /*9e30*/  FADD.FTZ R82, R9, R82 ;  /* 0x0000005209527221 */ /* 0x010fc40000010000 */
[----:B------:R-:W3:Y:S01]  /*9e40*/  MUFU.EX2 R31, R31 ;  /* 0x0000001f001f7308 */ /* 0x000ee20000000800 */
[----:B-1----:R-:W-:Y:S01]  /*9e50*/  F2FP.BF16.F32.PACK_AB R4, R7, R5 ;  /* 0x000000050704723e */ /* 0x002fe200000010ff */
[----:B------:R-:W-:-:S06]  /*9e60*/  FADD.FTZ R5, R85, R6 ;  /* 0x0000000655057221 */ /* 0x000fcc0000010000 */
[----:B------:R-:W1:Y:S01]  /*9e70*/  MUFU.EX2 R14, R14 ;  /* 0x0000000e000e7308 */ /* 0x000e620000000800 */
[----:B--2---:R-:W-:Y:S01]  /*9e80*/  FADD.FTZ R6, R88, R5 ;  /* 0x0000000558067221 */ /* 0x004fe20000010000 */
[----:B------:R-:W-:-:S06]  /*9e90*/  FADD.FTZ R5, R11, R82 ;  /* 0x000000520b057221 */ /* 0x000fcc0000010000 */
[----:B------:R-:W2:Y:S01]  /*9ea0*/  MUFU.EX2 R93, R93 ;  /* 0x0000005d005d7308 */ /* 0x000ea20000000800 */
[----:B0-----:R-:W-:Y:S01]  /*9eb0*/  FADD.FTZ R7, R89, R6 ;  /* 0x0000000659077221 */ /* 0x001fe20000010000 */
[----:B------:R-:W-:-:S06]  /*9ec0*/  FADD.FTZ R6, R12, R5 ;  /* 0x000000050c067221 */ /* 0x000fcc0000010000 */
[----:B------:R-:W0:Y:S01]  /*9ed0*/  MUFU.EX2 R15, R15 ;  /* 0x0000000f000f7308 */ /* 0x000e220000000800 */
[----:B------:R-:W-:Y:S01]  /*9ee0*/  FADD.FTZ R82, R92, R7 ;  /* 0x000000075c527221 */ /* 0x000fe20000010000 */
[----:B------:R-:W-:-:S06]  /*9ef0*/  FADD.FTZ R5, R13, R6 ;  /* 0x000000060d057221 */ /* 0x000fcc0000010000 */
[----:B------:R-:W4:Y:S08]  /*9f00*/  MUFU.EX2 R96, R96 ;  /* 0x0000006000607308 */ /* 0x000f300000000800 */
[----:B------:R-:W4:Y:S01]  /*9f10*/  MUFU.EX2 R28, R28 ;  /* 0x0000001c001c7308 */ /* 0x000f220000000800 */
[----:B---3--:R-:W-:Y:S01]  /*9f20*/  FADD.FTZ R82, R31, R82 ;  /* 0x000000521f527221 */ /* 0x008fe20000010000 */
[----:B-1----:R-:W-:-:S06]  /*9f30*/  FADD.FTZ R6, R14, R5 ;  /* 0x000000050e067221 */ /* 0x002fcc0000010000 */
[----:B------:R-:W1:Y:S08]  /*9f40*/  MUFU.EX2 R97, R97 ;  /* 0x0000006100617308 */ /* 0x000e700000000800 */
[----:B------:R-:W3:Y:S01]  /*9f50*/  MUFU.EX2 R30, R30 ;  /* 0x0000001e001e7308 */ /* 0x000ee20000000800 */
[----:B--2---:R-:W-:Y:S01]  /*9f60*/  FADD.FTZ R5, R93, R82 ;  /* 0x000000525d057221 */ /* 0x004fe20000010000 */
[----:B0-----:R-:W-:-:S06]  /*9f70*/  FADD.FTZ R7, R15, R6 ;  /* 0x000000060f077221 */ /* 0x001fcc0000010000 */
[----:B------:R-:W0:Y:S08]  /*9f80*/  MUFU.EX2 R100, R100 ;  /* 0x0000006400647308 */ /* 0x000e300000000800 */
[----:B------:R-:W2:Y:S01]  /*9f90*/  MUFU.EX2 R29, R29 ;  /* 0x0000001d001d7308 */ /* 0x000ea20000000800 */
[----:B----4-:R-:W-:Y:S01]  /*9fa0*/  FADD.FTZ R6, R96, R5 ;  /* 0x0000000560067221 */ /* 0x010fe20000010000 */
[----:B------:R-:W-:-:S06]  /*9fb0*/  FADD.FTZ R7, R28, R7 ;  /* 0x000000071c077221 */ /* 0x000fcc0000010000 */
[----:B------:R-:W4:Y:S08]  /*9fc0*/  MUFU.EX2 R101, R101 ;  /* 0x0000006500657308 */ /* 0x000f300000000800 */
[----:B------:R-:W4:Y:S01]  /*9fd0*/  MUFU.EX2 R20, R20 ;  /* 0x0000001400147308 */ /* 0x000f220000000800 */
[----:B-1----:R-:W-:Y:S01]  /*9fe0*/  FADD.FTZ R5, R97, R6 ;  /* 0x0000000661057221 */ /* 0x002fe20000010000 */
[----:B---3--:R-:W-:-:S06]  /*9ff0*/  FADD.FTZ R6, R30, R7 ;  /* 0x000000071e067221 */ /* 0x008fcc0000010000 */
[----:B------:R-:W1:Y:S08]  /*a000*/  MUFU.EX2 R39, R39 ;  /* 0x0000002700277308 */ /* 0x000e700000000800 */
[----:B------:R-:W3:Y:S01]  /*a010*/  MUFU.EX2 R21, R21 ;  /* 0x0000001500157308 */ /* 0x000ee20000000800 */
[----:B0-----:R-:W-:Y:S01]  /*a020*/  FADD.FTZ R82, R100, R5 ;  /* 0x0000000564527221 */ /* 0x001fe20000010000 */
[----:B--2---:R-:W-:-:S06]  /*a030*/  FADD.FTZ R5, R29, R6 ;  /* 0x000000061d057221 */ /* 0x004fcc0000010000 */
        /* <DEDUP_REMOVED lines=12> */
[----:B------:R-:W0:Y:S01]  /*a100*/  MUFU.EX2 R47, R47 ;  /* 0x0000002f002f7308 */ /* 0x000e220000000800 */
[----:B------:R-:W-:Y:S01]  /*a110*/  F2FP.BF16.F32.PACK_AB R12, R12, R11 ;  /* 0x0000000b0c0c723e */ /* 0x000fe200000010ff */
[----:B----4-:R-:W-:Y:S01]  /*a120*/  FADD.FTZ R11, R43, R82 ;  /* 0x000000522b0b7221 */ /* 0x010fe20000010000 */
[----:B------:R-:W-:-:S05]  /*a130*/  F2FP.BF16.F32.PACK_AB R14, R14, R13 ;  /* 0x0000000d0e0e723e */ /* 0x000fca00000010ff */
[----:B------:R-:W2:Y:S01]  /*a140*/  MUFU.EX2 R50, R50 ;  /* 0x0000003200327308 */ /* 0x000ea20000000800 */
[----:B------:R-:W-:-:S07]  /*a150*/  FADD.FTZ R13, R25, R86 ;  /* 0x00000056190d7221 */ /* 0x000fce0000010000 */
[----:B------:R-:W4:Y:S01]  /*a160*/  MUFU.EX2 R32, R32 ;  /* 0x0000002000207308 */ /* 0x000f220000000800 */
[----:B------:R-:W-:Y:S01]  /*a170*/  F2FP.BF16.F32.PACK_AB R5, R84, R81 ;  /* 0x000000515405723e */ /* 0x000fe200000010ff */
[----:B-1----:R-:W-:-:S06]  /*a180*/  FADD.FTZ R82, R46, R11 ;  /* 0x0000000b2e527221 */ /* 0x002fcc0000010000 */
[----:B------:R-:W1:Y:S01]  /*a190*/  MUFU.EX2 R51, R51 ;  /* 0x0000003300337308 */ /* 0x000e620000000800 */
[----:B---3--:R-:W-:Y:S01]  /*a1a0*/  FADD.FTZ R84, R26, R13 ;  /* 0x0000000d1a547221 */ /* 0x008fe20000010000 */
[----:B0-----:R-:W-:-:S06]  /*a1b0*/  FADD.FTZ R11, R47, R82 ;  /* 0x000000522f0b7221 */ /* 0x001fcc0000010000 */
[----:B------:R-:W0:Y:S01]  /*a1c0*/  MUFU.EX2 R54, R54 ;  /* 0x0000003600367308 */ /* 0x000e220000000800 */
[----:B------:R-:W-:-:S07]  /*a1d0*/  FADD.FTZ R79, R27, R84 ;  /* 0x000000541b4f7221 */ /* 0x000fce0000010000 */
[----:B------:R-:W3:Y:S01]  /*a1e0*/  MUFU.EX2 R34, R34 ;  /* 0x0000002200227308 */ /* 0x000ee20000000800 */
[----:B--2---:R-:W-:Y:S01]  /*a1f0*/  FADD.FTZ R82, R50, R11 ;  /* 0x0000000b32527221 */ /* 0x004fe20000010000 */
[----:B----4-:R-:W-:-:S06]  /*a200*/  FADD.FTZ R84, R32, R79 ;  /* 0x0000004f20547221 */ /* 0x010fcc0000010000 */
[----:B------:R-:W2:Y:S01]  /*a210*/  MUFU.EX2 R55, R55 ;  /* 0x0000003700377308 */ /* 0x000ea20000000800 */
[----:B-1----:R-:W-:Y:S01]  /*a220*/  FADD.FTZ R11, R51, R82 ;  /* 0x00000052330b7221 */ /* 0x002fe20000010000 */
[----:B------:R-:W-:-:S06]  /*a230*/  FADD.FTZ R79, R33, R84 ;  /* 0x00000054214f7221 */ /* 0x000fcc0000010000 */
[----:B------:R-:W-:Y:S08]  /*a240*/  MUFU.EX2 R58, R58 ;  /* 0x0000003a003a7308 */ /* 0x000ff00000000800 */
[----:B------:R-:W1:Y:S01]  /*a250*/  MUFU.EX2 R45, R45 ;  /* 0x0000002d002d7308 */ /* 0x000e620000000800 */
[----:B0-----:R-:W-:Y:S01]  /*a260*/  FADD.FTZ R82, R54, R11 ;  /* 0x0000000b36527221 */ /* 0x001fe20000010000 */
[----:B------:R-:W-:-:S06]  /*a270*/  F2FP.BF16.F32.PACK_AB R6, R9, R8 ;  /* 0x000000080906723e */ /* 0x000fcc00000010ff */
[----:B------:R-:W0:Y:S01]  /*a280*/  MUFU.EX2 R59, R59 ;  /* 0x0000003b003b7308 */ /* 0x000e220000000800 */
[----:B------:R-:W-:Y:S01]  /*a290*/  F2FP.BF16.F32.PACK_AB R7, R88, R85 ;  /* 0x000000555807723e */ /* 0x000fe200000010ff */
[----:B---3--:R-:W-:-:S06]  /*a2a0*/  FADD.FTZ R84, R34, R79 ;  /* 0x0000004f22547221 */ /* 0x008fcc0000010000 */
[----:B------:R-:W3:Y:S01]  /*a2b0*/  MUFU.EX2 R49, R49 ;  /* 0x0000003100317308 */ /* 0x000ee20000000800 */
[----:B--2---:R-:W-:Y:S01]  /*a2c0*/  FADD.FTZ R11, R55, R82 ;  /* 0x00000052370b7221 */ /* 0x004fe20000010000 */
[----:B------:R-:W-:-:S06]  /*a2d0*/  FADD.FTZ R84, R35, R84 ;  /* 0x0000005423547221 */ /* 0x000fcc0000010000 */
[----:B------:R-:W2:Y:S01]  /*a2e0*/  MUFU.EX2 R62, R62 ;  /* 0x0000003e003e7308 */ /* 0x000ea20000000800 */
[----:B------:R4:W-:Y:S07]  /*a2f0*/  STSM.16.M88.4 [R154+0x1e800], R4 ;  /* 0x01e800049a007844 */ /* 0x0009ee0000000200 */
[----:B------:R-:W-:Y:S01]  /*a300*/  MUFU.EX2 R36, R36 ;  /* 0x0000002400247308 */ /* 0x000fe20000000800 */
[----:B------:R-:W-:Y:S01]  /*a310*/  F2FP.BF16.F32.PACK_AB R28, R28, R15 ;  /* 0x0000000f1c1c723e */ /* 0x000fe200000010ff */
[----:B-1----:R-:W-:-:S06]  /*a320*/  FADD.FTZ R84, R45, R84 ;  /* 0x000000542d547221 */ /* 0x002fcc0000010000 */
[----:B------:R-:W1:Y:S01]  /*a330*/  MUFU.EX2 R63, R63 ;  /* 0x0000003f003f7308 */ /* 0x000e620000000800 */
[----:B----4-:R-:W-:Y:S01]  /*a340*/  F2FP.BF16.F32.PACK_AB R4, R21, R20 ;  /* 0x000000141504723e */ /* 0x010fe200000010ff */
[----:B------:R-:W-:Y:S01]  /*a350*/  FADD.FTZ R20, R58, R11 ;  /* 0x0000000b3a147221 */ /* 0x000fe20000010000 */
[----:B------:R-:W-:Y:S01]  /*a360*/  F2FP.BF16.F32.PACK_AB R30, R29, R30 ;  /* 0x0000001e1d1e723e */ /* 0x000fe200000010ff */
[----:B------:R-:W4:Y:S01]  /*a370*/  LDL R81, [R1+0x44] ;  /* 0x0000440001517983 */ /* 0x000f220000100800 */
[----:B------:R-:W-:-:S03]  /*a380*/  F2FP.BF16.F32.PACK_AB R13, R92, R89 ;  /* 0x000000595c0d723e */ /* 0x000fc600000010ff */
[----:B------:R-:W1:Y:S01]  /*a390*/  MUFU.EX2 R66, R66 ;  /* 0x0000004200427308 */ /* 0x000e620000000800 */
[----:B------:R-:W-:Y:S01]  /*a3a0*/  F2FP.BF16.F32.PACK_AB R15, R93, R31 ;  /* 0x0000001f5d0f723e */ /* 0x000fe200000010ff */
[----:B0-----:R-:W-:Y:S01]  /*a3b0*/  FADD.FTZ R5, R59, R20 ;  /* 0x000000143b057221 */ /* 0x001fe20000010000 */
[----:B------:R-:W-:Y:S02]  /*a3c0*/  F2FP.BF16.F32.PACK_AB R29, R97, R96 ;  /* 0x00000060611d723e */ /* 0x000fe400000010ff */
[----:B------:R-:W-:-:S03]  /*a3d0*/  F2FP.BF16.F32.PACK_AB R31, R101, R100 ;  /* 0x00000064651f723e */ /* 0x000fc600000010ff */
[----:B------:R-:W0:Y:S01]  /*a3e0*/  MUFU.EX2 R38, R38 ;  /* 0x0000002600267308 */ /* 0x000e220000000800 */
[----:B---3--:R-:W-:Y:S01]  /*a3f0*/  FADD.FTZ R7, R49, R84 ;  /* 0x0000005431077221 */ /* 0x008fe20000010000 */
[----:B------:R-:W-:Y:S01]  /*a400*/  STSM.16.M88.4 [R105], R12 ;  /* 0x0000000c69007844 */ /* 0x000fe20000000200 */
[----:B--2---:R-:W-:-:S03]  /*a410*/  FADD.FTZ R20, R62, R5 ;  /* 0x000000053e147221 */ /* 0x004fc60000010000 */
[----:B------:R2:W-:Y:S01]  /*a420*/  STSM.16.M88.4 [R156], R28 ;  /* 0x0000001c9c007844 */ /* 0x0005e20000000200 */
[----:B-1----:R-:W-:Y:S01]  /*a430*/  FADD.FTZ R11, R63, R20 ;  /* 0x000000143f0b7221 */ /* 0x002fe20000010000 */
[----:B------:R-:W-:Y:S02]  /*a440*/  F2FP.BF16.F32.PACK_AB R6, R25, R24 ;  /* 0x000000181906723e */ /* 0x000fe400000010ff */
[----:B------:R-:W-:Y:S01]  /*a450*/  F2FP.BF16.F32.PACK_AB R5, R42, R39 ;  /* 0x000000272a05723e */ /* 0x000fe200000010ff */
[----:B------:R-:W-:Y:S01]  /*a460*/  FADD.FTZ R20, R66, R11 ;  /* 0x0000000b42147221 */ /* 0x000fe20000010000 */
[----:B--2---:R-:W-:-:S04]  /*a470*/  FADD.FTZ R28, R36, R7 ;  /* 0x00000007241c7221 */ /* 0x004fc80000010000 */
[----:B------:R-:W-:Y:S01]  /*a480*/  FADD.FTZ R13, R37, R28 ;  /* 0x0000001c250d7221 */ /* 0x000fe20000010000 */
[----:B------:R-:W-:Y:S02]  /*a490*/  F2FP.BF16.F32.PACK_AB R7, R46, R43 ;  /* 0x0000002b2e07723e */ /* 0x000fe400000010ff */
[----:B------:R-:W-:Y:S01]  /*a4a0*/  F2FP.BF16.F32.PACK_AB R12, R27, R26 ;  /* 0x0000001a1b0c723e */ /* 0x000fe200000010ff */
[----:B0-----:R-:W-:Y:S01]  /*a4b0*/  FADD.FTZ R11, R38, R13 ;  /* 0x0000000d260b7221 */ /* 0x001fe20000010000 */
[----:B------:R-:W-:Y:S02]  /*a4c0*/  F2FP.BF16.F32.PACK_AB R14, R33, R32 ;  /* 0x00000020210e723e */ /* 0x000fe400000010ff */
[----:B------:R-:W-:Y:S02]  /*a4d0*/  F2FP.BF16.F32.PACK_AB R13, R50, R47 ;  /* 0x0000002f320d723e */ /* 0x000fe400000010ff */
[----:B------:R-:W-:Y:S01]  /*a4e0*/  F2FP.BF16.F32.PACK_AB R15, R54, R51 ;  /* 0x00000033360f723e */ /* 0x000fe200000010ff */
[----:B------:R-:W-:Y:S04]  /*a4f0*/  STSM.16.M88.4 [R155], R4 ;  /* 0x000000049b007844 */ /* 0x000fe80000000200 */
[----:B------:R0:W-:Y:S04]  /*a500*/  STSM.16.M88.4 [R154+0x24800], R12 ;  /* 0x0248000c9a007844 */ /* 0x0001e80000000200 */
[----:B0-----:R-:W2:Y:S01]  /*a510*/  LDL R13, [R1+0x40] ;  /* 0x00004000010d7983 */ /* 0x001ea20000100800 */
[----:B------:R-:W0:Y:S08]  /*a520*/  MUFU.EX2 R67, R67 ;  /* 0x0000004300437308 */ /* 0x000e300000000800 */
[----:B------:R-:W1:Y:S08]  /*a530*/  MUFU.EX2 R40, R40 ;  /* 0x0000002800287308 */ /* 0x000e700000000800 */
[----:B------:R-:W3:Y:S08]  /*a540*/  MUFU.EX2 R78, R78 ;  /* 0x0000004e004e7308 */ /* 0x000ef00000000800 */
[----:B------:R-:W3:Y:S01]  /*a550*/  MUFU.EX2 R74, R74 ;  /* 0x0000004a004a7308 */ /* 0x000ee20000000800 */
[----:B0-----:R-:W-:-:S07]  /*a560*/  FADD.FTZ R21, R67, R20 ;  /* 0x0000001443157221 */ /* 0x001fce0000010000 */
[----:B------:R-:W0:Y:S08]  /*a570*/  MUFU.EX2 R44, R44 ;  /* 0x0000002c002c7308 */ /* 0x000e300000000800 */
[----:B------:R-:W0:Y:S01]  /*a580*/  MUFU.EX2 R75, R75 ;  /* 0x0000004b004b7308 */ /* 0x000e220000000800 */
[----:B-1----:R-:W-:Y:S01]  /*a590*/  FADD.FTZ R20, R40, R11 ;  /* 0x0000000b28147221 */ /* 0x002fe20000010000 */
[----:B---3--:R-:W-:-:S06]  /*a5a0*/  FADD.FTZ R21, R78, R21 ;  /* 0x000000154e157221 */ /* 0x008fcc0000010000 */
[----:B------:R-:W1:Y:S08]  /*a5b0*/  MUFU.EX2 R48, R48 ;  /* 0x0000003000307308 */ /* 0x000e700000000800 */
[----:B------:R-:W3:Y:S01]  /*a5c0*/  MUFU.EX2 R70, R70 ;  /* 0x0000004600467308 */ /* 0x000ee20000000800 */
[----:B------:R-:W-:Y:S01]  /*a5d0*/  FADD.FTZ R11, R41, R20 ;  /* 0x00000014290b7221 */ /* 0x000fe20000010000 */
[----:B------:R-:W-:-:S06]  /*a5e0*/  FADD.FTZ R20, R74, R21 ;  /* 0x000000154a147221 */ /* 0x000fcc0000010000 */
[----:B------:R-:W3:Y:S08]  /*a5f0*/  MUFU.EX2 R52, R52 ;  /* 0x0000003400347308 */ /* 0x000ef00000000800 */
[----:B------:R-:W3:Y:S01]  /*a600*/  MUFU.EX2 R71, R71 ;  /* 0x0000004700477308 */ /* 0x000ee20000000800 */
[----:B0-----:R-:W-:Y:S01]  /*a610*/  FADD.FTZ R11, R44, R11 ;  /* 0x0000000b2c0b7221 */ /* 0x001fe20000010000 */
[----:B------:R-:W-:-:S06]  /*a620*/  FADD.FTZ R21, R75, R20 ;  /* 0x000000144b157221 */ /* 0x000fcc0000010000 */
[----:B------:R-:W0:Y:S01]  /*a630*/  MUFU.EX2 R8, R90 ;  /* 0x0000005a00087308 */ /* 0x000e220000000800 */
[----:B-1----:R-:W-:Y:S01]  /*a640*/  FADD.FTZ R11, R48, R11 ;  /* 0x0000000b300b7221 */ /* 0x002fe20000010000 */
[----:B---3--:R-:W-:-:S06]  /*a650*/  FADD.FTZ R20, R70, R21 ;  /* 0x0000001546147221 */ /* 0x008fcc0000010000 */
[----:B------:R-:W1:Y:S08]  /*a660*/  MUFU.EX2 R56, R56 ;  /* 0x0000003800387308 */ /* 0x000e700000000800 */
[----:B------:R-:W3:Y:S01]  /*a670*/  MUFU.EX2 R9, R91 ;  /* 0x0000005b00097308 */ /* 0x000ee20000000800 */
[----:B------:R-:W-:Y:S01]  /*a680*/  FADD.FTZ R28, R52, R11 ;  /* 0x0000000b341c7221 */ /* 0x000fe20000010000 */
[----:B------:R-:W-:-:S06]  /*a690*/  FADD.FTZ R11, R71, R20 ;  /* 0x00000014470b7221 */ /* 0x000fcc0000010000 */
[----:B------:R-:W3:Y:S01]  /*a6a0*/  MUFU.EX2 R94, R94 ;  /* 0x0000005e005e7308 */ /* 0x000ee20000000800 */
[----:B------:R-:W-:Y:S01]  /*a6b0*/  FADD.FTZ R5, R53, R28 ;  /* 0x0000001c35057221 */ /* 0x000fe20000010000 */
[----:B0-----:R-:W-:-:S06]  /*a6c0*/  FADD.FTZ R4, R8, R11 ;  /* 0x0000000b08047221 */ /* 0x001fcc0000010000 */
        /* <DEDUP_REMOVED lines=21> */
[----:B------:R-:W4:Y:S01]  /*a820*/  MUFU.EX2 R106, R106 ;  /* 0x0000006a006a7308 */ /* 0x000f220000000800 */
        /* <DEDUP_REMOVED lines=9> */
[----:B------:R-:W-:Y:S01]  /*a8c0*/  F2FP.BF16.F32.PACK_AB R25, R58, R55 ;  /* 0x000000373a19723e */ /* 0x000fe200000010ff */
[----:B----4-:R-:W-:-:S05]  /*a8d0*/  FADD.FTZ R4, R106, R11 ;  /* 0x0000000b6a047221 */ /* 0x010fca0000010000 */
[----:B------:R-:W4:Y:S01]  /*a8e0*/  MUFU.EX2 R72, R72 ;  /* 0x0000004800487308 */ /* 0x000f220000000800 */
[----:B------:R-:W-:-:S07]  /*a8f0*/  F2FP.BF16.F32.PACK_AB R58, R60, R57 ;  /* 0x000000393c3a723e */ /* 0x000fce00000010ff */
[----:B------:R-:W4:Y:S01]  /*a900*/  MUFU.EX2 R111, R111 ;  /* 0x0000006f006f7308 */ /* 0x000f220000000800 */
[----:B------:R-:W-:Y:S01]  /*a910*/  F2FP.BF16.F32.PACK_AB R57, R9, R8 ;  /* 0x000000080939723e */ /* 0x000fe200000010ff */
[----:B0-----:R-:W-:Y:S01]  /*a920*/  FADD.FTZ R8, R104, R7 ;  /* 0x0000000768087221 */ /* 0x001fe20000010000 */
[----:B------:R-:W-:-:S05]  /*a930*/  FADD.FTZ R7, R107, R4 ;  /* 0x000000046b077221 */ /* 0x000fca0000010000 */
[----:B------:R-:W0:Y:S08]  /*a940*/  MUFU.EX2 R73, R73 ;  /* 0x0000004900497308 */ /* 0x000e300000000800 */
[----:B------:R-:W0:Y:S01]  /*a950*/  MUFU.EX2 R5, R114 ;  /* 0x0000007200057308 */ /* 0x000e220000000800 */
[----:B-1----:R-:W-:Y:S01]  /*a960*/  FADD.FTZ R9, R69, R8 ;  /* 0x0000000845097221 */ /* 0x002fe20000010000 */
[----:B---3--:R-:W-:-:S06]  /*a970*/  FADD.FTZ R4, R110, R7 ;  /* 0x000000076e047221 */ /* 0x008fcc0000010000 */
[----:B------:R-:W1:Y:S08]  /*a980*/  MUFU.EX2 R76, R76 ;  /* 0x0000004c004c7308 */ /* 0x000e700000000800 */
[----:B------:R-:W3:Y:S08]  /*a990*/  MUFU.EX2 R6, R115 ;  /* 0x0000007300067308 */ /* 0x000ef00000000800 */
[----:B------:R-:W-:Y:S08]  /*a9a0*/  MUFU.EX2 R80, R80 ;  /* 0x0000005000507308 */ /* 0x000ff00000000800 */
[----:B------:R-:W2:Y:S08]  /*a9b0*/  MUFU.EX2 R77, R77 ;  /* 0x0000004d004d7308 */ /* 0x000eb00000000800 */
[----:B------:R-:W-:Y:S08]  /*a9c0*/  MUFU.EX2 R118, R118 ;  /* 0x0000007600767308 */ /* 0x000ff00000000800 */
[----:B------:R-:W2:Y:S01]  /*a9d0*/  MUFU.EX2 R119, R119 ;  /* 0x0000007700777308 */ /* 0x000ea20000000800 */
[----:B----4-:R-:W-:Y:S01]  /*a9e0*/  FADD.FTZ R8, R72, R9 ;  /* 0x0000000948087221 */ /* 0x010fe20000010000 */
[----:B------:R-:W-:Y:S01]  /*a9f0*/  FADD.FTZ R4, R111, R4 ;  /* 0x000000046f047221 */ /* 0x000fe20000010000 */
[----:B------:R-:W-:-:S02]  /*aa00*/  F2FP.BF16.F32.PACK_AB R24, R35, R34 ;  /* 0x000000222318723e */ /* 0x000fc400000010ff */
[----:B------:R-:W-:Y:S01]  /*aa10*/  F2FP.BF16.F32.PACK_AB R26, R49, R45 ;  /* 0x0000002d311a723e */ /* 0x000fe200000010ff */
[----:B0-----:R-:W-:Y:S01]  /*aa20*/  FADD.FTZ R7, R73, R8 ;  /* 0x0000000849077221 */ /* 0x001fe20000010000 */
[----:B------:R-:W-:Y:S01]  /*aa30*/  F2FP.BF16.F32.PACK_AB R27, R62, R59 ;  /* 0x0000003b3e1b723e */ /* 0x000fe200000010ff */
[----:B------:R-:W-:Y:S01]  /*aa40*/  FADD.FTZ R9, R5, R4 ;  /* 0x0000000405097221 */ /* 0x000fe20000010000 */
[----:B------:R-:W-:Y:S02]  /*aa50*/  F2FP.BF16.F32.PACK_AB R36, R37, R36 ;  /* 0x000000242524723e */ /* 0x000fe400000010ff */
[----:B------:R-:W-:Y:S02]  /*aa60*/  F2FP.BF16.F32.PACK_AB R38, R40, R38 ;  /* 0x000000262826723e */ /* 0x000fe400000010ff */
[----:B------:R-:W-:Y:S02]  /*aa70*/  F2FP.BF16.F32.PACK_AB R37, R66, R63 ;  /* 0x0000003f4225723e */ /* 0x000fe400000010ff */
[----:B------:R-:W-:-:S02]  /*aa80*/  F2FP.BF16.F32.PACK_AB R39, R78, R67 ;  /* 0x000000434e27723e */ /* 0x000fc400000010ff */
[----:B------:R-:W-:Y:S02]  /*aa90*/  F2FP.BF16.F32.PACK_AB R44, R44, R41 ;  /* 0x000000292c2c723e */ /* 0x000fe400000010ff */
[----:B------:R-:W-:Y:S02]  /*aaa0*/  F2FP.BF16.F32.PACK_AB R46, R52, R48 ;  /* 0x00000030342e723e */ /* 0x000fe400000010ff */
[----:B------:R-:W-:Y:S02]  /*aab0*/  F2FP.BF16.F32.PACK_AB R45, R75, R74 ;  /* 0x0000004a4b2d723e */ /* 0x000fe400000010ff */
[----:B------:R-:W-:Y:S02]  /*aac0*/  F2FP.BF16.F32.PACK_AB R47, R71, R70 ;  /* 0x00000046472f723e */ /* 0x000fe400000010ff */
[----:B------:R-:W-:Y:S02]  /*aad0*/  F2FP.BF16.F32.PACK_AB R56, R56, R53 ;  /* 0x000000353838723e */ /* 0x000fe400000010ff */
[----:B------:R-:W-:-:S02]  /*aae0*/  F2FP.BF16.F32.PACK_AB R66, R127, R65 ;  /* 0x000000417f42723e */ /* 0x000fc400000010ff */
[----:B------:R-:W-:Y:S01]  /*aaf0*/  F2FP.BF16.F32.PACK_AB R59, R95, R94 ;  /* 0x0000005e5f3b723e */ /* 0x000fe200000010ff */
[----:B------:R-:W-:Y:S01]  /*ab00*/  STSM.16.M88.4 [R81], R24 ;  /* 0x0000001851007844 */ /* 0x000fe20000000200 */
[----:B------:R-:W-:Y:S01]  /*ab10*/  F2FP.BF16.F32.PACK_AB R64, R64, R61 ;  /* 0x0000003d4040723e */ /* 0x000fe200000010ff */
[----:B-1----:R-:W-:Y:S01]  /*ab20*/  FADD.FTZ R11, R76, R7 ;  /* 0x000000074c0b7221 */ /* 0x002fe20000010000 */
[----:B------:R-:W-:Y:S01]  /*ab30*/  F2FP.BF16.F32.PACK_AB R65, R99, R98 ;  /* 0x000000626341723e */ /* 0x000fe200000010ff */
[----:B---3--:R-:W-:Y:S01]  /*ab40*/  FADD.FTZ R9, R6, R9 ;  /* 0x0000000906097221 */ /* 0x008fe20000010000 */
[----:B------:R-:W-:Y:S02]  /*ab50*/  F2FP.BF16.F32.PACK_AB R67, R103, R102 ;  /* 0x000000666743723e */ /* 0x000fe400000010ff */
[----:B------:R-:W-:Y:S01]  /*ab60*/  F2FP.BF16.F32.PACK_AB R70, R72, R69 ;  /* 0x000000454846723e */ /* 0x000fe200000010ff */
[----:B------:R-:W-:Y:S01]  /*ab70*/  STSM.16.M88.4 [R156+0x6000], R36 ;  /* 0x006000249c007844 */ /* 0x000fe20000000200 */
[----:B------:R-:W-:-:S02]  /*ab80*/  F2FP.BF16.F32.PACK_AB R68, R104, R68 ;  /* 0x000000446844723e */ /* 0x000fc400000010ff */
[----:B------:R-:W-:Y:S02]  /*ab90*/  F2FP.BF16.F32.PACK_AB R69, R107, R106 ;  /* 0x0000006a6b45723e */ /* 0x000fe400000010ff */
[----:B------:R-:W-:Y:S02]  /*aba0*/  F2FP.BF16.F32.PACK_AB R71, R111, R110 ;  /* 0x0000006e6f47723e */ /* 0x000fe400000010ff */
[----:B------:R-:W-:Y:S01]  /*abb0*/  F2FP.BF16.F32.PACK_AB R5, R6, R5 ;  /* 0x000000050605723e */ /* 0x000fe200000010ff */
[----:B------:R-:W-:Y:S01]  /*abc0*/  STSM.16.M88.4 [R155+0x6000], R44 ;  /* 0x0060002c9b007844 */ /* 0x000fe20000000200 */
[----:B------:R-:W-:Y:S02]  /*abd0*/  F2FP.BF16.F32.PACK_AB R4, R76, R73 ;  /* 0x000000494c04723e */ /* 0x000fe400000010ff */
[----:B--2---:R-:W-:Y:S02]  /*abe0*/  F2FP.BF16.F32.PACK_AB R6, R77, R80 ;  /* 0x000000504d06723e */ /* 0x004fe400000010ff */
[----:B------:R-:W-:Y:S01]  /*abf0*/  F2FP.BF16.F32.PACK_AB R7, R119, R118 ;  /* 0x000000767707723e */ /* 0x000fe200000010ff */
[----:B------:R-:W-:Y:S04]  /*ac00*/  STSM.16.M88.4 [R154+0x2a800], R56 ;  /* 0x02a800389a007844 */ /* 0x000fe80000000200 */
[----:B------:R-:W-:Y:S04]  /*ac10*/  STSM.16.M88.4 [R13], R64 ;  /* 0x000000400d007844 */ /* 0x000fe80000000200 */
[----:B------:R-:W-:Y:S04]  /*ac20*/  STSM.16.M88.4 [R156+0xc000], R68 ;  /* 0x00c000449c007844 */ /* 0x000fe80000000200 */
[----:B------:R0:W-:Y:S01]  /*ac30*/  STSM.16.M88.4 [R155+0xc000], R4 ;  /* 0x00c000049b007844 */ /* 0x0001e20000000200 */
[----:B------:R1:W-:Y:S06]  /*ac40*/  MEMBAR.ALL.CTA ;  /* 0x0000000000007992 */ /* 0x0003ec0000008000 */
[----:B-1----:R-:W1:Y:S01]  /*ac50*/  FENCE.VIEW.ASYNC.S ;  /* 0x00000000000073c6 */ /* 0x002e620000000000 */
[----:B------:R-:W-:Y:S01]  /*ac60*/  ISETP.GE.AND P2, PT, R126, 0xc1, PT ;  /* 0x000000c17e00780c */ /* 0x000fe20003f46270 */
[----:B------:R-:W-:-:S02]  /*ac70*/  IMAD.MOV.U32 R151, RZ, RZ, RZ ;  /* 0x000000ffff977224 */ /* 0x000fc400078e00ff */
[----:B------:R-:W-:Y:S01]  /*ac80*/  FADD.FTZ R80, R80, R11 ;  /* 0x0000000b50507221 */ /* 0x000fe20000010000 */
[----:B------:R-:W-:Y:S01]  /*ac90*/  FADD.FTZ R118, R118, R9 ;  /* 0x0000000976767221 */ /* 0x000fe20000010000 */
[--C-:B------:R-:W-:Y:S01]  /*aca0*/  IMAD.MOV.U32 R150, RZ, RZ, R151.reuse ;  /* 0x000000ffff967224 */ /* 0x100fe200078e0097 */
[----:B------:R-:W-:Y:S02]  /*acb0*/  MOV R144, R151 ;  /* 0x0000009700907202 */ /* 0x000fe40000000f00 */
[----:B------:R-:W-:Y:S01]  /*acc0*/  FADD.FTZ R11, R119, R118 ;  /* 0x00000076770b7221 */ /* 0x000fe20000010000 */
[--C-:B------:R-:W-:Y:S02]  /*acd0*/  IMAD.MOV.U32 R149, RZ, RZ, R151.reuse ;  /* 0x000000ffff957224 */ /* 0x100fe400078e0097 */
[--C-:B------:R-:W-:Y:S02]  /*ace0*/  IMAD.MOV.U32 R148, RZ, RZ, R151.reuse ;  /* 0x000000ffff947224 */ /* 0x100fe400078e0097 */
[----:B0-----:R-:W-:Y:S01]  /*acf0*/  FADD.FTZ R4, R77, R80 ;  /* 0x000000504d047221 */ /* 0x001fe20000010000 */
        /* <DEDUP_REMOVED lines=26> */
[----:B------:R-:W-:Y:S01]  /*aea0*/  IMAD.MOV.U32 R120, RZ, RZ, R151 ;  /* 0x000000ffff787224 */ /* 0x000fe200078e0097 */
[----:B-1----:R-:W-:Y:S01]  /*aeb0*/  NOP ;  /* 0x0000000000007918 */ /* 0x002fe20000000000 */
[----:B------:R-:W-:Y:S05]  /*aec0*/  @!P2 BRA `(.L_x_411) ;  /* 0x0000002c00cca947 */ /* 0x000fea0003800000 */
[----:B------:R-:W2:Y:S01]  /*aed0*/  LDL.LU R105, [R1+0x54] ;  /* 0x0000540001697983 */ /* 0x000ea20000300800 */
[----:B------:R-:W-:Y:S01]  /*aee0*/  IMAD.MOV.U32 R5, RZ, RZ, R10 ;  /* 0x000000ffff057224 */ /* 0x000fe200078e000a */
[----:B------:R-:W-:Y:S01]  /*aef0*/  CS2R R150, SRZ ;  /* 0x0000000000967805 */ /* 0x000fe2000001ff00 */
[----:B------:R-:W-:Y:S01]  /*af00*/  IMAD.MOV.U32 R9, RZ, RZ, R0 ;  /* 0x000000ffff097224 */ /* 0x000fe200078e0000 */
[----:B------:R-:W-:Y:S01]  /*af10*/  CS2R R148, SRZ ;  /* 0x0000000000947805 */ /* 0x000fe2000001ff00 */
[----:B------:R-:W-:Y:S01]  /*af20*/  IMAD.MOV.U32 R6, RZ, RZ, R153 ;  /* 0x000000ffff067224 */ /* 0x000fe200078e0099 */
[----:B------:R-:W-:Y:S01]  /*af30*/  CS2R R146, SRZ ;  /* 0x0000000000927805 */ /* 0x000fe2000001ff00 */
[----:B------:R-:W-:Y:S01]  /*af40*/  IMAD.MOV.U32 R7, RZ, RZ, R22 ;  /* 0x000000ffff077224 */ /* 0x000fe200078e0016 */
        /* <DEDUP_REMOVED lines=12> */
[----:B------:R-:W-:Y:S01]  /*b010*/  CS2R R120, SRZ ;  /* 0x0000000000787805 */ /* 0x000fe2000001ff00 */
[----:B--2---:R-:W-:-:S07]  /*b020*/  VIADD R8, R105, 0xfffffffe ;  /* 0xfffffffe69087836 */ /* 0x004fce0000000000 */
.L_x_422:
[----:B------:R-:W2:Y:S01]  /*b030*/  LDL R0, [R1+0x30] ;  /* 0x0000300001007983 */ /* 0x000ea20000100800 */
[----:B------:R-:W-:Y:S01]  /*b040*/  VIADD R22, R7, 0x1 ;  /* 0x0000000107167836 */ /* 0x000fe20000000000 */
[----:B------:R-:W-:Y:S05]  /*b050*/  YIELD ;  /* 0x0000000000007946 */ /* 0x000fea0003800000 */
[----:B------:R-:W-:-:S04]  /*b060*/  ISETP.NE.AND P3, PT, R22, 0x2, PT ;  /* 0x000000021600780c */ /* 0x000fc80003f65270 */
[----:B------:R-:W-:Y:S02]  /*b070*/  SEL R153, RZ, 0x1, P3 ;  /* 0x00000001ff997807 */ /* 0x000fe40001800000 */
[----:B------:R-:W-:Y:S02]  /*b080*/  SEL R22, R22, RZ, P3 ;  /* 0x000000ff16167207 */ /* 0x000fe40001800000 */
[----:B------:R-:W-:Y:S02]  /*b090*/  LOP3.LUT R153, R6, R153, RZ, 0x3c, !PT ;  /* 0x0000009906997212 */ /* 0x000fe400078e3cff */
[----:B--2---:R-:W-:-:S13]  /*b0a0*/  ISETP.NE.AND P2, PT, R0, RZ, PT ;  /* 0x000000ff0000720c */ /* 0x004fda0003f45270 */
[----:B------:R-:W-:Y:S05]  /*b0b0*/  @P2 BRA `(.L_x_412) ;  /* 0x0000000000302947 */ /* 0x000fea0003800000 */
[----:B------:R-:W-:Y:S05]  /*b0c0*/  @!P0 BRA `(.L_x_413) ;  /* 0x0000000000048947 */ /* 0x000fea0003800000 */
[----:B------:R-:W-:Y:S01]  /*b0d0*/  BPT.TRAP 0x1 ;  /* 0x000000040000795c */ /* 0x000fe20000300000 */
.L_x_413:
[----:B------:R-:W-:Y:S01]  /*b0e0*/  IMAD R0, R22, 0x8, R2 ;  /* 0x0000000816007824 */ /* 0x000fe200078e0202 */
[----:B------:R-:W-:-:S04]  /*b0f0*/  SHF.L.U32 R3, R153, 0x1f, RZ ;  /* 0x0000001f99037819 */ /* 0x000fc800000006ff */
[----:B------:R0:W1:Y:S01]  /*b100*/  SYNCS.PHASECHK.TRANS64.TRYWAIT P3, [R0+URZ+0x30830], R3 ;  /* 0x03083003000075a7 */ /* 0x000062000806017f */
[----:B------:R-:W-:Y:S05]  /*b110*/  @!P0 BRA `(.L_x_414) ;  /* 0x0000000000048947 */ /* 0x000fea0003800000 */
[----:B------:R-:W-:Y:S01]  /*b120*/  BPT.TRAP 0x1 ;  /* 0x000000040000795c */ /* 0x000fe20000300000 */
.L_x_414:
[----:B------:R-:W-:Y:S04]  /*b130*/  BSSY B0, `(.L_x_412) ;  /* 0x0000004000007945 */ /* 0x000fe80003800000 */
[----:B-1----:R-:W-:Y:S05]  /*b140*/  @P3 BRA `(.L_x_415) ;  /* 0x0000000000083947 */ /* 0x002fea0003800000 */
[----:B------:R-:W1:Y:S02]  /*b150*/  SYNCS.PHASECHK.TRANS64.TRYWAIT P3, [R0+URZ+0x30830], R3 ;  /* 0x03083003000075a7 */ /* 0x000e64000806017f */
[----:B-1----:R-:W-:Y:S05]  /*b160*/  @!P3 BRA `(.L_x_416) ;  /* 0x000000a400c4b947 */ /* 0x002fea0003800000 */
.L_x_415:
[----:B------:R-:W-:Y:S05]  /*b170*/  BSYNC B0 ;  /* 0x0000000000007941 */ /* 0x000fea0003800000 */
.L_x_412:
[----:B01----:R-:W2:Y:S04]  /*b180*/  LDL R3, [R1+0x34] ;  /* 0x0000340001037983 */ /* 0x003ea80000100800 */
[----:B------:R-:W3:Y:S01]  /*b190*/  LDL.64 R24, [R1+0x8] ;  /* 0x0000080001187983 */ /* 0x000ee20000100a00 */
[----:B------:R-:W-:Y:S05]  /*b1a0*/  WARPSYNC.ALL ;  /* 0x0000000000007948 */ /* 0x000fea0003800000 */
[----:B------:R-:W-:Y:S01]  /*b1b0*/  IMAD.MOV.U32 R13, RZ, RZ, 0x40000040 ;  /* 0x40000040ff0d7424 */ /* 0x000fe200078e00ff */
[----:B------:R-:W0:Y:S04]  /*b1c0*/  S2R R0, SR_TID.X ;  /* 0x0000000000007919 */ /* 0x000e280000002100 */
[----:B------:R-:W-:-:S02]  /*b1d0*/  R2UR UR7, R13 ;  /* 0x000000000d0772ca */ /* 0x000fc400000e0000 */
[----:B------:R-:W-:Y:S01]  /*b1e0*/  R2UR UR19, R13 ;  /* 0x000000000d1372ca */ /* 0x000fe200000e0000 */
[----:B------:R-:W-:-:S05]  /*b1f0*/  IMAD.MOV.U32 R21, RZ, RZ, 0x40000040 ;  /* 0x40000040ff157424 */ /* 0x000fca00078e00ff */
[----:B------:R-:W-:Y:S02]  /*b200*/  R2UR UR15, R21 ;  /* 0x00000000150f72ca */ /* 0x000fe400000e0000 */
[----:B0-----:R-:W-:-:S05]  /*b210*/  SHF.R.U32.HI R0, RZ, 0x7, R0 ;  /* 0x00000007ff007819 */ /* 0x001fca0000011600 */
[----:B------:R-:W-:Y:S02]  /*b220*/  VIADD R0, R0, 0x8 ;  /* 0x0000000800007836 */ /* 0x000fe40000000000 */
[----:B------:R-:W-:Y:S02]  /*b230*/  IMAD.MOV.U32 R15, RZ, RZ, 0x40000040 ;  /* 0x40000040ff0f7424 */ /* 0x000fe400078e00ff */
[----:B--2---:R-:W-:-:S04]  /*b240*/  IMAD R12, R22, 0x600, R3 ;  /* 0x00000600160c7824 */ /* 0x004fc800078e0203 */
[C---:B------:R-:W-:Y:S01]  /*b250*/  VIADD R14, R12.reuse, 0x2 ;  /* 0x000000020c0e7836 */ /* 0x040fe20000000000 */
[C---:B------:R-:W-:Y:S01]  /*b260*/  R2UR UR6, R12.reuse ;  /* 0x000000000c0672ca */ /* 0x040fe200000e0000 */
[C---:B------:R-:W-:Y:S02]  /*b270*/  VIADD R20, R12.reuse, 0x4 ;  /* 0x000000040c147836 */ /* 0x040fe40000000000 */
[----:B------:R-:W-:-:S05]  /*b280*/  VIADD R12, R12, 0x6 ;  /* 0x000000060c0c7836 */ /* 0x000fca0000000000 */
[----:B------:R-:W-:Y:S02]  /*b290*/  R2UR UR18, R12 ;  /* 0x000000000c1272ca */ /* 0x000fe400000e0000 */
[----:B------:R-:W2:Y:S01]  /*b2a0*/  LDL.64 R12, [R1+0x20] ;  /* 0x00002000010c7983 */ /* 0x000ea20000100a00 */
[----:B------:R-:W-:-:S03]  /*b2b0*/  R2UR UR14, R20 ;  /* 0x00000000140e72ca */ /* 0x000fc600000e0000 */
[----:B------:R-:W4:Y:S01]  /*b2c0*/  LDL.64 R20, [R1+0x18] ;  /* 0x0000180001147983 */ /* 0x000f220000100a00 */
[----:B---3--:R-:W-:Y:S02]  /*b2d0*/  R2UR UR4, R24 ;  /* 0x00000000180472ca */ /* 0x008fe400000e0000 */
[----:B------:R-:W-:Y:S01]  /*b2e0*/  R2UR UR5, R25 ;  /* 0x00000000190572ca */ /* 0x000fe200000e0000 */
[----:B------:R0:W-:Y:S06]  /*b2f0*/  BAR.SYNC.DEFER_BLOCKING R0, 0x100 ;  /* 0x000400000000751d */ /* 0x0001ec0000010000 */
[----:B------:R-:W-:-:S06]  /*b300*/  WARPGROUP.ARRIVE ;  /* 0x00000000000079c5 */ /* 0x000fcc0000000000 */
[----:B------:R-:W-:Y:S01]  /*b310*/  HGMMA.64x192x16.F32.BF16 R24, gdesc[UR4], RZ, !UPT, gsb0 ;  /* 0x02e00000041879f0 */ /* 0x000fe2000c0018ff */
[----:B------:R-:W-:Y:S02]  /*b320*/  R2UR UR10, R14 ;  /* 0x000000000e0a72ca */ /* 0x000fe400000e0000 */
[----:B------:R-:W-:Y:S02]  /*b330*/  R2UR UR11, R15 ;  /* 0x000000000f0b72ca */ /* 0x000fe400000e0000 */
[----:B------:R-:W3:Y:S01]  /*b340*/  LDL.64 R14, [R1+0x10] ;  /* 0x00001000010e7983 */ /* 0x000ee20000100a00 */
[----:B------:R-:W-:Y:S02]  /*b350*/  WARPGROUP.DEPBAR.LE gsb0, 0x0 ;  /* 0x00008000000079c5 */ /* 0x000fe40000010000 */
[----:B------:R-:W-:Y:S01]  /*b360*/  WARPGROUP.ARRIVE ;  /* 0x00000000000079c5 */ /* 0x000fe20000000000 */
[----:B--2---:R-:W-:Y:S02]  /*b370*/  R2UR UR8, R12 ;  /* 0x000000000c0872ca */ /* 0x004fe400000e0000 */
[----:B------:R-:W-:-:S13]  /*b380*/  R2UR UR9, R13 ;  /* 0x000000000d0972ca */ /* 0x000fda00000e0000 */
[----:B------:R-:W-:Y:S01]  /*b390*/  HGMMA.64x192x16.F32.BF16 R24, gdesc[UR8], R24, gsb0 ;  /* 0x02e00000081879f0 */ /* 0x000fe20008001818 */
[----:B----4-:R-:W-:Y:S02]  /*b3a0*/  R2UR UR12, R20 ;  /* 0x00000000140c72ca */ /* 0x010fe400000e0000 */
[----:B------:R-:W-:Y:S02]  /*b3b0*/  R2UR UR13, R21 ;  /* 0x00000000150d72ca */ /* 0x000fe400000e0000 */
[----:B---3--:R-:W-:Y:S02]  /*b3c0*/  R2UR UR16, R14 ;  /* 0x000000000e1072ca */ /* 0x008fe400000e0000 */
[----:B------:R-:W-:Y:S01]  /*b3d0*/  R2UR UR17, R15 ;  /* 0x000000000f1172ca */ /* 0x000fe200000e0000 */
[----:B------:R-:W-:Y:S02]  /*b3e0*/  WARPGROUP.DEPBAR.LE gsb0, 0x0 ;  /* 0x00008000000079c5 */ /* 0x000fe40000010000 */
[----:B------:R-:W-:-:S10]  /*b3f0*/  WARPGROUP.ARRIVE ;  /* 0x00000000000079c5 */ /* 0x000fd40000000000 */
[----:B------:R-:W-:Y:S03]  /*b400*/  HGMMA.64x192x16.F32.BF16 R24, gdesc[UR12], R24, gsb0 ;  /* 0x02e000000c1879f0 */ /* 0x000fe60008001818 */
[----:B------:R-:W-:Y:S02]  /*b410*/  WARPGROUP.DEPBAR.LE gsb0, 0x0 ;  /* 0x00008000000079c5 */ /* 0x000fe40000010000 */
[----:B------:R-:W-:-:S15]  /*b420*/  WARPGROUP.ARRIVE ;  /* 0x00000000000079c5 */ /* 0x000fde0000000000 */
[----:B------:R-:W-:Y:S03]  /*b430*/  HGMMA.64x192x16.F32.BF16 R24, gdesc[UR16], R24, gsb0 ;  /* 0x02e00000101879f0 */ /* 0x000fe60008001818 */
[----:B------:R-:W-:Y:S02]  /*b440*/  WARPGROUP.DEPBAR.LE gsb0, 0x0 ;  /* 0x00008000000079c5 */ /* 0x000fe40000010000 */
[----:B0-----:R-:W-:Y:S05]  /*b450*/  @P2 BRA `(.L_x_417) ;  /* 0x0000000000302947 */ /* 0x001fea0003800000 */
[----:B------:R-:W-:Y:S05]  /*b460*/  @!P0 BRA `(.L_x_418) ;  /* 0x0000000000048947 */ /* 0x000fea0003800000 */
[----:B------:R-:W-:Y:S01]  /*b470*/  BPT.TRAP 0x1 ;  /* 0x000000040000795c */ /* 0x000fe20000300000 */
.L_x_418:
[----:B------:R-:W-:Y:S01]  /*b480*/  SHF.L.U32 R0, R6, 0x1f, RZ ;  /* 0x0000001f06007819 */ /* 0x000fe200000006ff */
[----:B------:R-:W-:-:S04]  /*b490*/  IMAD R3, R7, 0x8, R2 ;  /* 0x0000000807037824 */ /* 0x000fc800078e0202 */
[----:B------:R0:W1:Y:S01]  /*b4a0*/  SYNCS.PHASECHK.TRANS64.TRYWAIT P2, [R3+URZ+0x30850], R0 ;  /* 0x03085000030075a7 */ /* 0x000062000804017f */
[----:B------:R-:W-:Y:S05]  /*b4b0*/  @!P0 BRA `(.L_x_419) ;  /* 0x0000000000048947 */ /* 0x000fea0003800000 */
[----:B------:R-:W-:Y:S01]  /*b4c0*/  BPT.TRAP 0x1 ;  /* 0x000000040000795c */ /* 0x000fe20000300000 */
.L_x_419:
[----:B------:R-:W-:Y:S04]  /*b4d0*/  BSSY B0, `(.L_x_417) ;  /* 0x0000004000007945 */ /* 0x000fe80003800000 */
[----:B-1----:R-:W-:Y:S05]  /*b4e0*/  @P2 BRA `(.L_x_420) ;  /* 0x0000000000082947 */ /* 0x002fea0003800000 */
[----:B------:R-:W1:Y:S02]  /*b4f0*/  SYNCS.PHASECHK.TRANS64.TRYWAIT P2, [R3+URZ+0x30850], R0 ;  /* 0x03085000030075a7 */ /* 0x000e64000804017f */
[----:B-1----:R-:W-:Y:S05]  /*b500*/  @!P2 BRA `(.L_x_421) ;  /* 0x000000a000f0a947 */ /* 0x002fea0003800000 */
.L_x_420:
[----:B------:R-:W-:Y:S05]  /*b510*/  BSYNC B0 ;  /* 0x0000000000007941 */ /* 0x000fea0003800000 */
.L_x_417:
[----:B01----:R-:W-:Y:S01]  /*b520*/  FMNMX.FTZ R0, R24, R9, !PT ;  /* 0x0000000918007209 */ /* 0x003fe20007810000 */
[----:B------:R-:W2:Y:S01]  /*b530*/  LDL R20, [R1+0x2c] ;  /* 0x00002c0001147983 */ /* 0x000ea20000100800 */
[----:B------:R-:W-:Y:S01]  /*b540*/  FMNMX.FTZ R10, R26, R5, !PT ;  /* 0x000000051a0a7209 */ /* 0x000fe20007810000 */
[----:B------:R-:W-:Y:S05]  /*b550*/  WARPSYNC.ALL ;  /* 0x0000000000007948 */ /* 0x000fea0003800000 */
[----:B------:R-:W-:Y:S01]  /*b560*/  FMNMX.FTZ R0, R25, R0, !PT ;  /* 0x0000000019007209 */ /* 0x000fe20007810000 */
[----:B------:R-:W-:Y:S01]  /*b570*/  ULDC UR4, c[0x0][0x988] ;  /* 0x0002620000047ab9 */ /* 0x000fe20000000800 */
[----:B------:R-:W-:Y:S01]  /*b580*/  FMNMX.FTZ R10, R27, R10, !PT ;  /* 0x0000000a1b0a7209 */ /* 0x000fe20007810000 */
[----:B------:R-:W-:Y:S01]  /*b590*/  IMAD.MOV.U32 R13, RZ, RZ, 0x40000040 ;  /* 0x40000040ff0d7424 */ /* 0x000fe200078e00ff */
[----:B------:R-:W-:Y:S01]  /*b5a0*/  FMNMX.FTZ R0, R28, R0, !PT ;  /* 0x000000001c007209 */ /* 0x000fe20007810000 */
[----:B------:R-:W-:Y:S01]  /*b5b0*/  WARPGROUP.ARRIVE ;  /* 0x00000000000079c5 */ /* 0x000fe20000000000 */
[----:B------:R-:W-:Y:S01]  /*b5c0*/  FMNMX.FTZ R10, R30, R10, !PT ;  /* 0x0000000a1e0a7209 */ /* 0x000fe20007810000 */
[----:B------:R-:W-:Y:S01]  /*b5d0*/  IMAD.MOV.U32 R15, RZ, RZ, 0x40000040 ;  /* 0x40000040ff0f7424 */ /* 0x000fe200078e00ff */
        /* <DEDUP_REMOVED lines=90> */
[C---:B------:R-:W-:Y:S01]  /*bb80*/  R2UR UR7, R13.reuse ;  /* 0x000000000d0772ca */ /* 0x040fe200000e0000 */
[----:B------:R-:W0:Y:S01]  /*bb90*/  SHFL.BFLY PT, R3, R0, 0x2, 0x1f ;  /* 0x0c401f0000037f89 */ /* 0x000e2200000e0000 */
[----:B------:R-:W-:-:S02]  /*bba0*/  R2UR UR5, R13 ;  /* 0x000000000d0572ca */ /* 0x000fc400000e0000 */
[C---:B------:R-:W-:Y:S01]  /*bbb0*/  R2UR UR11, R15.reuse ;  /* 0x000000000f0b72ca */ /* 0x040fe200000e0000 */
[----:B------:R-:W1:Y:S01]  /*bbc0*/  SHFL.BFLY PT, R12, R10, 0x2, 0x1f ;  /* 0x0c401f000a0c7f89 */ /* 0x000e6200000e0000 */
[C---:B------:R-:W-:Y:S02]  /*bbd0*/  R2UR UR15, R15.reuse ;  /* 0x000000000f0f72ca */ /* 0x040fe400000e0000 */
[C---:B------:R-:W-:Y:S02]  /*bbe0*/  R2UR UR19, R15.reuse ;  /* 0x000000000f1372ca */ /* 0x040fe400000e0000 */
[C---:B------:R-:W-:Y:S02]  /*bbf0*/  R2UR UR23, R15.reuse ;  /* 0x000000000f1772ca */ /* 0x040fe400000e0000 */
[C---:B------:R-:W-:Y:S02]  /*bc00*/  R2UR UR27, R15.reuse ;  /* 0x000000000f1b72ca */ /* 0x040fe400000e0000 */
[----:B------:R-:W-:-:S02]  /*bc10*/  R2UR UR31, R15 ;  /* 0x000000000f1f72ca */ /* 0x000fc400000e0000 */
[C---:B------:R-:W-:Y:S02]  /*bc20*/  R2UR UR35, R15.reuse ;  /* 0x000000000f2372ca */ /* 0x040fe400000e0000 */
[C---:B------:R-:W-:Y:S02]  /*bc30*/  R2UR UR43, R15.reuse ;  /* 0x000000000f2b72ca */ /* 0x040fe400000e0000 */
[C---:B------:R-:W-:Y:S02]  /*bc40*/  R2UR UR47, R15.reuse ;  /* 0x000000000f2f72ca */ /* 0x040fe400000e0000 */
[----:B------:R-:W-:Y:S01]  /*bc50*/  R2UR UR51, R15 ;  /* 0x000000000f3372ca */ /* 0x000fe200000e0000 */
[----:B------:R-:W-:Y:S01]  /*bc60*/  IMAD.MOV.U32 R15, RZ, RZ, 0x40000040 ;  /* 0x40000040ff0f7424 */ /* 0x000fe200078e00ff */
[----:B------:R-:W-:Y:S01]  /*bc70*/  R2UR UR55, R13 ;  /* 0x000000000d3772ca */ /* 0x000fe200000e0000 */
[----:B------:R-:W-:Y:S01]  /*bc80*/  IMAD.MOV.U32 R13, RZ, RZ, 0x40000040 ;  /* 0x40000040ff0d7424 */ /* 0x000fe200078e00ff */
[----:B0-----:R-:W-:-:S02]  /*bc90*/  FMNMX.FTZ R0, R0, R3, !PT ;  /* 0x0000000300007209 */ /* 0x001fc40007810000 */
[----:B------:R-:W-:Y:S01]  /*bca0*/  R2UR UR9, R15 ;  /* 0x000000000f0972ca */ /* 0x000fe200000e0000 */
[----:B------:R-:W-:Y:S01]  /*bcb0*/  IMAD.MOV.U32 R15, RZ, RZ, 0x40000040 ;  /* 0x40000040ff0f7424 */ /* 0x000fe200078e00ff */
[----:B-1----:R-:W-:Y:S01]  /*bcc0*/  FMNMX.FTZ R10, R10, R12, !PT ;  /* 0x0000000c0a0a7209 */ /* 0x002fe20007810000 */
[----:B------:R-:W0:Y:S01]  /*bcd0*/  SHFL.BFLY PT, R3, R0, 0x1, 0x1f ;  /* 0x0c201f0000037f89 */ /* 0x000e2200000e0000 */
[----:B------:R-:W-:Y:S01]  /*bce0*/  R2UR UR53, R13 ;  /* 0x000000000d3572ca */ /* 0x000fe200000e0000 */
[----:B------:R-:W-:Y:S01]  /*bcf0*/  @!P1 IMAD R13, R22, 0x8, R2 ;  /* 0x00000008160d9824 */ /* 0x000fe200078e0202 */
[----:B------:R-:W-:Y:S01]  /*bd00*/  R2UR UR13, R15 ;  /* 0x000000000f0d72ca */ /* 0x000fe200000e0000 */
[----:B------:R-:W1:Y:S01]  /*bd10*/  SHFL.BFLY PT, R12, R10, 0x1, 0x1f ;  /* 0x0c201f000a0c7f89 */ /* 0x000e6200000e0000 */
[----:B------:R-:W-:Y:S02]  /*bd20*/  IMAD.MOV.U32 R15, RZ, RZ, 0x40000040 ;  /* 0x40000040ff0f7424 */ /* 0x000fe400078e00ff */
[----:B------:R-:W-:-:S03]  /*bd30*/  @!P1 VIADD R13, R13, 0x30840 ;  /* 0x000308400d0d9836 */ /* 0x000fc60000000000 */
[----:B------:R-:W-:Y:S01]  /*bd40*/  R2UR UR17, R15 ;  /* 0x000000000f1172ca */ /* 0x000fe200000e0000 */
[----:B------:R-:W-:Y:S01]  /*bd50*/  IMAD.MOV.U32 R15, RZ, RZ, 0x40000040 ;  /* 0x40000040ff0f7424 */ /* 0x000fe200078e00ff */
[----:B------:R-:W-:-:S04]  /*bd60*/  @!P1 PRMT R13, RZ, 0x654, R13 ;  /* 0x00000654ff0d9816 */ /* 0x000fc8000000000d */
[----:B------:R-:W-:Y:S01]  /*bd70*/  R2UR UR21, R15 ;  /* 0x000000000f1572ca */ /* 0x000fe200000e0000 */
[----:B------:R-:W-:-:S05]  /*bd80*/  IMAD.MOV.U32 R15, RZ, RZ, 0x40000040 ;  /* 0x40000040ff0f7424 */ /* 0x000fca00078e00ff */
[----:B------:R-:W-:Y:S01]  /*bd90*/  R2UR UR25, R15 ;  /* 0x000000000f1972ca */ /* 0x000fe200000e0000 */
[----:B------:R-:W-:Y:S01]  /*bda0*/  IMAD.MOV.U32 R15, RZ, RZ, 0x40000040 ;  /* 0x40000040ff0f7424 */ /* 0x000fe200078e00ff */
[----:B0-----:R-:W-:Y:S01]  /*bdb0*/  FMNMX.FTZ R0, R0, R3, !PT ;  /* 0x0000000300007209 */ /* 0x001fe20007810000 */
[----:B------:R-:W-:Y:S01]  /*bdc0*/  IMAD.U32 R3, RZ, RZ, UR4 ;  /* 0x00000004ff037e24 */ /* 0x000fe2000f8e00ff */
[----:B-1----:R-:W-:-:S03]  /*bdd0*/  FMNMX.FTZ R10, R10, R12, !PT ;  /* 0x0000000c0a0a7209 */ /* 0x002fc60007810000 */
[CC--:B------:R-:W-:Y:S01]  /*bde0*/  FMUL.FTZ R6, R0.reuse, R3.reuse ;  /* 0x0000000300067220 */ /* 0x0c0fe20000410000 */
[----:B------:R-:W-:Y:S01]  /*bdf0*/  R2UR UR29, R15 ;  /* 0x000000000f1d72ca */ /* 0x000fe200000e0000 */
[----:B------:R-:W-:Y:S02]  /*be00*/  IMAD.MOV.U32 R15, RZ, RZ, 0x40000040 ;  /* 0x40000040ff0f7424 */ /* 0x000fe400078e00ff */
[----:B------:R-:W-:Y:S01]  /*be10*/  FADD.FTZ R9, -R0, R9 ;  /* 0x0000000900097221 */ /* 0x000fe20000010100 */
[-C--:B------:R-:W-:Y:S01]  /*be20*/  FMUL.FTZ R12, R10, R3.reuse ;  /* 0x000000030a0c7220 */ /* 0x080fe20000410000 */
[-CC-:B------:R-:W-:Y:S01]  /*be30*/  FFMA.FTZ R24, R24, R3.reuse, -R6.reuse ;  /* 0x0000000318187223 */ /* 0x180fe20000010806 */
[-C--:B------:R-:W-:Y:S01]  /*be40*/  FFMA.FTZ R25, R25, R3.reuse, -R6 ;  /* 0x0000000319197223 */ /* 0x080fe20000010806 */
[----:B------:R-:W-:Y:S01]  /*be50*/  R2UR UR33, R15 ;  /* 0x000000000f2172ca */ /* 0x000fe200000e0000 */
        /* <DEDUP_REMOVED lines=48> */
[----:B------:R-:W-:-:S02]  /*c160*/  VIADD R12, R2, 0x400 ;  /* 0x00000400020c7836 */ /* 0x000fc40000000000 */
[-C--:B------:R-:W-:Y:S01]  /*c170*/  FMUL.FTZ R9, R9, R3.reuse ;  /* 0x0000000309097220 */ /* 0x080fe20000410000 */
[----:B------:R-:W-:Y:S01]  /*c180*/  IMAD.MOV.U32 R15, RZ, RZ, 0x40000040 ;  /* 0x40000040ff0f7424 */ /* 0x000fe200078e00ff */
[----:B------:R-:W-:Y:S01]  /*c190*/  MUFU.EX2 R24, R24 ;  /* 0x0000001800187308 */ /* 0x000fe20000000800 */
[-C--:B------:R-:W-:Y:S01]  /*c1a0*/  FFMA.FTZ R28, R28, R3.reuse, -R6 ;  /* 0x000000031c1c7223 */ /* 0x080fe20000010806 */
[----:B------:R-:W-:Y:S01]  /*c1b0*/  SHF.R.U32.HI R12, RZ, 0x4, R12 ;  /* 0x00000004ff0c7819 */ /* 0x000fe2000001160c */
[-CC-:B------:R-:W-:Y:S01]  /*c1c0*/  FFMA.FTZ R29, R29, R3.reuse, -R6.reuse ;  /* 0x000000031d1d7223 */ /* 0x180fe20000010806 */
[----:B------:R-:W-:Y:S01]  /*c1d0*/  R2UR UR41, R15 ;  /* 0x000000000f2972ca */ /* 0x000fe200000e0000 */
[----:B------:R-:W-:Y:S01]  /*c1e0*/  IMAD.MOV.U32 R15, RZ, RZ, 0x40000040 ;  /* 0x40000040ff0f7424 */ /* 0x000fe200078e00ff */
[----:B------:R-:W-:Y:S01]  /*c1f0*/  LOP3.LUT R12, R12, 0x3fff, RZ, 0xc0, !PT ;  /* 0x00003fff0c0c7812 */ /* 0x000fe200078ec0ff */
[-CC-:B------:R-:W-:Y:S01]  /*c200*/  FFMA.FTZ R32, R32, R3.reuse, -R6.reuse ;  /* 0x0000000320207223 */ /* 0x180fe20000010806 */
[----:B------:R-:W0:Y:S01]  /*c210*/  MUFU.EX2 R9, R9 ;  /* 0x0000000900097308 */ /* 0x000e220000000800 */
[----:B------:R-:W-:Y:S01]  /*c220*/  FFMA.FTZ R33, R33, R3, -R6 ;  /* 0x0000000321217223 */ /* 0x000fe20000010806 */
[----:B------:R-:W-:Y:S01]  /*c230*/  R2UR UR45, R15 ;  /* 0x000000000f2d72ca */ /* 0x000fe200000e0000 */
[----:B------:R-:W-:-:S02]  /*c240*/  IMAD R12, R7, 0x600, R12 ;  /* 0x00000600070c7824 */ /* 0x000fc400078e020c */
[-CC-:B------:R-:W-:Y:S01]  /*c250*/  FFMA.FTZ R36, R36, R3.reuse, -R6.reuse ;  /* 0x0000000324247223 */ /* 0x180fe20000010806 */
[----:B------:R-:W-:Y:S02]  /*c260*/  IMAD.MOV.U32 R15, RZ, RZ, 0x40000040 ;  /* 0x40000040ff0f7424 */ /* 0x000fe400078e00ff */
[-CC-:B------:R-:W-:Y:S01]  /*c270*/  FFMA.FTZ R37, R37, R3.reuse, -R6.reuse ;  /* 0x0000000325257223 */ /* 0x180fe20000010806 */
[C---:B------:R-:W-:Y:S01]  /*c280*/  VIADD R14, R12.reuse, 0x80 ;  /* 0x000000800c0e7836 */ /* 0x040fe20000000000 */
[----:B------:R-:W-:Y:S01]  /*c290*/  R2UR UR6, R12 ;  /* 0x000000000c0672ca */ /* 0x000fe200000e0000 */
[----:B------:R-:W1:Y:S01]  /*c2a0*/  MUFU.EX2 R25, R25 ;  /* 0x0000001900197308 */ /* 0x000e620000000800 */
[----:B------:R-:W-:Y:S01]  /*c2b0*/  R2UR UR49, R15 ;  /* 0x000000000f3172ca */ /* 0x000fe200000e0000 */
[----:B------:R-:W-:Y:S01]  /*c2c0*/  FFMA.FTZ R40, R40, R3, -R6 ;  /* 0x0000000328287223 */ /* 0x000fe20000010806 */
[----:B------:R-:W-:Y:S01]  /*c2d0*/  R2UR UR10, R14 ;  /* 0x000000000e0a72ca */ /* 0x000fe200000e0000 */
[----:B------:R-:W-:-:S02]  /*c2e0*/  VIADD R14, R12, 0x100 ;  /* 0x000001000c0e7836 */ /* 0x000fc40000000000 */
[-CC-:B------:R-:W-:Y:S01]  /*c2f0*/  FFMA.FTZ R41, R41, R3.reuse, -R6.reuse ;  /* 0x0000000329297223 */ /* 0x180fe20000010806 */
[-CC-:B------:R-:W-:Y:S01]  /*c300*/  FFMA.FTZ R44, R44, R3.reuse, -R6.reuse ;  /* 0x000000032c2c7223 */ /* 0x180fe20000010806 */
[-CC-:B------:R-:W-:Y:S01]  /*c310*/  FFMA.FTZ R45, R45, R3.reuse, -R6.reuse ;  /* 0x000000032d2d7223 */ /* 0x180fe20000010806 */
[-CC-:B------:R-:W-:Y:S01]  /*c320*/  FFMA.FTZ R48, R48, R3.reuse, -R6.reuse ;  /* 0x0000000330307223 */ /* 0x180fe20000010806 */
[----:B------:R-:W-:Y:S01]  /*c330*/  R2UR UR14, R14 ;  /* 0x000000000e0e72ca */ /* 0x000fe200000e0000 */
[----:B------:R-:W-:Y:S02]  /*c340*/  VIADD R14, R12, 0x180 ;  /* 0x000001800c0e7836 */ /* 0x000fe40000000000 */
[-CC-:B------:R-:W-:Y:S01]  /*c350*/  FFMA.FTZ R49, R49, R3.reuse, -R6.reuse ;  /* 0x0000000331317223 */ /* 0x180fe20000010806 */
[-CC-:B------:R-:W-:Y:S01]  /*c360*/  FFMA.FTZ R52, R52, R3.reuse, -R6.reuse ;  /* 0x0000000334347223 */ /* 0x180fe20000010806 */
[-CC-:B------:R-:W-:Y:S01]  /*c370*/  FFMA.FTZ R53, R53, R3.reuse, -R6.reuse ;  /* 0x0000000335357223 */ /* 0x180fe20000010806 */
        /* <DEDUP_REMOVED lines=40> */
[----:B------:R-:W-:Y:S02]  /*c600*/  VIADD R12, R12, 0x580 ;  /* 0x000005800c0c7836 */ /* 0x000fe40000000000 */
[-CC-:B------:R-:W-:Y:S01]  /*c610*/  FFMA.FTZ R108, R108, R3.reuse, -R6.reuse ;  /* 0x000000036c6c7223 */ /* 0x180fe20000010806 */
[-CC-:B------:R-:W-:Y:S01]  /*c620*/  FFMA.FTZ R109, R109, R3.reuse, -R6.reuse ;  /* 0x000000036d6d7223 */ /* 0x180fe20000010806 */
[----:B------:R-:W-:Y:S01]  /*c630*/  R2UR UR50, R14 ;  /* 0x000000000e3272ca */ /* 0x000fe200000e0000 */
[-CC-:B------:R-:W-:Y:S01]  /*c640*/  FFMA.FTZ R112, R112, R3.reuse, -R6.reuse ;  /* 0x0000000370707223 */ /* 0x180fe20000010806 */
[----:B------:R-:W-:Y:S01]  /*c650*/  R2UR UR54, R12 ;  /* 0x000000000c3672ca */ /* 0x000fe200000e0000 */
[----:B--2---:R-:W-:Y:S02]  /*c660*/  VIADD R12, R20, 0x1e800 ;  /* 0x0001e800140c7836 */ /* 0x004fe40000000000 */
[-CC-:B------:R-:W-:Y:S01]  /*c670*/  FFMA.FTZ R113, R113, R3.reuse, -R6.reuse ;  /* 0x0000000371717223 */ /* 0x180fe20000010806 */
[-CC-:B------:R-:W-:Y:S01]  /*c680*/  FFMA.FTZ R116, R116, R3.reuse, -R6.reuse ;  /* 0x0000000374747223 */ /* 0x180fe20000010806 */
[-C--:B------:R-:W-:Y:S01]  /*c690*/  FFMA.FTZ R117, R117, R3.reuse, -R6 ;  /* 0x0000000375757223 */ /* 0x080fe20000010806 */
[----:B0-----:R-:W-:Y:S01]  /*c6a0*/  FFMA.FTZ R6, R9, R4, R24 ;  /* 0x0000000409067223 */ /* 0x001fe20000010018 */
[----:B------:R-:W-:Y:S01]  /*c6b0*/  SHF.R.U32.HI R12, RZ, 0x4, R12 ;  /* 0x00000004ff0c7819 */ /* 0x000fe2000001160c */
[----:B------:R-:W-:Y:S01]  /*c6c0*/  FADD.FTZ R5, -R10, R5 ;  /* 0x000000050a057221 */ /* 0x000fe20000010100 */
[C---:B-1----:R-:W-:Y:S01]  /*c6d0*/  F2FP.BF16.F32.PACK_AB R4, R25.reuse, R24 ;  /* 0x000000181904723e */ /* 0x042fe200000010ff */
[----:B------:R-:W-:Y:S01]  /*c6e0*/  FADD.FTZ R6, R25, R6 ;  /* 0x0000000619067221 */ /* 0x000fe20000010000 */
[----:B------:R-:W-:Y:S01]  /*c6f0*/  LOP3.LUT R12, R12, 0x3fff, RZ, 0xc0, !PT ;  /* 0x00003fff0c0c7812 */ /* 0x000fe200078ec0ff */
[----:B------:R-:W0:Y:S01]  /*c700*/  S2R R25, SR_TID.X ;  /* 0x0000000000197919 */ /* 0x000e220000002100 */
[----:B------:R-:W-:Y:S01]  /*c710*/  FMUL.FTZ R5, R5, R3 ;  /* 0x0000000305057220 */ /* 0x000fe20000410000 */
[----:B------:R-:W-:Y:S01]  /*c720*/  MUFU.EX2 R27, R27 ;  /* 0x0000001b001b7308 */ /* 0x000fe20000000800 */
[----:B------:R-:W-:-:S04]  /*c730*/  LOP3.LUT R12, R12, 0x10000, RZ, 0xfc, !PT ;  /* 0x000100000c0c7812 */ /* 0x000fc800078efcff */
[C---:B------:R-:W-:Y:S01]  /*c740*/  R2UR UR4, R12.reuse ;  /* 0x000000000c0472ca */ /* 0x040fe200000e0000 */
[----:B------:R-:W-:Y:S02]  /*c750*/  VIADD R14, R12, 0x2 ;  /* 0x000000020c0e7836 */ /* 0x000fe40000000000 */
[----:B------:R-:W-:Y:S03]  /*c760*/  MUFU.EX2 R20, R5 ;  /* 0x0000000500147308 */ /* 0x000fe60000000800 */
[----:B------:R-:W-:Y:S01]  /*c770*/  R2UR UR8, R14 ;  /* 0x000000000e0872ca */ /* 0x000fe200000e0000 */
[----:B------:R-:W-:-:S04]  /*c780*/  VIADD R14, R12, 0x4 ;  /* 0x000000040c0e7836 */ /* 0x000fc80000000000 */
[----:B------:R-:W1:Y:S01]  /*c790*/  MUFU.EX2 R5, R26 ;  /* 0x0000001a00057308 */ /* 0x000e620000000800 */
[----:B------:R-:W-:Y:S01]  /*c7a0*/  R2UR UR12, R14 ;  /* 0x000000000e0c72ca */ /* 0x000fe200000e0000 */
[----:B------:R-:W-:Y:S01]  /*c7b0*/  HGMMA.64x64x16.F32.BF16 R120, gdesc[UR4].tnspB, R120, gsb0 ;  /* 0x40e00000047879f0 */ /* 0x000fe20008001878 */
[----:B------:R-:W-:-:S05]  /*c7c0*/  VIADD R14, R12, 0x6 ;  /* 0x000000060c0e7836 */ /* 0x000fca0000000000 */
[----:B------:R-:W-:Y:S01]  /*c7d0*/  R2UR UR16, R14 ;  /* 0x000000000e1072ca */ /* 0x000fe200000e0000 */
[----:B------:R-:W-:Y:S01]  /*c7e0*/  VIADD R14, R12, 0x600 ;  /* 0x000006000c0e7836 */ /* 0x000fe20000000000 */
[----:B------:R-:W2:Y:S04]  /*c7f0*/  MUFU.EX2 R28, R28 ;  /* 0x0000001c001c7308 */ /* 0x000ea80000000800 */
[----:B------:R-:W-:Y:S01]  /*c800*/  R2UR UR20, R14 ;  /* 0x000000000e1472ca */ /* 0x000fe200000e0000 */
[----:B------:R-:W-:Y:S01]  /*c810*/  VIADD R14, R12, 0x602 ;  /* 0x000006020c0e7836 */ /* 0x000fe20000000000 */
[----:B0-----:R-:W-:Y:S01]  /*c820*/  SHF.R.U32.HI R24, RZ, 0x7, R25 ;  /* 0x00000007ff187819 */ /* 0x001fe20000011619 */
[----:B-1----:R-:W-:Y:S01]  /*c830*/  FFMA.FTZ R11, R20, R11, R5 ;  /* 0x0000000b140b7223 */ /* 0x002fe20000010005 */
[----:B------:R-:W-:Y:S01]  /*c840*/  ISETP.GE.U32.AND P2, PT, R25, 0x180, PT ;  /* 0x000001801900780c */ /* 0x000fe20003f46070 */
[----:B------:R-:W0:Y:S01]  /*c850*/  MUFU.EX2 R29, R29 ;  /* 0x0000001d001d7308 */ /* 0x000e220000000800 */
[----:B------:R-:W-:Y:S01]  /*c860*/  R2UR UR24, R14 ;  /* 0x000000000e1872ca */ /* 0x000fe200000e0000 */
[----:B------:R-:W-:Y:S01]  /*c870*/  VIADD R14, R12, 0x604 ;  /* 0x000006040c0e7836 */ /* 0x000fe20000000000 */
[----:B------:R-:W-:-:S04]  /*c880*/  F2FP.BF16.F32.PACK_AB R5, R27, R5 ;  /* 0x000000051b05723e */ /* 0x000fc800000010ff */
[----:B------:R-:W-:Y:S01]  /*c890*/  R2UR UR28, R14 ;  /* 0x000000000e1c72ca */ /* 0x000fe200000e0000 */
[----:B------:R-:W-:Y:S01]  /*c8a0*/  VIADD R14, R12, 0x606 ;  /* 0x000006060c0e7836 */ /* 0x000fe20000000000 */
[----:B------:R-:W-:Y:S01]  /*c8b0*/  MUFU.EX2 R30, R30 ;  /* 0x0000001e001e7308 */ /* 0x000fe20000000800 */
[----:B--2---:R-:W-:-:S03]  /*c8c0*/  FADD.FTZ R6, R28, R6 ;  /* 0x000000061c067221 */ /* 0x004fc60000010000 */
[----:B------:R-:W-:Y:S01]  /*c8d0*/  R2UR UR32, R14 ;  /* 0x000000000e2072ca */ /* 0x000fe200000e0000 */
[----:B------:R-:W-:-:S03]  /*c8e0*/  VIADD R14, R12, 0xc00 ;  /* 0x00000c000c0e7836 */ /* 0x000fc60000000000 */
[----:B------:R-:W1:Y:S01]  /*c8f0*/  MUFU.EX2 R31, R31 ;  /* 0x0000001f001f7308 */ /* 0x000e620000000800 */
[C---:B0-----:R-:W-:Y:S01]  /*c900*/  FADD.FTZ R61, R29.reuse, R6 ;  /* 0x000000061d3d7221 */ /* 0x041fe20000010000 */
[----:B------:R-:W-:Y:S01]  /*c910*/  R2UR UR40, R14 ;  /* 0x000000000e2872ca */ /* 0x000fe200000e0000 */
[----:B------:R-:W-:Y:S01]  /*c920*/  VIADD R14, R12, 0xc02 ;  /* 0x00000c020c0e7836 */ /* 0x000fe20000000000 */
[----:B------:R-:W-:-:S04]  /*c930*/  F2FP.BF16.F32.PACK_AB R6, R29, R28 ;  /* 0x0000001c1d06723e */ /* 0x000fc800000010ff */
[----:B------:R-:W-:Y:S01]  /*c940*/  R2UR UR44, R14 ;  /* 0x000000000e2c72ca */ /* 0x000fe200000e0000 */
[C---:B------:R-:W-:Y:S01]  /*c950*/  VIADD R14, R12.reuse, 0xc04 ;  /* 0x00000c040c0e7836 */ /* 0x040fe20000000000 */
[----:B------:R-:W-:Y:S01]  /*c960*/  MUFU.EX2 R34, R34 ;  /* 0x0000002200227308 */ /* 0x000fe20000000800 */
[----:B------:R-:W-:-:S03]  /*c970*/  VIADD R12, R12, 0xc06 ;  /* 0x00000c060c0c7836 */ /* 0x000fc60000000000 */
[----:B------:R-:W-:Y:S02]  /*c980*/  R2UR UR48, R14 ;  /* 0x000000000e3072ca */ /* 0x000fe400000e0000 */
[----:B------:R-:W-:Y:S01]  /*c990*/  R2UR UR52, R12 ;  /* 0x000000000c3472ca */ /* 0x000fe200000e0000 */
[----:B------:R-:W-:Y:S01]  /*c9a0*/  VIADD R12, R24, 0x9 ;  /* 0x00000009180c7836 */ /* 0x000fe20000000000 */
[----:B------:R-:W-:Y:S04]  /*c9b0*/  MUFU.EX2 R36, R36 ;  /* 0x0000002400247308 */ /* 0x000fe80000000800 */
[----:B------:R-:W-:Y:S01]  /*c9c0*/  SEL R12, R12, 0x9, !P2 ;  /* 0x000000090c0c7807 */ /* 0x000fe20005000000 */
[----:B------:R-:W-:Y:S02]  /*c9d0*/  WARPGROUP.DEPBAR.LE gsb0, 0x0 ;  /* 0x00008000000079c5 */ /* 0x000fe40000010000 */
[----:B------:R-:W-:-:S06]  /*c9e0*/  WARPGROUP.ARRIVE ;  /* 0x00000000000079c5 */ /* 0x000fcc0000000000 */
[----:B------:R-:W-:Y:S03]  /*c9f0*/  HGMMA.64x64x16.F32.BF16 R120, gdesc[UR8].tnspB, R120, gsb0 ;  /* 0x40e00000087879f0 */ /* 0x000fe60008001878 */
        /* <DEDUP_REMOVED lines=31> */
[----:B------:R0:W-:Y:S06]  /*cbf0*/  BAR.ARV R12, 0x100 ;  /* 0x0004000c0000751d */ /* 0x0001ec0000002000 */
[----:B------:R2:W-:Y:S01]  /*cc00*/  @!P1 SYNCS.ARRIVE.TRANS64.RED.A1T0 RZ, [R13+URZ], RZ ;  /* 0x000000ff0dff99a7 */ /* 0x0005e2000810043f */
[----:B0-----:R-:W-:Y:S01]  /*cc10*/  FADD.FTZ R12, R27, R11 ;  /* 0x0000000b1b0c7221 */ /* 0x001fe20000010000 */
[----:B------:R-:W-:Y:S01]  /*cc20*/  @!P1 IMAD R11, R7, 0x8, R2 ;  /* 0x00000008070b9824 */ /* 0x000fe200078e0202 */
[----:B-1----:R-:W-:Y:S01]  /*cc30*/  F2FP.BF16.F32.PACK_AB R7, R31, R30 ;  /* 0x0000001e1f07723e */ /* 0x002fe200000010ff */
[----:B------:R-:W-:Y:S01]  /*cc40*/  MUFU.EX2 R35, R35 ;  /* 0x0000002300237308 */ /* 0x000fe20000000800 */
[----:B------:R-:W-:Y:S01]  /*cc50*/  FADD.FTZ R12, R30, R12 ;  /* 0x0000000c1e0c7221 */ /* 0x000fe20000010000 */
[----:B------:R-:W-:-:S05]  /*cc60*/  @!P1 VIADD R11, R11, 0x30860 ;  /* 0x000308600b0b9836 */ /* 0x000fca0000000000 */
[----:B------:R-:W-:-:S04]  /*cc70*/  @!P1 PRMT R11, RZ, 0x654, R11 ;  /* 0x00000654ff0b9816 */ /* 0x000fc8000000000b */
[----:B------:R0:W-:Y:S01]  /*cc80*/  @!P1 SYNCS.ARRIVE.TRANS64.RED.A1T0 RZ, [R11+URZ], RZ ;  /* 0x000000ff0bff99a7 */ /* 0x0001e2000810043f */
[----:B------:R1:W-:Y:S02]  /*cc90*/  STSM.16.M88.4 [R154+0x1e800], R4 ;  /* 0x01e800049a007844 */ /* 0x0003e40000000200 */
[----:B-1----:R1:W-:Y:S08]  /*cca0*/  MUFU.EX2 R6, R37 ;  /* 0x0000002500067308 */ /* 0x0023f00000000800 */
[----:B------:R-:W3:Y:S01]  /*ccb0*/  MUFU.EX2 R4, R32 ;  /* 0x0000002000047308 */ /* 0x000ee20000000800 */
[----:B-1----:R-:W4:Y:S07]  /*ccc0*/  LDL R37, [R1+0x3c] ;  /* 0x00003c0001257983 */ /* 0x002f2e0000100800 */
[----:B------:R-:W1:Y:S01]  /*ccd0*/  MUFU.EX2 R5, R33 ;  /* 0x0000002100057308 */ /* 0x000e620000000800 */
[----:B------:R-:W-:-:S07]  /*cce0*/  FADD.FTZ R12, R31, R12 ;  /* 0x0000000c1f0c7221 */ /* 0x000fce0000010000 */
[----:B------:R-:W5:Y:S01]  /*ccf0*/  MUFU.EX2 R7, R38 ;  /* 0x0000002600077308 */ /* 0x000f620000000800 */
[----:B---3--:R-:W-:Y:S01]  /*cd00*/  FADD.FTZ R61, R4, R61 ;  /* 0x0000003d043d7221 */ /* 0x008fe20000010000 */
[----:B------:R-:W-:-:S06]  /*cd10*/  FADD.FTZ R12, R34, R12 ;  /* 0x0000000c220c7221 */ /* 0x000fcc0000010000 */
[----:B--2---:R-:W2:Y:S01]  /*cd20*/  MUFU.EX2 R13, R40 ;  /* 0x00000028000d7308 */ /* 0x004ea20000000800 */
[----:B-1----:R-:W-:-:S07]  /*cd30*/  FADD.FTZ R61, R5, R61 ;  /* 0x0000003d053d7221 */ /* 0x002fce0000010000 */
[----:B------:R-:W1:Y:S01]  /*cd40*/  MUFU.EX2 R39, R39 ;  /* 0x0000002700277308 */ /* 0x000e620000000800 */
[----:B------:R-:W-:Y:S01]  /*cd50*/  FADD.FTZ R61, R36, R61 ;  /* 0x0000003d243d7221 */ /* 0x000fe20000010000 */
[----:B------:R-:W-:-:S06]  /*cd60*/  FADD.FTZ R12, R35, R12 ;  /* 0x0000000c230c7221 */ /* 0x000fcc0000010000 */
[----:B------:R-:W3:Y:S08]  /*cd70*/  MUFU.EX2 R15, R41 ;  /* 0x00000029000f7308 */ /* 0x000ef00000000800 */
[----:B------:R-:W0:Y:S01]  /*cd80*/  MUFU.EX2 R42, R42 ;  /* 0x0000002a002a7308 */ /* 0x000e220000000800 */
[----:B------:R-:W-:Y:S01]  /*cd90*/  FADD.FTZ R61, R6, R61 ;  /* 0x0000003d063d7221 */ /* 0x000fe20000010000 */
[----:B-----5:R-:W-:-:S06]  /*cda0*/  FADD.FTZ R12, R7, R12 ;  /* 0x0000000c070c7221 */ /* 0x020fcc0000010000 */
[----:B------:R-:W5:Y:S08]  /*cdb0*/  MUFU.EX2 R44, R44 ;  /* 0x0000002c002c7308 */ /* 0x000f700000000800 */
[----:B------:R-:W5:Y:S01]  /*cdc0*/  MUFU.EX2 R43, R43 ;  /* 0x0000002b002b7308 */ /* 0x000f620000000800 */
[----:B--2---:R-:W-:Y:S01]  /*cdd0*/  FADD.FTZ R61, R13, R61 ;  /* 0x0000003d0d3d7221 */ /* 0x004fe20000010000 */
[----:B-1----:R-:W-:-:S06]  /*cde0*/  FADD.FTZ R31, R39, R12 ;  /* 0x0000000c271f7221 */ /* 0x002fcc0000010000 */
[----:B------:R-:W1:Y:S08]  /*cdf0*/  MUFU.EX2 R14, R45 ;  /* 0x0000002d000e7308 */ /* 0x000e700000000800 */
[----:B------:R-:W2:Y:S01]  /*ce00*/  MUFU.EX2 R46, R46 ;  /* 0x0000002e002e7308 */ /* 0x000ea20000000800 */
[C---:B---3--:R-:W-:Y:S01]  /*ce10*/  FADD.FTZ R61, R15.reuse, R61 ;  /* 0x0000003d0f3d7221 */ /* 0x048fe20000010000 */
[----:B------:R-:W-:-:S06]  /*ce20*/  F2FP.BF16.F32.PACK_AB R12, R15, R13 ;  /* 0x0000000d0f0c723e */ /* 0x000fcc00000010ff */
[----:B------:R-:W3:Y:S01]  /*ce30*/  MUFU.EX2 R48, R48 ;  /* 0x0000003000307308 */ /* 0x000ee20000000800 */
[----:B0-----:R-:W-:-:S07]  /*ce40*/  FADD.FTZ R13, R42, R31 ;  /* 0x0000001f2a0d7221 */ /* 0x001fce0000010000 */
[----:B------:R-:W0:Y:S01]  /*ce50*/  MUFU.EX2 R47, R47 ;  /* 0x0000002f002f7308 */ /* 0x000e220000000800 */
[----:B-----5:R-:W-:Y:S01]  /*ce60*/  FADD.FTZ R15, R44, R61 ;  /* 0x0000003d2c0f7221 */ /* 0x020fe20000010000 */
[----:B------:R-:W-:-:S06]  /*ce70*/  FADD.FTZ R13, R43, R13 ;  /* 0x0000000d2b0d7221 */ /* 0x000fcc0000010000 */
[----:B------:R-:W5:Y:S08]  /*ce80*/  MUFU.EX2 R24, R49 ;  /* 0x0000003100187308 */ /* 0x000f700000000800 */
[----:B------:R-:W5:Y:S01]  /*ce90*/  MUFU.EX2 R25, R50 ;  /* 0x0000003200197308 */ /* 0x000f620000000800 */
[----:B-1----:R-:W-:Y:S01]  /*cea0*/  FADD.FTZ R15, R14, R15 ;  /* 0x0000000f0e0f7221 */ /* 0x002fe20000010000 */
[----:B--2---:R-:W-:-:S06]  /*ceb0*/  FADD.FTZ R13, R46, R13 ;  /* 0x0000000d2e0d7221 */ /* 0x004fcc0000010000 */
[----:B------:R-:W1:Y:S08]  /*cec0*/  MUFU.EX2 R27, R52 ;  /* 0x00000034001b7308 */ /* 0x000e700000000800 */
[----:B------:R-:W2:Y:S01]  /*ced0*/  MUFU.EX2 R51, R51 ;  /* 0x0000003300337308 */ /* 0x000ea20000000800 */
[----:B---3--:R-:W-:Y:S01]  /*cee0*/  FADD.FTZ R15, R48, R15 ;  /* 0x0000000f300f7221 */ /* 0x008fe20000010000 */
[----:B0-----:R-:W-:-:S06]  /*cef0*/  FADD.FTZ R13, R47, R13 ;  /* 0x0000000d2f0d7221 */ /* 0x001fcc0000010000 */
[----:B------:R-:W0:Y:S08]  /*cf00*/  MUFU.EX2 R26, R53 ;  /* 0x00000035001a7308 */ /* 0x000e300000000800 */
[----:B------:R-:W3:Y:S01]  /*cf10*/  MUFU.EX2 R54, R54 ;  /* 0x0000003600367308 */ /* 0x000ee20000000800 */
        /* <DEDUP_REMOVED lines=8> */
[----:B0-----:R-:W-:Y:S01]  /*cfa0*/  FADD.FTZ R15, R26, R15 ;  /* 0x0000000f1a0f7221 */ /* 0x001fe20000010000 */
[----:B---3--:R-:W-:-:S06]  /*cfb0*/  FADD.FTZ R13, R54, R13 ;  /* 0x0000000d360d7221 */ /* 0x008fcc0000010000 */
[----:B------:R-:W0:Y:S08]  /*cfc0*/  MUFU.EX2 R60, R60 ;  /* 0x0000003c003c7308 */ /* 0x000e300000000800 */
[----:B------:R-:W3:Y:S01]  /*cfd0*/  MUFU.EX2 R59, R59 ;  /* 0x0000003b003b7308 */ /* 0x000ee20000000800 */
[----:B-----5:R-:W-:Y:S01]  /*cfe0*/  FADD.FTZ R15, R29, R15 ;  /* 0x0000000f1d0f7221 */ /* 0x020fe20000010000 */
[----:B------:R-:W-:-:S06]  /*cff0*/  FADD.FTZ R13, R55, R13 ;  /* 0x0000000d370d7221 */ /* 0x000fcc0000010000 */
[----:B------:R-:W5:Y:S01]  /*d000*/  MUFU.EX2 R62, R62 ;  /* 0x0000003e003e7308 */ /* 0x000f620000000800 */
[----:B-1----:R-:W-:Y:S01]  /*d010*/  FADD.FTZ R15, R28, R15 ;  /* 0x0000000f1c0f7221 */ /* 0x002fe20000010000 */
[----:B--2---:R-:W-:-:S03]  /*d020*/  FADD.FTZ R13, R58, R13 ;  /* 0x0000000d3a0d7221 */ /* 0x004fc60000010000 */
[----:B0-----:R-:W-:Y:S01]  /*d030*/  FADD.FTZ R32, R60, R15 ;  /* 0x0000000f3c207221 */ /* 0x001fe20000010000 */
[----:B------:R-:W-:Y:S01]  /*d040*/  F2FP.BF16.F32.PACK_AB R4, R5, R4 ;  /* 0x000000040504723e */ /* 0x000fe200000010ff */
[----:B---3--:R-:W-:Y:S01]  /*d050*/  FADD.FTZ R15, R59, R13 ;  /* 0x0000000d3b0f7221 */ /* 0x008fe20000010000 */
[----:B------:R-:W-:Y:S02]  /*d060*/  F2FP.BF16.F32.PACK_AB R5, R35, R34 ;  /* 0x000000222305723e */ /* 0x000fe400000010ff */
[----:B------:R-:W-:Y:S01]  /*d070*/  F2FP.BF16.F32.PACK_AB R6, R6, R36 ;  /* 0x000000240606723e */ /* 0x000fe200000010ff */
[----:B------:R-:W2:Y:S01]  /*d080*/  LDL R34, [R1+0x44] ;  /* 0x0000440001227983 */ /* 0x000ea20000100800 */
[----:B------:R-:W-:Y:S02]  /*d090*/  F2FP.BF16.F32.PACK_AB R7, R39, R7 ;  /* 0x000000072707723e */ /* 0x000fe400000010ff */
[----:B------:R-:W-:Y:S01]  /*d0a0*/  F2FP.BF16.F32.PACK_AB R13, R43, R42 ;  /* 0x0000002a2b0d723e */ /* 0x000fe200000010ff */
[----:B-----5:R-:W-:Y:S01]  /*d0b0*/  FADD.FTZ R33, R62, R15 ;  /* 0x0000000f3e217221 */ /* 0x020fe20000010000 */
[----:B------:R-:W-:-:S02]  /*d0c0*/  F2FP.BF16.F32.PACK_AB R14, R14, R44 ;  /* 0x0000002c0e0e723e */ /* 0x000fc400000010ff */
[----:B------:R-:W-:Y:S02]  /*d0d0*/  F2FP.BF16.F32.PACK_AB R15, R47, R46 ;  /* 0x0000002e2f0f723e */ /* 0x000fe400000010ff */
[----:B------:R-:W-:Y:S02]  /*d0e0*/  F2FP.BF16.F32.PACK_AB R26, R26, R27 ;  /* 0x0000001b1a1a723e */ /* 0x000fe400000010ff */
[----:B------:R-:W-:Y:S02]  /*d0f0*/  F2FP.BF16.F32.PACK_AB R24, R24, R48 ;  /* 0x000000301818723e */ /* 0x000fe400000010ff */
[----:B------:R-:W-:Y:S02]  /*d100*/  F2FP.BF16.F32.PACK_AB R25, R51, R25 ;  /* 0x000000193319723e */ /* 0x000fe400000010ff */
[----:B------:R-:W-:Y:S01]  /*d110*/  F2FP.BF16.F32.PACK_AB R27, R55, R54 ;  /* 0x00000036371b723e */ /* 0x000fe200000010ff */
[----:B----4-:R-:W-:Y:S04]  /*d120*/  STSM.16.M88.4 [R37], R4 ;  /* 0x0000000425007844 */ /* 0x010fe80000000200 */
[----:B------:R-:W-:Y:S04]  /*d130*/  STSM.16.M88.4 [R156], R12 ;  /* 0x0000000c9c007844 */ /* 0x000fe80000000200 */
[----:B------:R0:W-:Y:S04]  /*d140*/  STSM.16.M88.4 [R155], R24 ;  /* 0x000000189b007844 */ /* 0x0001e80000000200 */
[----:B0-----:R-:W3:Y:S01]  /*d150*/  LDL R25, [R1+0x40] ;  /* 0x0000400001197983 */ /* 0x001ee20000100800 */
[----:B------:R-:W0:Y:S08]  /*d160*/  MUFU.EX2 R21, R21 ;  /* 0x0000001500157308 */ /* 0x000e300000000800 */
[----:B------:R-:W1:Y:S08]  /*d170*/  MUFU.EX2 R64, R64 ;  /* 0x0000004000407308 */ /* 0x000e700000000800 */
[----:B------:R-:W4:Y:S08]  /*d180*/  MUFU.EX2 R63, R63 ;  /* 0x0000003f003f7308 */ /* 0x000f300000000800 */
[----:B------:R-:W5:Y:S08]  /*d190*/  MUFU.EX2 R11, R65 ;  /* 0x00000041000b7308 */ /* 0x000f700000000800 */
[----:B------:R-:W5:Y:S01]  /*d1a0*/  MUFU.EX2 R66, R66 ;  /* 0x0000004200427308 */ /* 0x000f620000000800 */
[----:B0-----:R-:W-:-:S07]  /*d1b0*/  FADD.FTZ R32, R21, R32 ;  /* 0x0000002015207221 */ /* 0x001fce0000010000 */
[----:B------:R-:W0:Y:S08]  /*d1c0*/  MUFU.EX2 R68, R68 ;  /* 0x0000004400447308 */ /* 0x000e300000000800 */
[----:B------:R-:W0:Y:S01]  /*d1d0*/  MUFU.EX2 R67, R67 ;  /* 0x0000004300437308 */ /* 0x000e220000000800 */
[----:B-1----:R-:W-:Y:S01]  /*d1e0*/  FADD.FTZ R32, R64, R32 ;  /* 0x0000002040207221 */ /* 0x002fe20000010000 */
[----:B----4-:R-:W-:-:S06]  /*d1f0*/  FADD.FTZ R33, R63, R33 ;  /* 0x000000213f217221 */ /* 0x010fcc0000010000 */
[----:B------:R-:W1:Y:S08]  /*d200*/  MUFU.EX2 R69, R69 ;  /* 0x0000004500457308 */ /* 0x000e700000000800 */
[----:B------:R-:W4:Y:S01]  /*d210*/  MUFU.EX2 R70, R70 ;  /* 0x0000004600467308 */ /* 0x000f220000000800 */
[----:B-----5:R-:W-:Y:S01]  /*d220*/  FADD.FTZ R32, R11, R32 ;  /* 0x000000200b207221 */ /* 0x020fe20000010000 */
[----:B------:R-:W-:-:S06]  /*d230*/  FADD.FTZ R33, R66, R33 ;  /* 0x0000002142217221 */ /* 0x000fcc0000010000 */
[----:B------:R-:W5:Y:S08]  /*d240*/  MUFU.EX2 R72, R72 ;  /* 0x0000004800487308 */ /* 0x000f700000000800 */
[----:B------:R-:W5:Y:S01]  /*d250*/  MUFU.EX2 R71, R71 ;  /* 0x0000004700477308 */ /* 0x000f620000000800 */
[----:B0-----:R-:W-:Y:S01]  /*d260*/  FADD.FTZ R32, R68, R32 ;  /* 0x0000002044207221 */ /* 0x001fe20000010000 */
[----:B------:R-:W-:-:S06]  /*d270*/  FADD.FTZ R33, R67, R33 ;  /* 0x0000002143217221 */ /* 0x000fcc0000010000 */
        /* <DEDUP_REMOVED lines=14> */
[----:B------:R-:W-:Y:S01]  /*d360*/  F2FP.BF16.F32.PACK_AB R4, R28, R29 ;  /* 0x0000001d1c04723e */ /* 0x000fe200000010ff */
[----:B-1----:R-:W-:-:S06]  /*d370*/  FADD.FTZ R32, R76, R35 ;  /* 0x000000234c207221 */ /* 0x002fcc0000010000 */
[----:B------:R-:W1:Y:S01]  /*d380*/  MUFU.EX2 R81, R81 ;  /* 0x0000005100517308 */ /* 0x000e620000000800 */
[----:B----4-:R-:W-:-:S07]  /*d390*/  FADD.FTZ R28, R30, R33 ;  /* 0x000000211e1c7221 */ /* 0x010fce0000010000 */
[----:B------:R-:W4:Y:S01]  /*d3a0*/  MUFU.EX2 R82, R82 ;  /* 0x0000005200527308 */ /* 0x000f220000000800 */
[----:B-----5:R-:W-:Y:S01]  /*d3b0*/  FADD.FTZ R13, R77, R32 ;  /* 0x000000204d0d7221 */ /* 0x020fe20000010000 */
[----:B------:R-:W-:-:S06]  /*d3c0*/  FADD.FTZ R28, R75, R28 ;  /* 0x0000001c4b1c7221 */ /* 0x000fcc0000010000 */
[----:B------:R-:W5:Y:S08]  /*d3d0*/  MUFU.EX2 R84, R84 ;  /* 0x0000005400547308 */ /* 0x000f700000000800 */
[----:B------:R-:W2:Y:S01]  /*d3e0*/  MUFU.EX2 R83, R83 ;  /* 0x0000005300537308 */ /* 0x000ea20000000800 */
[----:B0-----:R-:W-:Y:S01]  /*d3f0*/  FADD.FTZ R14, R80, R13 ;  /* 0x0000000d500e7221 */ /* 0x001fe20000010000 */
[----:B------:R-:W-:-:S06]  /*d400*/  F2FP.BF16.F32.PACK_AB R12, R11, R64 ;  /* 0x000000400b0c723e */ /* 0x000fcc00000010ff */
[----:B------:R-:W0:Y:S01]  /*d410*/  MUFU.EX2 R85, R85 ;  /* 0x0000005500557308 */ /* 0x000e220000000800 */
[----:B------:R-:W-:-:S07]  /*d420*/  FADD.FTZ R11, R79, R28 ;  /* 0x0000001c4f0b7221 */ /* 0x000fce0000010000 */
[----:B------:R-:W0:Y:S01]  /*d430*/  MUFU.EX2 R86, R86 ;  /* 0x0000005600567308 */ /* 0x000e220000000800 */
[----:B-1----:R-:W-:Y:S01]  /*d440*/  FADD.FTZ R15, R81, R14 ;  /* 0x0000000e510f7221 */ /* 0x002fe20000010000 */
[----:B----4-:R-:W-:-:S06]  /*d450*/  FADD.FTZ R24, R82, R11 ;  /* 0x0000000b52187221 */ /* 0x010fcc0000010000 */
[----:B------:R-:W1:Y:S08]  /*d460*/  MUFU.EX2 R88, R88 ;  /* 0x0000005800587308 */ /* 0x000e700000000800 */
[----:B------:R-:W4:Y:S01]  /*d470*/  MUFU.EX2 R87, R87 ;  /* 0x0000005700577308 */ /* 0x000f220000000800 */
[----:B-----5:R-:W-:Y:S01]  /*d480*/  FADD.FTZ R26, R84, R15 ;  /* 0x0000000f541a7221 */ /* 0x020fe20000010000 */
[----:B--2---:R-:W-:-:S06]  /*d490*/  FADD.FTZ R11, R83, R24 ;  /* 0x00000018530b7221 */ /* 0x004fcc0000010000 */
[----:B------:R-:W2:Y:S01]  /*d4a0*/  MUFU.EX2 R89, R89 ;  /* 0x0000005900597308 */ /* 0x000ea20000000800 */
[----:B------:R-:W-:-:S07]  /*d4b0*/  F2FP.BF16.F32.PACK_AB R6, R21, R60 ;  /* 0x0000003c1506723e */ /* 0x000fce00000010ff */
[----:B------:R-:W5:Y:S01]  /*d4c0*/  MUFU.EX2 R90, R90 ;  /* 0x0000005a005a7308 */ /* 0x000f620000000800 */
[----:B0-----:R-:W-:Y:S01]  /*d4d0*/  FADD.FTZ R21, R85, R26 ;  /* 0x0000001a55157221 */ /* 0x001fe20000010000 */
[----:B------:R-:W-:-:S06]  /*d4e0*/  FADD.FTZ R24, R86, R11 ;  /* 0x0000000b56187221 */ /* 0x000fcc0000010000 */
[----:B------:R-:W0:Y:S01]  /*d4f0*/  MUFU.EX2 R92, R92 ;  /* 0x0000005c005c7308 */ /* 0x000e220000000800 */
[----:B------:R-:W-:-:S07]  /*d500*/  F2FP.BF16.F32.PACK_AB R5, R59, R58 ;  /* 0x0000003a3b05723e */ /* 0x000fce00000010ff */
[----:B------:R-:W0:Y:S01]  /*d510*/  MUFU.EX2 R31, R91 ;  /* 0x0000005b001f7308 */ /* 0x000e220000000800 */
[----:B------:R-:W-:Y:S01]  /*d520*/  F2FP.BF16.F32.PACK_AB R7, R63, R62 ;  /* 0x0000003e3f07723e */ /* 0x000fe200000010ff */
[----:B-1----:R-:W-:-:S06]  /*d530*/  FADD.FTZ R26, R88, R21 ;  /* 0x00000015581a7221 */ /* 0x002fcc0000010000 */
[----:B------:R-:W1:Y:S01]  /*d540*/  MUFU.EX2 R93, R93 ;  /* 0x0000005d005d7308 */ /* 0x000e620000000800 */
[----:B----4-:R-:W-:-:S07]  /*d550*/  FADD.FTZ R11, R87, R24 ;  /* 0x00000018570b7221 */ /* 0x010fce0000010000 */
[----:B------:R-:W4:Y:S01]  /*d560*/  MUFU.EX2 R91, R94 ;  /* 0x0000005e005b7308 */ /* 0x000f220000000800 */
[----:B------:R5:W-:Y:S01]  /*d570*/  STSM.16.M88.4 [R154+0x24800], R4 ;  /* 0x024800049a007844 */ /* 0x000be20000000200 */
[----:B--2---:R-:W-:-:S06]  /*d580*/  FADD.FTZ R21, R89, R26 ;  /* 0x0000001a59157221 */ /* 0x004fcc0000010000 */
[----:B------:R-:W2:Y:S08]  /*d590*/  MUFU.EX2 R96, R96 ;  /* 0x0000006000607308 */ /* 0x000eb00000000800 */
[----:B------:R-:W2:Y:S01]  /*d5a0*/  MUFU.EX2 R95, R95 ;  /* 0x0000005f005f7308 */ /* 0x000ea20000000800 */
[----:B-----5:R-:W-:Y:S01]  /*d5b0*/  FADD.FTZ R4, R90, R11 ;  /* 0x0000000b5a047221 */ /* 0x020fe20000010000 */
[----:B0-----:R-:W-:-:S06]  /*d5c0*/  FADD.FTZ R6, R92, R21 ;  /* 0x000000155c067221 */ /* 0x001fcc0000010000 */
[----:B------:R-:W0:Y:S01]  /*d5d0*/  MUFU.EX2 R98, R98 ;  /* 0x0000006200627308 */ /* 0x000e220000000800 */
[----:B------:R-:W-:Y:S01]  /*d5e0*/  FADD.FTZ R4, R31, R4 ;  /* 0x000000041f047221 */ /* 0x000fe20000010000 */
[----:B-1----:R-:W-:-:S06]  /*d5f0*/  FADD.FTZ R5, R93, R6 ;  /* 0x000000065d057221 */ /* 0x002fcc0000010000 */
[----:B------:R-:W1:Y:S01]  /*d600*/  MUFU.EX2 R97, R97 ;  /* 0x0000006100617308 */ /* 0x000e620000000800 */
[----:B----4-:R-:W-:-:S07]  /*d610*/  FADD.FTZ R4, R91, R4 ;  /* 0x000000045b047221 */ /* 0x010fce0000010000 */
[----:B------:R-:W4:Y:S01]  /*d620*/  MUFU.EX2 R99, R99 ;  /* 0x0000006300637308 */ /* 0x000f220000000800 */
[----:B--2---:R-:W-:Y:S01]  /*d630*/  FADD.FTZ R6, R96, R5 ;  /* 0x0000000560067221 */ /* 0x004fe20000010000 */
[----:B------:R-:W-:-:S06]  /*d640*/  FADD.FTZ R5, R95, R4 ;  /* 0x000000045f057221 */ /* 0x000fcc0000010000 */
[----:B------:R-:W2:Y:S08]  /*d650*/  MUFU.EX2 R100, R100 ;  /* 0x0000006400647308 */ /* 0x000eb00000000800 */
[----:B------:R-:W5:Y:S01]  /*d660*/  MUFU.EX2 R102, R102 ;  /* 0x0000006600667308 */ /* 0x000f620000000800 */
[----:B0-----:R-:W-:-:S07]  /*d670*/  FADD.FTZ R4, R98, R5 ;  /* 0x0000000562047221 */ /* 0x001fce0000010000 */
[----:B------:R-:W0:Y:S08]  /*d680*/  MUFU.EX2 R101, R101 ;  /* 0x0000006500657308 */ /* 0x000e300000000800 */
[----:B------:R-:W3:Y:S01]  /*d690*/  MUFU.EX2 R103, R103 ;  /* 0x0000006700677308 */ /* 0x000ee20000000800 */
[----:B-1----:R-:W-:Y:S01]  /*d6a0*/  FADD.FTZ R7, R97, R6 ;  /* 0x0000000661077221 */ /* 0x002fe20000010000 */
[----:B----4-:R-:W-:-:S06]  /*d6b0*/  FADD.FTZ R5, R99, R4 ;  /* 0x0000000463057221 */ /* 0x010fcc0000010000 */
[----:B------:R-:W1:Y:S08]  /*d6c0*/  MUFU.EX2 R104, R104 ;  /* 0x0000006800687308 */ /* 0x000e700000000800 */
[----:B------:R-:W4:Y:S01]  /*d6d0*/  MUFU.EX2 R106, R106 ;  /* 0x0000006a006a7308 */ /* 0x000f220000000800 */
[----:B--2---:R-:W-:Y:S01]  /*d6e0*/  FADD.FTZ R6, R100, R7 ;  /* 0x0000000764067221 */ /* 0x004fe20000010000 */
[----:B-----5:R-:W-:-:S06]  /*d6f0*/  FADD.FTZ R4, R102, R5 ;  /* 0x0000000566047221 */ /* 0x020fcc0000010000 */
[----:B------:R-:W2:Y:S08]  /*d700*/  MUFU.EX2 R105, R105 ;  /* 0x0000006900697308 */ /* 0x000eb00000000800 */
[----:B------:R-:W5:Y:S01]  /*d710*/  MUFU.EX2 R107, R107 ;  /* 0x0000006b006b7308 */ /* 0x000f620000000800 */
[----:B0-----:R-:W-:Y:S01]  /*d720*/  FADD.FTZ R7, R101, R6 ;  /* 0x0000000665077221 */ /* 0x001fe20000010000 */
[----:B---3--:R-:W-:-:S06]  /*d730*/  FADD.FTZ R5, R103, R4 ;  /* 0x0000000467057221 */ /* 0x008fcc0000010000 */
        /* <DEDUP_REMOVED lines=14> */
[----:B-1----:R-:W-:-:S07]  /*d820*/  FADD.FTZ R7, R109, R6 ;  /* 0x000000066d077221 */ /* 0x002fce0000010000 */
[----:B------:R-:W-:Y:S08]  /*d830*/  MUFU.EX2 R116, R116 ;  /* 0x0000007400747308 */ /* 0x000ff00000000800 */
[----:B------:R-:W1:Y:S08]  /*d840*/  MUFU.EX2 R117, R117 ;  /* 0x0000007500757308 */ /* 0x000e700000000800 */
[----:B------:R-:W-:Y:S08]  /*d850*/  MUFU.EX2 R118, R118 ;  /* 0x0000007600767308 */ /* 0x000ff00000000800 */
[----:B------:R-:W1:Y:S01]  /*d860*/  MUFU.EX2 R119, R119 ;  /* 0x0000007700777308 */ /* 0x000e620000000800 */
[----:B----4-:R-:W-:Y:S01]  /*d870*/  FADD.FTZ R5, R111, R4 ;  /* 0x000000046f057221 */ /* 0x010fe20000010000 */
[----:B------:R-:W-:Y:S01]  /*d880*/  F2FP.BF16.F32.PACK_AB R72, R73, R72 ;  /* 0x000000484948723e */ /* 0x000fe200000010ff */
[----:B--2---:R-:W-:Y:S01]  /*d890*/  FADD.FTZ R6, R112, R7 ;  /* 0x0000000770067221 */ /* 0x004fe20000010000 */
[----:B------:R-:W-:Y:S01]  /*d8a0*/  F2FP.BF16.F32.PACK_AB R13, R67, R66 ;  /* 0x00000042430d723e */ /* 0x000fe200000010ff */
[----:B-----5:R-:W-:Y:S01]  /*d8b0*/  FADD.FTZ R5, R114, R5 ;  /* 0x0000000572057221 */ /* 0x020fe20000010000 */
[----:B------:R-:W-:-:S02]  /*d8c0*/  F2FP.BF16.F32.PACK_AB R14, R69, R68 ;  /* 0x00000044450e723e */ /* 0x000fc400000010ff */
[----:B------:R-:W-:Y:S02]  /*d8d0*/  F2FP.BF16.F32.PACK_AB R15, R71, R70 ;  /* 0x00000046470f723e */ /* 0x000fe400000010ff */
[----:B------:R-:W-:Y:S02]  /*d8e0*/  F2FP.BF16.F32.PACK_AB R73, R30, R74 ;  /* 0x0000004a1e49723e */ /* 0x000fe400000010ff */
        /* <DEDUP_REMOVED lines=8> */
[----:B------:R-:W-:Y:S01]  /*d970*/  F2FP.BF16.F32.PACK_AB R96, R97, R96 ;  /* 0x000000606160723e */ /* 0x000fe200000010ff */
[----:B0-----:R-:W-:Y:S01]  /*d980*/  FADD.FTZ R7, R113, R6 ;  /* 0x0000000671077221 */ /* 0x001fe20000010000 */
[----:B------:R-:W-:-:S02]  /*d990*/  F2FP.BF16.F32.PACK_AB R90, R93, R92 ;  /* 0x0000005c5d5a723e */ /* 0x000fc400000010ff */
[----:B------:R-:W-:Y:S02]  /*d9a0*/  F2FP.BF16.F32.PACK_AB R91, R95, R91 ;  /* 0x0000005b5f5b723e */ /* 0x000fe400000010ff */
[----:B------:R-:W-:Y:S02]  /*d9b0*/  F2FP.BF16.F32.PACK_AB R97, R99, R98 ;  /* 0x000000626361723e */ /* 0x000fe400000010ff */
[----:B------:R-:W-:Y:S01]  /*d9c0*/  F2FP.BF16.F32.PACK_AB R104, R105, R104 ;  /* 0x000000686968723e */ /* 0x000fe200000010ff */
[----:B------:R0:W-:Y:S01]  /*d9d0*/  STSM.16.M88.4 [R34], R12 ;  /* 0x0000000c22007844 */ /* 0x0001e20000000200 */
[----:B------:R-:W-:Y:S01]  /*d9e0*/  F2FP.BF16.F32.PACK_AB R98, R101, R100 ;  /* 0x000000646562723e */ /* 0x000fe200000010ff */
[----:B---3--:R-:W-:Y:S01]  /*d9f0*/  FADD.FTZ R5, R115, R5 ;  /* 0x0000000573057221 */ /* 0x008fe20000010000 */
[----:B------:R-:W-:Y:S02]  /*da00*/  F2FP.BF16.F32.PACK_AB R99, R103, R102 ;  /* 0x000000666763723e */ /* 0x000fe400000010ff */
[----:B------:R-:W-:-:S02]  /*da10*/  F2FP.BF16.F32.PACK_AB R105, R107, R106 ;  /* 0x0000006a6b69723e */ /* 0x000fc400000010ff */
[----:B------:R-:W-:Y:S01]  /*da20*/  F2FP.BF16.F32.PACK_AB R112, R113, R112 ;  /* 0x000000707170723e */ /* 0x000fe200000010ff */
[----:B------:R0:W-:Y:S01]  /*da30*/  STSM.16.M88.4 [R156+0x6000], R72 ;  /* 0x006000489c007844 */ /* 0x0001e20000000200 */
[----:B------:R-:W-:Y:S02]  /*da40*/  F2FP.BF16.F32.PACK_AB R106, R109, R108 ;  /* 0x0000006c6d6a723e */ /* 0x000fe400000010ff */
[----:B------:R-:W-:Y:S02]  /*da50*/  F2FP.BF16.F32.PACK_AB R107, R111, R110 ;  /* 0x0000006e6f6b723e */ /* 0x000fe400000010ff */
[----:B------:R-:W-:Y:S01]  /*da60*/  F2FP.BF16.F32.PACK_AB R113, R115, R114 ;  /* 0x000000727371723e */ /* 0x000fe200000010ff */
[----:B------:R0:W-:Y:S01]  /*da70*/  STSM.16.M88.4 [R155+0x6000], R80 ;  /* 0x006000509b007844 */ /* 0x0001e20000000200 */
[----:B-1----:R-:W-:Y:S02]  /*da80*/  F2FP.BF16.F32.PACK_AB R114, R117, R116 ;  /* 0x000000747572723e */ /* 0x002fe400000010ff */
[----:B------:R-:W-:Y:S01]  /*da90*/  F2FP.BF16.F32.PACK_AB R115, R119, R118 ;  /* 0x000000767773723e */ /* 0x000fe200000010ff */
[----:B------:R0:W-:Y:S04]  /*daa0*/  STSM.16.M88.4 [R154+0x2a800], R88 ;  /* 0x02a800589a007844 */ /* 0x0001e80000000200 */
[----:B------:R0:W-:Y:S04]  /*dab0*/  STSM.16.M88.4 [R25], R96 ;  /* 0x0000006019007844 */ /* 0x0001e80000000200 */
[----:B------:R0:W-:Y:S04]  /*dac0*/  STSM.16.M88.4 [R156+0xc000], R104 ;  /* 0x00c000689c007844 */ /* 0x0001e80000000200 */
[----:B------:R0:W-:Y:S01]  /*dad0*/  STSM.16.M88.4 [R155+0xc000], R112 ;  /* 0x00c000709b007844 */ /* 0x0001e20000000200 */
[----:B------:R-:W-:Y:S01]  /*dae0*/  @!PT LDS RZ, [RZ] ;  /* 0x00000000fffff984 */ /* 0x000fe20000000800 */
[----:B------:R-:W-:Y:S01]  /*daf0*/  @!PT LDS RZ, [RZ] ;  /* 0x00000000fffff984 */ /* 0x000fe20000000800 */
[----:B------:R-:W-:Y:S01]  /*db00*/  @!PT LDS RZ, [RZ] ;  /* 0x00000000fffff984 */ /* 0x000fe20000000800 */
[----:B------:R-:W-:Y:S01]  /*db10*/  @!PT LDS RZ, [RZ] ;  /* 0x00000000fffff984 */ /* 0x000fe20000000800 */
[----:B------:R1:W-:Y:S06]  /*db20*/  MEMBAR.ALL.CTA ;  /* 0x0000000000007992 */ /* 0x0003ec0000008000 */
[----:B-1----:R-:W1:Y:S01]  /*db30*/  FENCE.VIEW.ASYNC.S ;  /* 0x00000000000073c6 */ /* 0x002e620000000000 */
[----:B------:R-:W-:Y:S01]  /*db40*/  ISETP.GT.AND P2, PT, R8, RZ, PT ;  /* 0x000000ff0800720c */ /* 0x000fe20003f44270 */
[----:B------:R-:W-:Y:S01]  /*db50*/  FADD.FTZ R5, R118, R5 ;  /* 0x0000000576057221 */ /* 0x000fe20000010000 */
[----:B------:R-:W-:Y:S01]  /*db60*/  FADD.FTZ R4, R116, R7 ;  /* 0x0000000774047221 */ /* 0x000fe20000010000 */
[-C--:B------:R-:W-:Y:S01]  /*db70*/  FMUL.FTZ R120, R120, R9.reuse ;  /* 0x0000000978787220 */ /* 0x080fe20000410000 */
[-C--:B------:R-:W-:Y:S01]  /*db80*/  FMUL.FTZ R121, R121, R9.reuse ;  /* 0x0000000979797220 */ /* 0x080fe20000410000 */
[----:B------:R-:W-:Y:S01]  /*db90*/  FADD.FTZ R11, R119, R5 ;  /* 0x00000005770b7221 */ /* 0x000fe20000010000 */
        /* <DEDUP_REMOVED lines=14> */
[----:B------:R-:W-:Y:S01]  /*dc80*/  FADD.FTZ R4, R117, R4 ;  /* 0x0000000475047221 */ /* 0x000fe20000010000 */
[----:B------:R-:W-:-:S02]  /*dc90*/  VIADD R8, R8, 0xffffffff ;  /* 0xffffffff08087836 */ /* 0x000fc40000000000 */
        /* <DEDUP_REMOVED lines=16> */
[----:B------:R-:W-:-:S02]  /*dda0*/  IMAD.MOV.U32 R6, RZ, RZ, R153 ;  /* 0x000000ffff067224 */ /* 0x000fc400078e0099 */
[----:B------:R-:W-:Y:S02]  /*ddb0*/  IMAD.MOV.U32 R7, RZ, RZ, R22 ;  /* 0x000000ffff077224 */ /* 0x000fe400078e0016 */
[----:B------:R-:W-:Y:S02]  /*ddc0*/  IMAD.MOV.U32 R5, RZ, RZ, R10 ;  /* 0x000000ffff057224 */ /* 0x000fe400078e000a */
[----:B------:R-:W-:Y:S01]  /*ddd0*/  IMAD.MOV.U32 R9, RZ, RZ, R0 ;  /* 0x000000ffff097224 */ /* 0x000fe200078e0000 */
[----:B-1----:R-:W-:Y:S01]  /*dde0*/  NOP ;  /* 0x0000000000007918 */ /* 0x002fe20000000000 */
[----:B0-----:R-:W-:Y:S05]  /*ddf0*/  @P2 BRA `(.L_x_422) ;  /* 0xffffffd0008c2947 */ /* 0x001fea000383ffff */
.L_x_411:
[----:B------:R-:W-:Y:S05]  /*de00*/  WARPSYNC.ALL ;  /* 0x0000000000007948 */ /* 0x000fea0003800000 */
[----:B------:R-:W-:Y:S06]  /*de10*/  BAR.ARV 0x8, 0x1a0 ;  /* 0x0206800000007b1d */ /* 0x000fec0000002000 */
[----:B------:R-:W-:Y:S05]  /*de20*/  @!P0 BRA `(.L_x_423) ;  /* 0x0000000000048947 */ /* 0x000fea0003800000 */
[----:B------:R-:W-:Y:S01]  /*de30*/  BPT.TRAP 0x1 ;  /* 0x000000040000795c */ /* 0x000fe20000300000 */
.L_x_423:
[----:B------:R-:W-:Y:S01]  /*de40*/  IMAD R12, R22, 0x8, R2 ;  /* 0x00000008160c7824 */ /* 0x000fe200078e0202 */
[----:B------:R-:W-:-:S04]  /*de50*/  SHF.L.U32 R5, R153, 0x1f, RZ ;  /* 0x0000001f99057819 */ /* 0x000fc800000006ff */
[----:B------:R0:W1:Y:S01]  /*de60*/  SYNCS.PHASECHK.TRANS64.TRYWAIT P2, [R12+URZ+0x30850], R5 ;  /* 0x030850050c0075a7 */ /* 0x000062000804017f */
[----:B------:R-:W-:Y:S05]  /*de70*/  @!P0 BRA `(.L_x_424) ;  /* 0x0000000000048947 */ /* 0x000fea0003800000 */
[----:B------:R-:W-:Y:S01]  /*de80*/  BPT.TRAP 0x1 ;  /* 0x000000040000795c */ /* 0x000fe20000300000 */
.L_x_424:
[----:B------:R-:W2:Y:S01]  /*de90*/  LDL.LU R6, [R1+0x2c] ;  /* 0x00002c0001067983 */ /* 0x000ea20000300800 */
[----:B------:R-:W-:-:S05]  /*dea0*/  VIADD R2, R2, 0x400 ;  /* 0x0000040002027836 */ /* 0x000fca0000000000 */
[----:B------:R-:W-:-:S04]  /*deb0*/  SHF.R.U32.HI R2, RZ, 0x4, R2 ;  /* 0x00000004ff027819 */ /* 0x000fc80000011602 */
[----:B------:R-:W-:Y:S01]  /*dec0*/  LOP3.LUT R9, R2, 0x3fff, RZ, 0xc0, !PT ;  /* 0x00003fff02097812 */ /* 0x000fe200078ec0ff */
[----:B--2---:R-:W-:-:S05]  /*ded0*/  VIADD R6, R6, 0x1e800 ;  /* 0x0001e80006067836 */ /* 0x004fca0000000000 */
[----:B------:R-:W-:-:S04]  /*dee0*/  SHF.R.U32.HI R6, RZ, 0x4, R6 ;  /* 0x00000004ff067819 */ /* 0x000fc80000011606 */
[----:B------:R-:W-:Y:S01]  /*def0*/  LOP3.LUT R6, R6, 0x3fff, RZ, 0xc0, !PT ;  /* 0x00003fff06067812 */ /* 0x000fe200078ec0ff */
[----:B-1----:R-:W-:Y:S06]  /*df00*/  @P2 BRA `(.L_x_425) ;  /* 0x0000000000082947 */ /* 0x002fec0003800000 */
[----:B------:R-:W1:Y:S02]  /*df10*/  SYNCS.PHASECHK.TRANS64.TRYWAIT P0, [R12+URZ+0x30850], R5 ;  /* 0x030850050c0075a7 */ /* 0x000e64000800017f */
[----:B-1----:R-:W-:Y:S05]  /*df20*/  @!P0 BRA `(.L_x_426) ;  /* 0x00000078007c8947 */ /* 0x002fea0003800000 */
.L_x_425:
[----:B------:R-:W-:Y:S01]  /*df30*/  IMAD R8, R22, 0x600, R9 ;  /* 0x0000060016087824 */ /* 0x000fe200078e0209 */
[----:B------:R-:W-:Y:S01]  /*df40*/  LOP3.LUT R6, R6, 0x10000, RZ, 0xfc, !PT ;  /* 0x0001000006067812 */ /* 0x000fe200078efcff */
[----:B------:R-:W-:Y:S01]  /*df50*/  IMAD.MOV.U32 R7, RZ, RZ, 0x40000040 ;  /* 0x40000040ff077424 */ /* 0x000fe200078e00ff */
[----:B------:R-:W2:Y:S01]  /*df60*/  LDL.LU R24, [R1+0x50] ;  /* 0x0000500001187983 */ /* 0x000ea20000300800 */
[----:B------:R-:W-:Y:S01]  /*df70*/  IMAD.MOV.U32 R9, RZ, RZ, 0x40000040 ;  /* 0x40000040ff097424 */ /* 0x000fe200078e00ff */
[----:B------:R-:W-:Y:S05]  /*df80*/  WARPSYNC.ALL ;  /* 0x0000000000007948 */ /* 0x000fea0003800000 */
[C---:B------:R-:W-:Y:S01]  /*df90*/  R2UR UR4, R6.reuse ;  /* 0x00000000060472ca */ /* 0x040fe200000e0000 */
[----:B------:R-:W-:Y:S01]  /*dfa0*/  WARPGROUP.ARRIVE ;  /* 0x00000000000079c5 */ /* 0x000fe20000000000 */
[----:B------:R-:W-:Y:S01]  /*dfb0*/  R2UR UR5, R7 ;  /* 0x00000000070572ca */ /* 0x000fe200000e0000 */
[----:B------:R-:W-:Y:S01]  /*dfc0*/  VIADD R20, R6, 0x2 ;  /* 0x0000000206147836 */ /* 0x000fe20000000000 */
[C---:B------:R-:W-:Y:S01]  /*dfd0*/  R2UR UR6, R8.reuse ;  /* 0x00000000080672ca */ /* 0x040fe200000e0000 */
[----:B------:R-:W-:Y:S01]  /*dfe0*/  VIADD R14, R8, 0x80 ;  /* 0x00000080080e7836 */ /* 0x000fe20000000000 */
[----:B------:R-:W-:Y:S01]  /*dff0*/  R2UR UR7, R9 ;  /* 0x00000000090772ca */ /* 0x000fe200000e0000 */
[----:B------:R-:W-:Y:S01]  /*e000*/  IMAD.MOV.U32 R21, RZ, RZ, 0x40000040 ;  /* 0x40000040ff157424 */ /* 0x000fe200078e00ff */
[----:B------:R-:W-:Y:S01]  /*e010*/  SHFL.BFLY PT, R2, R11, 0x2, 0x1f ;  /* 0x0c401f000b027f89 */ /* 0x000fe200000e0000 */
[----:B------:R-:W-:-:S02]  /*e020*/  IMAD.MOV.U32 R15, RZ, RZ, 0x40000040 ;  /* 0x40000040ff0f7424 */ /* 0x000fc400078e00ff */
[----:B------:R-:W-:Y:S01]  /*e030*/  IMAD.MOV.U32 R7, RZ, RZ, 0x40000040 ;  /* 0x40000040ff077424 */ /* 0x000fe200078e00ff */
[----:B01----:R-:W0:Y:S01]  /*e040*/  SHFL.BFLY PT, R5, R4, 0x2, 0x1f ;  /* 0x0c401f0004057f89 */ /* 0x003e2200000e0000 */
[----:B------:R-:W-:Y:S02]  /*e050*/  IMAD.MOV.U32 R9, RZ, RZ, 0x40000040 ;  /* 0x40000040ff097424 */ /* 0x000fe400078e00ff */
[----:B------:R-:W-:Y:S02]  /*e060*/  VIADD R22, R22, 0x1 ;  /* 0x0000000116167836 */ /* 0x000fe40000000000 */
[----:B------:R-:W-:Y:S02]  /*e070*/  IMAD.MOV.U32 R27, RZ, RZ, RZ ;  /* 0x000000ffff1b7224 */ /* 0x000fe400078e00ff */
[----:B------:R-:W-:Y:S01]  /*e080*/  HGMMA.64x64x16.F32.BF16 R120, gdesc[UR4].tnspB, R120, gsb0 ;  /* 0x40e00000047879f0 */ /* 0x000fe20008001878 */
[----:B------:R-:W-:Y:S01]  /*e090*/  R2UR UR4, R20 ;  /* 0x00000000140472ca */ /* 0x000fe200000e0000 */
[----:B------:R-:W-:Y:S01]  /*e0a0*/  VIADD R20, R6, 0x4 ;  /* 0x0000000406147836 */ /* 0x000fe20000000000 */
[----:B------:R-:W-:Y:S01]  /*e0b0*/  R2UR UR5, R21 ;  /* 0x00000000150572ca */ /* 0x000fe200000e0000 */
[----:B------:R-:W-:Y:S01]  /*e0c0*/  IMAD.MOV.U32 R21, RZ, RZ, 0x40000040 ;  /* 0x40000040ff157424 */ /* 0x000fe200078e00ff */
[----:B------:R-:W-:Y:S01]  /*e0d0*/  R2UR UR6, R14 ;  /* 0x000000000e0672ca */ /* 0x000fe200000e0000 */
[----:B------:R-:W-:Y:S01]  /*e0e0*/  VIADD R14, R8, 0x100 ;  /* 0x00000100080e7836 */ /* 0x000fe20000000000 */
[----:B------:R-:W-:Y:S01]  /*e0f0*/  R2UR UR7, R15 ;  /* 0x000000000f0772ca */ /* 0x000fe200000e0000 */
[----:B------:R-:W-:Y:S01]  /*e100*/  IMAD.MOV.U32 R15, RZ, RZ, 0x40000040 ;  /* 0x40000040ff0f7424 */ /* 0x000fe200078e00ff */
[----:B------:R-:W-:Y:S01]  /*e110*/  ISETP.NE.AND P0, PT, R22, 0x2, PT ;  /* 0x000000021600780c */ /* 0x000fe20003f05270 */
[----:B------:R-:W-:-:S03]  /*e120*/  IMAD.MOV.U32 R28, RZ, RZ, -0x800000 ;  /* 0xff800000ff1c7424 */ /* 0x000fc600078e00ff */
[----:B------:R-:W-:Y:S01]  /*e130*/  SEL R22, R22, RZ, P0 ;  /* 0x000000ff16167207 */ /* 0x000fe20000000000 */
[----:B0-----:R-:W-:Y:S01]  /*e140*/  FADD.FTZ R5, R5, R4 ;  /* 0x0000000405057221 */ /* 0x001fe20000010000 */
[----:B------:R-:W-:-:S04]  /*e150*/  SEL R4, RZ, 0x1, P0 ;  /* 0x00000001ff047807 */ /* 0x000fc80000000000 */
[----:B------:R-:W-:Y:S01]  /*e160*/  LOP3.LUT R153, R153, R4, RZ, 0x3c, !PT ;  /* 0x0000000499997212 */ /* 0x000fe200078e3cff */
[----:B------:R-:W-:Y:S01]  /*e170*/  IMAD.MOV.U32 R4, RZ, RZ, RZ ;  /* 0x000000ffff047224 */ /* 0x000fe200078e00ff */
[----:B------:R-:W-:Y:S02]  /*e180*/  WARPGROUP.DEPBAR.LE gsb0, 0x0 ;  /* 0x00008000000079c5 */ /* 0x000fe40000010000 */
[----:B------:R-:W-:-:S06]  /*e190*/  WARPGROUP.ARRIVE ;  /* 0x00000000000079c5 */ /* 0x000fcc0000000000 */
        /* <DEDUP_REMOVED lines=9> */
[----:B------:R-:W-:Y:S02]  /*e230*/  WARPGROUP.DEPBAR.LE gsb0, 0x0 ;  /* 0x00008000000079c5 */ /* 0x000fe40000010000 */
[----:B------:R-:W-:-:S09]  /*e240*/  WARPGROUP.ARRIVE ;  /* 0x00000000000079c5 */ /* 0x000fd20000000000 */
        /* <DEDUP_REMOVED lines=19> */
[----:B------:R-:W-:Y:S02]  /*e380*/  IMAD.MOV.U32 R15, RZ, RZ, 0x40000040 ;  /* 0x40000040ff0f7424 */ /* 0x000fe400078e00ff */
[----:B--2---:R-:W-:-:S05]  /*e390*/  VIADD R24, R24, 0x1 ;  /* 0x0000000118187836 */ /* 0x004fca0000000000 */
[----:B------:R-:W-:Y:S01]  /*e3a0*/  STL [R1+0x50], R24 ;  /* 0x0000501801007387 */ /* 0x000fe20000100800 */
        /* <DEDUP_REMOVED lines=55> */
[----:B------:R-:W-:-:S02]  /*e720*/  VIADD R6, R6, 0xc06 ;  /* 0x00000c0606067836 */ /* 0x000fc40000000000 */
[----:B------:R-:W-:Y:S01]  /*e730*/  VIADD R8, R8, 0x580 ;  /* 0x0000058008087836 */ /* 0x000fe20000000000 */
[----:B------:R-:W-:Y:S02]  /*e740*/  WARPGROUP.DEPBAR.LE gsb0, 0x0 ;  /* 0x00008000000079c5 */ /* 0x000fe40000010000 */
[----:B------:R-:W-:-:S06]  /*e750*/  WARPGROUP.ARRIVE ;  /* 0x00000000000079c5 */ /* 0x000fcc0000000000 */
[----:B------:R-:W-:Y:S01]  /*e760*/  HGMMA.64x64x16.F32.BF16 R120, gdesc[UR4].tnspB, R120, gsb0 ;  /* 0x40e00000047879f0 */ /* 0x000fe20008001878 */
[----:B------:R-:W-:Y:S02]  /*e770*/  R2UR UR4, R20 ;  /* 0x00000000140472ca */ /* 0x000fe400000e0000 */
[----:B------:R-:W-:Y:S01]  /*e780*/  R2UR UR5, R21 ;  /* 0x00000000150572ca */ /* 0x000fe200000e0000 */
[----:B------:R-:W-:Y:S01]  /*e790*/  IMAD.MOV.U32 R21, RZ, RZ, -0x800000 ;  /* 0xff800000ff157424 */ /* 0x000fe200078e00ff */
[----:B------:R-:W-:Y:S02]  /*e7a0*/  R2UR UR6, R14 ;  /* 0x000000000e0672ca */ /* 0x000fe400000e0000 */
[----:B------:R-:W-:Y:S01]  /*e7b0*/  R2UR UR7, R15 ;  /* 0x000000000f0772ca */ /* 0x000fe200000e0000 */
[----:B------:R-:W-:Y:S02]  /*e7c0*/  WARPGROUP.DEPBAR.LE gsb0, 0x0 ;  /* 0x00008000000079c5 */ /* 0x000fe40000010000 */
[----:B------:R-:W-:-:S10]  /*e7d0*/  WARPGROUP.ARRIVE ;  /* 0x00000000000079c5 */ /* 0x000fd40000000000 */
[----:B------:R-:W-:Y:S01]  /*e7e0*/  HGMMA.64x64x16.F32.BF16 R120, gdesc[UR4].tnspB, R120, gsb0 ;  /* 0x40e00000047879f0 */ /* 0x000fe20008001878 */
[----:B------:R-:W-:Y:S01]  /*e7f0*/  R2UR UR4, R6 ;  /* 0x00000000060472ca */ /* 0x000fe200000e0000 */
[----:B------:R-:W-:Y:S01]  /*e800*/  FADD.FTZ R6, R2, R11 ;  /* 0x0000000b02067221 */ /* 0x000fe20000010000 */
[----:B------:R-:W-:Y:S01]  /*e810*/  R2UR UR5, R7 ;  /* 0x00000000070572ca */ /* 0x000fe200000e0000 */
[----:B------:R-:W0:Y:S01]  /*e820*/  SHFL.BFLY PT, R2, R5, 0x1, 0x1f ;  /* 0x0c201f0005027f89 */ /* 0x000e2200000e0000 */
[----:B------:R-:W-:Y:S02]  /*e830*/  R2UR UR6, R8 ;  /* 0x00000000080672ca */ /* 0x000fe400000e0000 */
[----:B------:R-:W-:Y:S01]  /*e840*/  R2UR UR7, R9 ;  /* 0x00000000090772ca */ /* 0x000fe200000e0000 */
[----:B------:R-:W1:Y:S01]  /*e850*/  SHFL.BFLY PT, R7, R6, 0x1, 0x1f ;  /* 0x0c201f0006077f89 */ /* 0x000e6200000e0000 */
[----:B0-----:R-:W-:Y:S01]  /*e860*/  FADD.FTZ R8, R5, R2 ;  /* 0x0000000205087221 */ /* 0x001fe20000010000 */
[----:B-1----:R-:W-:-:S04]  /*e870*/  FADD.FTZ R9, R6, R7 ;  /* 0x0000000706097221 */ /* 0x002fc80000010000 */
[----:B------:R-:W-:Y:S01]  /*e880*/  FSETP.NE.FTZ.AND P2, PT, R8, RZ, PT ;  /* 0x000000ff0800720b */ /* 0x000fe20003f55000 */
[----:B------:R-:W-:Y:S01]  /*e890*/  @!P1 VIADD R6, R12, 0x30860 ;  /* 0x000308600c069836 */ /* 0x000fe20000000000 */
[----:B------:R-:W-:-:S04]  /*e8a0*/  FSETP.NE.FTZ.AND P3, PT, R9, RZ, PT ;  /* 0x000000ff0900720b */ /* 0x000fc80003f75000 */
[----:B------:R-:W-:-:S07]  /*e8b0*/  @!P1 PRMT R6, RZ, 0x654, R6 ;  /* 0x00000654ff069816 */ /* 0x000fce0000000006 */
[----:B------:R-:W0:Y:S01]  /*e8c0*/  @P2 MUFU.LG2 R2, R8 ;  /* 0x0000000800022308 */ /* 0x000e220000000c00 */
[C---:B------:R-:W-:Y:S01]  /*e8d0*/  @P2 FMUL.FTZ R5, R3.reuse, 0.69314718246459960938 ;  /* 0x3f31721803052820 */ /* 0x040fe20000410000 */
[----:B------:R-:W-:-:S06]  /*e8e0*/  @P3 FMUL.FTZ R12, R3, 0.69314718246459960938 ;  /* 0x3f317218030c3820 */ /* 0x000fcc0000410000 */
[----:B------:R-:W1:Y:S08]  /*e8f0*/  @P3 MUFU.LG2 R7, R9 ;  /* 0x0000000900073308 */ /* 0x000e700000000c00 */
[----:B------:R-:W2:Y:S01]  /*e900*/  @P2 MUFU.RCP R27, R8 ;  /* 0x00000008001b2308 */ /* 0x000ea20000001000 */
[----:B0-----:R-:W-:-:S04]  /*e910*/  @P2 FMUL.FTZ R2, R2, 0.69314718246459960938 ;  /* 0x3f31721802022820 */ /* 0x001fc80000410000 */
[----:B------:R-:W-:-:S03]  /*e920*/  @P2 FFMA.FTZ R21, R5, R0, R2 ;  /* 0x0000000005152223 */ /* 0x000fc60000010002 */
[----:B------:R-:W0:Y:S01]  /*e930*/  @P3 MUFU.RCP R4, R9 ;  /* 0x0000000900043308 */ /* 0x000e220000001000 */
[----:B-1----:R-:W-:-:S04]  /*e940*/  @P3 FMUL.FTZ R7, R7, 0.69314718246459960938 ;  /* 0x3f31721807073820 */ /* 0x002fc80000410000 */
[----:B------:R-:W-:Y:S01]  /*e950*/  @P3 FFMA.FTZ R28, R12, R10, R7 ;  /* 0x0000000a0c1c3223 */ /* 0x000fe20000010007 */
        /* <DEDUP_REMOVED lines=21> */
[----:B------:R-:W-:Y:S01]  /*eab0*/  PLOP3.LUT P1, PT, PT, PT, PT, 0x8, 0x0 ;  /* 0x000000000000781c */ /* 0x000fe20003f2e170 */
[-C--:B0-----:R-:W-:Y:S01]  /*eac0*/  FMUL.FTZ R58, R122, R4.reuse ;  /* 0x000000047a3a7220 */ /* 0x081fe20000410000 */
        /* <DEDUP_REMOVED lines=15> */
.L_x_371:
[----:B------:R-:W2:Y:S01]  /*ebc0*/  LDL R63, [R1+0x48] ;  /* 0x00004800013f7983 */ /* 0x000ea20000100800 */
[----:B------:R-:W-:Y:S05]  /*ebd0*/  WARPSYNC.ALL ;  /* 0x0000000000007948 */ /* 0x000fea0003800000 */
[----:B------:R-:W0:Y:S01]  /*ebe0*/  S2R R5, SR_TID.X ;  /* 0x0000000000057919 */ /* 0x000e220000002100 */
[----:B------:R-:W1:Y:S01]  /*ebf0*/  S2UR UR5, SR_CgaCtaId ;  /* 0x00000000000579c3 */ /* 0x000e620000008800 */
[----:B------:R-:W-:Y:S01]  /*ec00*/  UMOV UR4, 0x400 ;  /* 0x0000040000047882 */ /* 0x000fe20000000000 */
[----:B------:R-:W-:Y:S01]  /*ec10*/  BSSY B0, `(.L_x_427) ;  /* 0x00001a3000007945 */ /* 0x000fe20003800000 */
[----:B-1----:R-:W-:-:S06]  /*ec20*/  ULEA UR4, UR5, UR4, 0x18 ;  /* 0x0000000405047291 */ /* 0x002fcc000f8ec03f */
[----:B------:R-:W-:Y:S01]  /*ec30*/  IMAD.U32 R2, RZ, RZ, UR4 ;  /* 0x00000004ff027e24 */ /* 0x000fe2000f8e00ff */
[----:B------:R-:W-:Y:S01]  /*ec40*/  BAR.SYNC.DEFER_BLOCKING 0x5, 0x1a0 ;  /* 0x0146800000007b1d */ /* 0x000fe20000010000 */
[----:B0-----:R-:W-:-:S05]  /*ec50*/  VIADD R64, R5, 0xffffff80 ;  /* 0xffffff8005407836 */ /* 0x001fca0000000000 */
[----:B------:R-:W-:-:S04]  /*ec60*/  SHF.R.S32.HI R4, RZ, 0x1f, R64 ;  /* 0x0000001fff047819 */ /* 0x000fc80000011440 */
[----:B------:R-:W-:-:S04]  /*ec70*/  LEA.HI R20, R4, R64, RZ, 0x3 ;  /* 0x0000004004147211 */ /* 0x000fc800078f18ff */
[----:B------:R-:W-:Y:S02]  /*ec80*/  LOP3.LUT R0, R20, 0x1ffffff8, RZ, 0xc0, !PT ;  /* 0x1ffffff814007812 */ /* 0x000fe400078ec0ff */
[----:B------:R-:W-:-:S03]  /*ec90*/  SHF.R.S32.HI R20, RZ, 0x3, R20 ;  /* 0x00000003ff147819 */ /* 0x000fc60000011414 */
[----:B------:R-:W-:-:S04]  /*eca0*/  IMAD.IADD R0, R64, 0x1, -R0 ;  /* 0x0000000140007824 */ /* 0x000fc800078e0a00 */
[----:B------:R-:W-:Y:S01]  /*ecb0*/  IMAD.SHL.U32 R0, R0, 0x8, RZ ;  /* 0x0000000800007824 */ /* 0x000fe200078e00ff */
[----:B------:R0:W1:Y:S01]  /*ecc0*/  LDS.128 R32, [R2+0x308d0] ;  /* 0x0308d00002207984 */ /* 0x0000620000000c00 */
[----:B------:R-:W-:Y:S06]  /*ecd0*/  BAR.ARV 0x4, 0x1a0 ;  /* 0x0106800000007b1d */ /* 0x000fec0000002000 */
[----:B--2---:R-:W-:Y:S01]  /*ece0*/  SHF.R.S32.HI R3, RZ, 0x1f, R63 ;  /* 0x0000001fff037819 */ /* 0x004fe2000001143f */
[----:B------:R-:W-:-:S03]  /*ecf0*/  IMAD.SHL.U32 R62, R63, 0x4, RZ ;  /* 0x000000043f3e7824 */ /* 0x000fc600078e00ff */
[----:B------:R-:W-:Y:S01]  /*ed00*/  SHF.L.U64.HI R60, R63, 0x2, R3 ;  /* 0x000000023f3c7819 */ /* 0x000fe20000010203 */
[----:B01----:R-:W-:Y:S06]  /*ed10*/  @P1 BRA `(.L_x_428) ;  /* 0x0000001000101947 */ /* 0x003fec0003800000 */
[----:B------:R-:W-:Y:S01]  /*ed20*/  VIADD R6, R5, 0xffffff80 ;  /* 0xffffff8005067836 */ /* 0x000fe20000000000 */
[----:B------:R-:W-:Y:S01]  /*ed30*/  LEA.HI R4, R4, R64, RZ, 0x4 ;  /* 0x0000004004047211 */ /* 0x000fe200078f20ff */
[----:B------:R-:W0:Y:S01]  /*ed40*/  S2R R5, SR_SWINHI ;  /* 0x0000000000057919 */ /* 0x000e220000002f00 */
[----:B------:R-:W-:Y:S05]  /*ed50*/  WARPSYNC.ALL ;  /* 0x0000000000007948 */ /* 0x000fea0003800000 */
[----:B------:R-:W-:Y:S01]  /*ed60*/  SHF.R.S32.HI R8, RZ, 0x1f, R6 ;  /* 0x0000001fff087819 */ /* 0x000fe20000011406 */
[----:B------:R-:W-:Y:S01]  /*ed70*/  BAR.SYNC.DEFER_BLOCKING 0x1, 0x180 ;  /* 0x0046000000007b1d */ /* 0x000fe20000010000 */
[----:B------:R-:W-:-:S02]  /*ed80*/  SHF.R.S32.HI R7, RZ, 0x4, R4 ;  /* 0x00000004ff077819 */ /* 0x000fc40000011404 */
[----:B------:R-:W-:Y:S02]  /*ed90*/  LEA.HI R8, R8, R6, RZ, 0x5 ;  /* 0x0000000608087211 */ /* 0x000fe400078f28ff */
[C---:B------:R-:W-:Y:S01]  /*eda0*/  LEA.HI R6, R4.reuse, R7, RZ, 0x1 ;  /* 0x0000000704067211 */ /* 0x040fe200078f08ff */
[----:B------:R-:W-:Y:S01]  /*edb0*/  ULDC.64 UR4, c[0x0][0xbd8] ;  /* 0x0002f60000047ab9 */ /* 0x000fe20000000a00 */
[----:B------:R-:W-:Y:S01]  /*edc0*/  SHF.R.S32.HI R8, RZ, 0x5, R8 ;  /* 0x00000005ff087819 */ /* 0x000fe20000011408 */
[----:B------:R-:W1:Y:S01]  /*edd0*/  S2R R65, SR_TID.X ;  /* 0x0000000000417919 */ /* 0x000e620000002100 */
[----:B------:R-:W-:Y:S02]  /*ede0*/  LOP3.LUT R4, R4, 0xfffffff0, RZ, 0xc0, !PT ;  /* 0xfffffff004047812 */ /* 0x000fe400078ec0ff */
[----:B------:R-:W-:Y:S01]  /*edf0*/  LOP3.LUT R6, R6, 0x1ffffffe, RZ, 0xc0, !PT ;  /* 0x1ffffffe06067812 */ /* 0x000fe200078ec0ff */
[----:B------:R-:W-:Y:S01]  /*ee00*/  IMAD.SHL.U32 R9, R8, 0x400, RZ ;  /* 0x0000040008097824 */ /* 0x000fe200078e00ff */
[----:B------:R-:W-:Y:S01]  /*ee10*/  F2FP.BF16.F32.PACK_AB R12, R12, R55 ;  /* 0x000000370c0c723e */ /* 0x000fe200000010ff */
[----:B------:R-:W-:Y:S01]  /*ee20*/  IMAD.IADD R4, R64, 0x1, -R4 ;  /* 0x0000000140047824 */ /* 0x000fe200078e0a04 */
[----:B------:R-:W-:Y:S01]  /*ee30*/  F2FP.BF16.F32.PACK_AB R13, R13, R58 ;  /* 0x0000003a0d0d723e */ /* 0x000fe200000010ff */
[----:B------:R-:W-:Y:S01]  /*ee40*/  IMAD.IADD R6, R7, 0x1, -R6 ;  /* 0x0000000107067824 */ /* 0x000fe200078e0a06 */
[----:B------:R-:W-:Y:S01]  /*ee50*/  F2FP.BF16.F32.PACK_AB R14, R14, R53 ;  /* 0x000000350e0e723e */ /* 0x000fe200000010ff */
[----:B------:R-:W-:Y:S01]  /*ee60*/  IMAD R9, R4, 0x40, R9 ;  /* 0x0000004004097824 */ /* 0x000fe200078e0209 */
[----:B------:R-:W-:Y:S01]  /*ee70*/  F2FP.BF16.F32.PACK_AB R15, R15, R56 ;  /* 0x000000380f0f723e */ /* 0x000fe200000010ff */
[----:B------:R-:W-:-:S04]  /*ee80*/  IMAD.SHL.U32 R6, R6, 0x8, RZ ;  /* 0x0000000806067824 */ /* 0x000fc800078e00ff */
[----:B------:R-:W-:Y:S01]  /*ee90*/  IMAD.IADD R9, R6, 0x1, R9 ;  /* 0x0000000106097824 */ /* 0x000fe200078e0209 */
[----:B-----5:R-:W-:Y:S02]  /*eea0*/  MOV R24, R2 ;  /* 0x0000000200187202 */ /* 0x020fe40000000f00 */
[----:B0-----:R-:W-:-:S03]  /*eeb0*/  MOV R25, R5 ;  /* 0x0000000500197202 */ /* 0x001fc60000000f00 */
[----:B------:R-:W-:-:S03]  /*eec0*/  IMAD.WIDE R10, R9, 0x2, R24 ;  /* 0x00000002090a7825 */ /* 0x000fc600078e0218 */
[C---:B------:R-:W-:Y:S02]  /*eed0*/  LOP3.LUT R9, R10.reuse, 0x380, RZ, 0xc0, !PT ;  /* 0x000003800a097812 */ /* 0x040fe400078ec0ff */
[C---:B------:R-:W-:Y:S02]  /*eee0*/  IADD3 R57, P2, R10.reuse, 0x20, RZ ;  /* 0x000000200a397810 */ /* 0x040fe40007f5e0ff */
[C---:B------:R-:W-:Y:S01]  /*eef0*/  IADD3 R61, P0, R10.reuse, 0x60, RZ ;  /* 0x000000600a3d7810 */ /* 0x040fe20007f1e0ff */
[----:B-1----:R-:W-:Y:S01]  /*ef00*/  VIADD R66, R65, 0xffffff80 ;  /* 0xffffff8041427836 */ /* 0x002fe20000000000 */
[----:B------:R-:W-:Y:S02]  /*ef10*/  IADD3 R59, P1, R10, 0x40, RZ ;  /* 0x000000400a3b7810 */ /* 0x000fe40007f3e0ff */
[----:B------:R-:W-:Y:S01]  /*ef20*/  SHF.R.U64 R9, R9, 0x3, RZ ;  /* 0x0000000309097819 */ /* 0x000fe200000012ff */
[--C-:B------:R-:W-:Y:S01]  /*ef30*/  IMAD.X R5, RZ, RZ, R11.reuse, P0 ;  /* 0x000000ffff057224 */ /* 0x100fe200000e060b */
[----:B------:R-:W-:Y:S01]  /*ef40*/  LOP3.LUT R4, R57, 0x380, RZ, 0xc0, !PT ;  /* 0x0000038039047812 */ /* 0x000fe200078ec0ff */
[----:B------:R-:W-:Y:S01]  /*ef50*/  IMAD.X R7, RZ, RZ, R11, P1 ;  /* 0x000000ffff077224 */ /* 0x000fe200008e060b */
[----:B------:R-:W-:-:S02]  /*ef60*/  LOP3.LUT R6, R59, 0x380, RZ, 0xc0, !PT ;  /* 0x000003803b067812 */ /* 0x000fc400078ec0ff */
[----:B------:R-:W-:Y:S02]  /*ef70*/  LOP3.LUT R32, R61, 0x380, RZ, 0xc0, !PT ;  /* 0x000003803d207812 */ /* 0x000fe400078ec0ff */
[----:B------:R-:W-:Y:S01]  /*ef80*/  LOP3.LUT R10, R9, R10, RZ, 0x3c, !PT ;  /* 0x0000000a090a7212 */ /* 0x000fe200078e3cff */
[----:B------:R-:W-:Y:S01]  /*ef90*/  IMAD.X R9, RZ, RZ, R11, P2 ;  /* 0x000000ffff097224 */ /* 0x000fe200010e060b */
[----:B------:R-:W-:Y:S02]  /*efa0*/  SHF.R.U64 R4, R4, 0x3, RZ ;  /* 0x0000000304047819 */ /* 0x000fe400000012ff */
[----:B------:R-:W-:Y:S02]  /*efb0*/  SHF.R.U64 R6, R6, 0x3, RZ ;  /* 0x0000000306067819 */ /* 0x000fe400000012ff */
[----:B------:R-:W-:Y:S02]  /*efc0*/  SHF.R.U64 R32, R32, 0x3, RZ ;  /* 0x0000000320207819 */ /* 0x000fe400000012ff */
[----:B------:R-:W-:-:S02]  /*efd0*/  MOV R10, R10 ;  /* 0x0000000a000a7202 */ /* 0x000fc40000000f00 */
[----:B------:R-:W-:Y:S02]  /*efe0*/  LOP3.LUT R8, R4, R57, RZ, 0x3c, !PT ;  /* 0x0000003904087212 */ /* 0x000fe400078e3cff */
[----:B------:R-:W-:Y:S01]  /*eff0*/  LOP3.LUT R6, R6, R59, RZ, 0x3c, !PT ;  /* 0x0000003b06067212 */ /* 0x000fe200078e3cff */
[----:B------:R0:W-:Y:S01]  /*f000*/  STSM.16.M88.4 [R10], R12 ;  /* 0x0000000c0a007844 */ /* 0x0001e20000000200 */
[----:B------:R-:W-:Y:S02]  /*f010*/  LOP3.LUT R4, R32, R61, RZ, 0x3c, !PT ;  /* 0x0000003d20047212 */ /* 0x000fe400078e3cff */
[----:B------:R-:W-:Y:S02]  /*f020*/  MOV R53, R6 ;  /* 0x0000000600357202 */ /* 0x000fe40000000f00 */
[----:B------:R-:W-:Y:S02]  /*f030*/  MOV R32, R4 ;  /* 0x0000000400207202 */ /* 0x000fe40000000f00 */
[----:B------:R-:W-:-:S02]  /*f040*/  ISETP.NE.U32.AND P0, PT, RZ, UR4, PT ;  /* 0x00000004ff007c0c */ /* 0x000fc4000bf05070 */
[----:B------:R-:W-:Y:S02]  /*f050*/  MOV R55, R8 ;  /* 0x0000000800377202 */ /* 0x000fe40000000f00 */
[----:B------:R-:W-:Y:S02]  /*f060*/  F2FP.BF16.F32.PACK_AB R4, R38, R37 ;  /* 0x000000252604723e */ /* 0x000fe400000010ff */
[----:B------:R-:W-:Y:S02]  /*f070*/  F2FP.BF16.F32.PACK_AB R5, R51, R54 ;  /* 0x000000363305723e */ /* 0x000fe400000010ff */
[----:B------:R-:W-:Y:S01]  /*f080*/  F2FP.BF16.F32.PACK_AB R6, R41, R36 ;  /* 0x000000242906723e */ /* 0x000fe200000010ff */
[----:B------:R-:W-:Y:S01]  /*f090*/  IMAD.MOV.U32 R41, RZ, RZ, RZ ;  /* 0x000000ffff297224 */ /* 0x000fe200078e00ff */
[----:B0-----:R-:W-:Y:S02]  /*f0a0*/  F2FP.BF16.F32.PACK_AB R10, R39, R30 ;  /* 0x0000001e270a723e */ /* 0x001fe400000010ff */
[----:B------:R-:W-:-:S02]  /*f0b0*/  IADD3 R30, P1, R62, UR4, RZ ;  /* 0x000000043e1e7c10 */ /* 0x000fc4000ff3e0ff */
[----:B------:R-:W-:Y:S02]  /*f0c0*/  F2FP.BF16.F32.PACK_AB R7, R49, R52 ;  /* 0x000000343107723e */ /* 0x000fe400000010ff */
[----:B------:R-:W-:Y:S02]  /*f0d0*/  F2FP.BF16.F32.PACK_AB R8, R42, R31 ;  /* 0x0000001f2a08723e */ /* 0x000fe400000010ff */
[----:B------:R-:W-:Y:S01]  /*f0e0*/  F2FP.BF16.F32.PACK_AB R9, R47, R50 ;  /* 0x000000322f09723e */ /* 0x000fe200000010ff */
[----:B------:R0:W-:Y:S01]  /*f0f0*/  STSM.16.M88.4 [R55], R4 ;  /* 0x0000000437007844 */ /* 0x0001e20000000200 */
[----:B------:R-:W-:Y:S02]  /*f100*/  F2FP.BF16.F32.PACK_AB R11, R45, R48 ;  /* 0x000000302d0b723e */ /* 0x000fe400000010ff */
[----:B------:R-:W-:Y:S02]  /*f110*/  F2FP.BF16.F32.PACK_AB R12, R40, R29 ;  /* 0x0000001d280c723e */ /* 0x000fe400000010ff */
[----:B------:R-:W-:Y:S01]  /*f120*/  F2FP.BF16.F32.PACK_AB R13, R43, R46 ;  /* 0x0000002e2b0d723e */ /* 0x000fe200000010ff */
[----:B------:R1:W-:Y:S01]  /*f130*/  STSM.16.M88.4 [R53], R8 ;  /* 0x0000000835007844 */ /* 0x0003e20000000200 */
[----:B------:R-:W-:-:S02]  /*f140*/  F2FP.BF16.F32.PACK_AB R14, R27, R26 ;  /* 0x0000001a1b0e723e */ /* 0x000fc400000010ff */
[----:B------:R-:W-:Y:S02]  /*f150*/  F2FP.BF16.F32.PACK_AB R15, R151, R44 ;  /* 0x0000002c970f723e */ /* 0x000fe400000010ff */
[----:B------:R-:W-:Y:S02]  /*f160*/  ISETP.NE.AND.EX P0, PT, RZ, UR5, PT, P0 ;  /* 0x00000005ff007c0c */ /* 0x000fe4000bf05300 */
[----:B------:R-:W-:Y:S01]  /*f170*/  IADD3.X R31, R60, UR5, RZ, P1, !PT ;  /* 0x000000053c1f7c10 */ /* 0x000fe20008ffe4ff */
[----:B------:R-:W-:Y:S01]  /*f180*/  ULDC.64 UR4, c[0x0][0xbe0] ;  /* 0x0002f80000047ab9 */ /* 0x000fe20000000a00 */
[----:B------:R1:W-:Y:S01]  /*f190*/  STSM.16.M88.4 [R32], R12 ;  /* 0x0000000c20007844 */ /* 0x0003e20000000200 */
[----:B------:R-:W-:Y:S01]  /*f1a0*/  BAR.SYNC.DEFER_BLOCKING 0x1, 0x180 ;  /* 0x0046000000007b1d */ /* 0x000fe20000010000 */
[----:B------:R-:W-:-:S04]  /*f1b0*/  ISETP.NE.U32.AND P1, PT, RZ, UR4, PT ;  /* 0x00000004ff007c0c */ /* 0x000fc8000bf25070 */
[----:B------:R-:W-:-:S13]  /*f1c0*/  ISETP.NE.AND.EX P1, PT, RZ, UR5, PT, P1 ;  /* 0x00000005ff007c0c */ /* 0x000fda000bf25310 */
[----:B------:R-:W-:Y:S01]  /*f1d0*/  @P1 IADD3 R26, P2, R62, UR4, RZ ;  /* 0x000000043e1a1c10 */ /* 0x000fe2000ff5e0ff */
[----:B------:R-:W-:Y:S02]  /*f1e0*/  ULDC UR4, c[0x0][0xa88] ;  /* 0x0002a20000047ab9 */ /* 0x000fe40000000800 */
[----:B------:R-:W-:Y:S01]  /*f1f0*/  IMAD.U32 R29, RZ, RZ, UR4 ;  /* 0x00000004ff1d7e24 */ /* 0x000fe2000f8e00ff */
[----:B------:R-:W-:Y:S01]  /*f200*/  @P1 IADD3.X R27, R60, UR5, RZ, P2, !PT ;  /* 0x000000053c1b1c10 */ /* 0x000fe200097fe4ff */
[----:B------:R1:W5:Y:S01]  /*f210*/  @P0 LDG.E R41, desc[UR56][R30.64] ;  /* 0x000000381e290981 */ /* 0x000362000c1e1900 */
[----:B------:R-:W-:-:S03]  /*f220*/  SHF.R.S32.HI R65, RZ, 0x1f, R66 ;  /* 0x0000001fff417819 */ /* 0x000fc60000011442 */
[----:B------:R1:W5:Y:S01]  /*f230*/  @P1 LDG.E R29, desc[UR56][R26.64] ;  /* 0x000000381a1d1981 */ /* 0x000362000c1e1900 */
[----:B------:R-:W-:-:S04]  /*f240*/  LEA.HI R65, R65, R66, RZ, 0x7 ;  /* 0x0000004241417211 */ /* 0x000fc800078f38ff */
[----:B------:R-:W-:-:S05]  /*f250*/  LOP3.LUT R65, R65, 0xffffff80, RZ, 0xc0, !PT ;  /* 0xffffff8041417812 */ /* 0x000fca00078ec0ff */
[----:B------:R-:W-:-:S05]  /*f260*/  IMAD.IADD R65, R66, 0x1, -R65 ;  /* 0x0000000142417824 */ /* 0x000fca00078e0a41 */
[----:B------:R-:W-:-:S04]  /*f270*/  SHF.R.S32.HI R36, RZ, 0x1f, R65 ;  /* 0x0000001fff247819 */ /* 0x000fc80000011441 */
[----:B0-----:R-:W-:-:S04]  /*f280*/  LEA.HI R4, R36, R65, RZ, 0x2 ;  /* 0x0000004124047211 */ /* 0x001fc800078f10ff */
[--C-:B------:R-:W-:Y:S02]  /*f290*/  SHF.R.S32.HI R6, RZ, 0x2, R4.reuse ;  /* 0x00000002ff067819 */ /* 0x100fe40000011404 */
[----:B------:R-:W-:-:S04]  /*f2a0*/  SHF.R.S32.HI R5, RZ, 0x1f, R4 ;  /* 0x0000001fff057819 */ /* 0x000fc80000011404 */
[----:B------:R-:W-:Y:S01]  /*f2b0*/  LEA.HI R7, R5, R6, RZ, 0x3 ;  /* 0x0000000605077211 */ /* 0x000fe200078f18ff */
[----:B-1----:R-:W-:Y:S06]  /*f2c0*/  @P1 BRA `(.L_x_429) ;  /* 0x0000000000101947 */ /* 0x002fec0003800000 */
[----:B------:R-:W-:Y:S05]  /*f2d0*/  @!P0 BRA `(.L_x_429) ;  /* 0x00000000000c8947 */ /* 0x000fea0003800000 */
[----:B------:R-:W2:Y:S04]  /*f2e0*/  LDG.E R4, desc[UR56][R30.64] ;  /* 0x000000381e047981 */ /* 0x000ea8000c1e1900 */
[----:B-----5:R-:W2:Y:S02]  /*f2f0*/  LDG.E R29, desc[UR56][R30.64+0x4] ;  /* 0x000004381e1d7981 */ /* 0x020ea4000c1e1900 */
[----:B--2---:R-:W-:-:S07]  /*f300*/  IMAD.IADD R29, R29, 0x1, -R4 ;  /* 0x000000011d1d7824 */ /* 0x004fce00078e0a04 */
.L_x_429:
[----:B------:R-:W2:Y:S01]  /*f310*/  LDL.LU R45, [R1+0x4c] ;  /* 0x00004c00012d7983 */ /* 0x000ea20000300800 */
[----:B------:R-:W-:Y:S01]  /*f320*/  SHF.R.S32.HI R8, RZ, 0x1f, R66 ;  /* 0x0000001fff087819 */ /* 0x000fe20000011442 */
[----:B------:R-:W-:Y:S02]  /*f330*/  ULDC.64 UR4, c[0x0][0xb70] ;  /* 0x0002dc0000047ab9 */ /* 0x000fe40000000a00 */
[----:B------:R-:W3:Y:S01]  /*f340*/  LDL.LU R44, [R1+0x58] ;  /* 0x00005800012c7983 */ /* 0x000ee20000300800 */
[----:B------:R-:W-:-:S04]  /*f350*/  LEA.HI R8, R8, R66, RZ, 0x7 ;  /* 0x0000004208087211 */ /* 0x000fc800078f38ff */
[----:B------:R-:W-:Y:S02]  /*f360*/  SHF.R.S32.HI R8, RZ, 0x7, R8 ;  /* 0x00000007ff087819 */ /* 0x000fe40000011408 */
[----:B------:R-:W-:Y:S02]  /*f370*/  LOP3.LUT R7, R7, 0xfffffff8, RZ, 0xc0, !PT ;  /* 0xfffffff807077812 */ /* 0x000fe400078ec0ff */
[----:B------:R-:W-:Y:S01]  /*f380*/  LEA.HI R36, R36, R65, RZ, 0x5 ;  /* 0x0000004124247211 */ /* 0x000fe200078f28ff */
[----:B------:R-:W-:Y:S01]  /*f390*/  IMAD.HI R5, R8, 0x55555556, RZ ;  /* 0x5555555608057827 */ /* 0x000fe200078e02ff */
[----:B-----5:R-:W-:Y:S02]  /*f3a0*/  SHF.R.S32.HI R31, RZ, 0x1f, R41 ;  /* 0x0000001fff1f7819 */ /* 0x020fe40000011429 */
[----:B------:R-:W-:Y:S01]  /*f3b0*/  SHF.R.S32.HI R36, RZ, 0x5, R36 ;  /* 0x00000005ff247819 */ /* 0x000fe20000011424 */
[----:B------:R-:W-:Y:S01]  /*f3c0*/  IMAD.IADD R9, R6, 0x1, -R7 ;  /* 0x0000000106097824 */ /* 0x000fe200078e0a07 */
[----:B------:R-:W-:Y:S01]  /*f3d0*/  LEA.HI R6, R5, R5, RZ, 0x1 ;  /* 0x0000000505067211 */ /* 0x000fe200078f08ff */
[----:B------:R-:W-:-:S02]  /*f3e0*/  IMAD.MOV.U32 R30, RZ, RZ, R41 ;  /* 0x000000ffff1e7224 */ /* 0x000fc400078e0029 */
[----:B------:R-:W-:Y:S02]  /*f3f0*/  IMAD R9, R36, 0x10, R9 ;  /* 0x0000001024097824 */ /* 0x000fe400078e0209 */
[----:B------:R-:W-:Y:S01]  /*f400*/  IMAD R6, R6, -0x3, R8 ;  /* 0xfffffffd06067824 */ /* 0x000fe200078e0208 */
[----:B------:R-:W-:Y:S02]  /*f410*/  SEL R42, R3, RZ, !P0 ;  /* 0x000000ff032a7207 */ /* 0x000fe40004000000 */
[----:B------:R-:W-:Y:S01]  /*f420*/  SEL R43, R63, RZ, !P0 ;  /* 0x000000ff3f2b7207 */ /* 0x000fe20004000000 */
[----:B------:R-:W-:Y:S02]  /*f430*/  IMAD R9, R6, 0x40, R9 ;  /* 0x0000004006097824 */ /* 0x000fe400078e0209 */
[----:B------:R-:W-:-:S04]  /*f440*/  IMAD R3, R20, 0x40, R0 ;  /* 0x0000004014037824 */ /* 0x000fc800078e0200 */
[----:B------:R-:W-:Y:S01]  /*f450*/  IMAD.WIDE R24, R3, 0x2, R24 ;  /* 0x0000000203187825 */ /* 0x000fe200078e0218 */
[----:B------:R-:W-:Y:S02]  /*f460*/  LOP3.LUT P0, RZ, R65, 0x3, RZ, 0xc0, !PT ;  /* 0x0000000341ff7812 */ /* 0x000fe4000780c0ff */
[----:B------:R-:W-:-:S05]  /*f470*/  IADD3 R10, P3, R24, 0x3000, RZ ;  /* 0x00003000180a7810 */ /* 0x000fca0007f7e0ff */
[----:B------:R-:W-:Y:S01]  /*f480*/  IMAD.X R13, RZ, RZ, R25, P3 ;  /* 0x000000ffff0d7224 */ /* 0x000fe200018e0619 */
[--C-:B------:R-:W-:Y:S01]  /*f490*/  SHF.R.S32.HI R37, RZ, 0x1f, R0.reuse ;  /* 0x0000001fff257819 */ /* 0x100fe20000011400 */
[----:B------:R-:W-:Y:S01]  /*f4a0*/  IMAD.MOV.U32 R36, RZ, RZ, R0 ;  /* 0x000000ffff247224 */ /* 0x000fe200078e0000 */
[----:B------:R-:W-:Y:S01]  /*f4b0*/  BSSY B1, `(.L_x_430) ;  /* 0x000005b000017945 */ /* 0x000fe20003800000 */
[----:B--2---:R-:W-:-:S05]  /*f4c0*/  SHF.R.S32.HI R40, RZ, 0x1f, R45 ;  /* 0x0000001fff287819 */ /* 0x004fca000001142d */
[----:B------:R-:W-:-:S04]  /*f4d0*/  IMAD R4, R40, UR4, RZ ;  /* 0x0000000428047c24 */ /* 0x000fc8000f8e02ff */
[C---:B------:R-:W-:Y:S02]  /*f4e0*/  IMAD R7, R45.reuse, UR5, R4 ;  /* 0x000000052d077c24 */ /* 0x040fe4000f8e0204 */
[----:B------:R-:W-:Y:S01]  /*f4f0*/  IMAD.WIDE.U32 R4, R45, UR4, R30 ;  /* 0x000000042d047c25 */ /* 0x000fe2000f8e001e */
[----:B------:R-:W-:-:S03]  /*f500*/  ULDC.64 UR4, c[0x0][0xb78] ;  /* 0x0002de0000047ab9 */ /* 0x000fc60000000a00 */
[----:B------:R-:W-:Y:S02]  /*f510*/  IMAD.IADD R5, R5, 0x1, R7 ;  /* 0x0000000105057824 */ /* 0x000fe400078e0207 */
[----:B---3--:R-:W-:Y:S02]  /*f520*/  IMAD R9, R44, 0xc0, R9 ;  /* 0x000000c02c097824 */ /* 0x008fe400078e0209 */
[----:B------:R-:W-:Y:S02]  /*f530*/  IMAD R6, R42, UR4, RZ ;  /* 0x000000042a067c24 */ /* 0x000fe4000f8e02ff */
[----:B------:R-:W-:Y:S01]  /*f540*/  IMAD.WIDE.U32 R4, R43, UR4, R4 ;  /* 0x000000042b047c25 */ /* 0x000fe2000f8e0004 */
[----:B------:R-:W-:-:S03]  /*f550*/  SHF.R.S32.HI R7, RZ, 0x1f, R9 ;  /* 0x0000001fff077819 */ /* 0x000fc60000011409 */
[----:B------:R-:W-:Y:S01]  /*f560*/  IMAD R8, R43, UR5, R6 ;  /* 0x000000052b087c24 */ /* 0x000fe2000f8e0206 */
[----:B------:R-:W-:Y:S01]  /*f570*/  IADD3 R6, P1, R9, R4, RZ ;  /* 0x0000000409067210 */ /* 0x000fe20007f3e0ff */
[----:B------:R-:W-:-:S03]  /*f580*/  ULDC.64 UR4, c[0x0][0xb40] ;  /* 0x0002d00000047ab9 */ /* 0x000fc60000000a00 */
[----:B------:R-:W-:Y:S02]  /*f590*/  IADD3.X R7, R7, R5, R8, P1, !PT ;  /* 0x0000000507077210 */ /* 0x000fe40000ffe408 */
[----:B------:R-:W-:Y:S01]  /*f5a0*/  LEA R38, P2, R6, UR4, 0x2 ;  /* 0x0000000406267c11 */ /* 0x000fe2000f8410ff */
[----:B------:R-:W-:-:S03]  /*f5b0*/  VIADD R4, R9, 0x8 ;  /* 0x0000000809047836 */ /* 0x000fc60000000000 */
[----:B------:R-:W-:Y:S01]  /*f5c0*/  LEA.HI.X R39, R6, UR5, R7, 0x2, P2 ;  /* 0x0000000506277c11 */ /* 0x000fe200090f1407 */
[----:B------:R-:W-:Y:S01]  /*f5d0*/  ULDC.64 UR4, c[0x0][0xaa0] ;  /* 0x0002a80000047ab9 */ /* 0x000fe20000000a00 */
[C---:B------:R-:W-:Y:S02]  /*f5e0*/  IADD3 R11, P2, R24.reuse, 0x1800, RZ ;  /* 0x00001800180b7810 */ /* 0x040fe40007f5e0ff */
[C---:B------:R-:W-:Y:S02]  /*f5f0*/  IADD3 R6, P4, R24.reuse, 0x4800, RZ ;  /* 0x0000480018067810 */ /* 0x040fe40007f9e0ff */
[-C--:B------:R-:W-:Y:S02]  /*f600*/  ISETP.GE.OR P1, PT, R9, R29.reuse, P0 ;  /* 0x0000001d0900720c */ /* 0x080fe40000726670 */
[----:B------:R-:W-:Y:S02]  /*f610*/  LOP3.LUT R5, R24, 0x380, RZ, 0xc0, !PT ;  /* 0x0000038018057812 */ /* 0x000fe400078ec0ff */
[----:B------:R-:W-:-:S02]  /*f620*/  ISETP.GE.OR P0, PT, R4, R29, P0 ;  /* 0x0000001d0400720c */ /* 0x000fc40000706670 */
[----:B------:R-:W-:Y:S02]  /*f630*/  LOP3.LUT R8, R11, 0x380, RZ, 0xc0, !PT ;  /* 0x000003800b087812 */ /* 0x000fe400078ec0ff */
[----:B------:R-:W-:Y:S02]  /*f640*/  LOP3.LUT R7, R10, 0x380, RZ, 0xc0, !PT ;  /* 0x000003800a077812 */ /* 0x000fe400078ec0ff */
[----:B------:R-:W-:Y:S02]  /*f650*/  LOP3.LUT R3, R6, 0x380, RZ, 0xc0, !PT ;  /* 0x0000038006037812 */ /* 0x000fe400078ec0ff */
[----:B------:R-:W-:Y:S02]  /*f660*/  SHF.R.U64 R5, R5, 0x3, RZ ;  /* 0x0000000305057819 */ /* 0x000fe400000012ff */
[----:B------:R-:W-:Y:S02]  /*f670*/  SHF.R.U64 R8, R8, 0x3, RZ ;  /* 0x0000000308087819 */ /* 0x000fe400000012ff */
[----:B------:R-:W-:-:S02]  /*f680*/  SHF.R.U64 R7, R7, 0x3, RZ ;  /* 0x0000000307077819 */ /* 0x000fc400000012ff */
[----:B------:R-:W-:Y:S01]  /*f690*/  SHF.R.U64 R3, R3, 0x3, RZ ;  /* 0x0000000303037819 */ /* 0x000fe200000012ff */
[--C-:B------:R-:W-:Y:S01]  /*f6a0*/  IMAD.X R9, RZ, RZ, R25.reuse, P2 ;  /* 0x000000ffff097224 */ /* 0x100fe200010e0619 */
[----:B------:R-:W-:Y:S01]  /*f6b0*/  LOP3.LUT R4, R5, R24, RZ, 0x3c, !PT ;  /* 0x0000001805047212 */ /* 0x000fe200078e3cff */
[--C-:B------:R-:W-:Y:S01]  /*f6c0*/  IMAD.X R27, RZ, RZ, R25.reuse, P4 ;  /* 0x000000ffff1b7224 */ /* 0x100fe200020e0619 */
[----:B------:R-:W-:Y:S01]  /*f6d0*/  LOP3.LUT R8, R8, R11, RZ, 0x3c, !PT ;  /* 0x0000000b08087212 */ /* 0x000fe200078e3cff */
[----:B------:R-:W-:Y:S01]  /*f6e0*/  IMAD.MOV.U32 R5, RZ, RZ, R25 ;  /* 0x000000ffff057224 */ /* 0x000fe200078e0019 */
[----:B------:R-:W-:Y:S02]  /*f6f0*/  LOP3.LUT R12, R7, R10, RZ, 0x3c, !PT ;  /* 0x0000000a070c7212 */ /* 0x000fe400078e3cff */
[----:B------:R-:W-:Y:S01]  /*f700*/  LOP3.LUT R26, R3, R6, RZ, 0x3c, !PT ;  /* 0x00000006031a7212 */ /* 0x000fe200078e3cff */
[----:B------:R0:W-:Y:S01]  /*f710*/  @!P1 STG.E desc[UR56][R38.64], R21 ;  /* 0x0000001526009986 */ /* 0x0001e2000c101938 */
[----:B------:R-:W-:-:S03]  /*f720*/  IMAD R32, R31, UR4, RZ ;  /* 0x000000041f207c24 */ /* 0x000fc6000f8e02ff */
[----:B------:R1:W-:Y:S01]  /*f730*/  @!P0 STG.E desc[UR56][R38.64+0x20], R28 ;  /* 0x0000201c26008986 */ /* 0x0003e2000c101938 */
[C---:B------:R-:W-:Y:S01]  /*f740*/  IMAD.WIDE.U32 R30, R41.reuse, UR4, R36 ;  /* 0x00000004291e7c25 */ /* 0x040fe2000f8e0024 */
[----:B------:R-:W-:Y:S02]  /*f750*/  ULDC UR4, c[0x0][0xa8c] ;  /* 0x0002a30000047ab9 */ /* 0x000fe40000000800 */
[----:B------:R-:W5:Y:S04]  /*f760*/  LD.E.128 R4, desc[UR56][R4.64] ;  /* 0x0000003804047980 */ /* 0x000f68000c101d00 */
[----:B------:R-:W5:Y:S04]  /*f770*/  LD.E.128 R8, desc[UR56][R8.64] ;  /* 0x0000003808087980 */ /* 0x000f68000c101d00 */
[----:B------:R-:W5:Y:S04]  /*f780*/  LD.E.128 R12, desc[UR56][R12.64] ;  /* 0x000000380c0c7980 */ /* 0x000f68000c101d00 */
[----:B------:R-:W5:Y:S01]  /*f790*/  LD.E.128 R24, desc[UR56][R26.64] ;  /* 0x000000381a187980 */ /* 0x000f62000c101d00 */
[----:B------:R-:W-:Y:S01]  /*f7a0*/  @!PT LDS RZ, [RZ] ;  /* 0x00000000fffff984 */ /* 0x000fe20000000800 */
[----:B------:R-:W-:Y:S01]  /*f7b0*/  @!PT LDS RZ, [RZ] ;  /* 0x00000000fffff984 */ /* 0x000fe20000000800 */
[----:B------:R-:W-:Y:S01]  /*f7c0*/  @!PT LDS RZ, [RZ] ;  /* 0x00000000fffff984 */ /* 0x000fe20000000800 */
[----:B------:R-:W-:Y:S01]  /*f7d0*/  @!PT LDS RZ, [RZ] ;  /* 0x00000000fffff984 */ /* 0x000fe20000000800 */
[----:B------:R2:W-:Y:S06]  /*f7e0*/  MEMBAR.ALL.CTA ;  /* 0x0000000000007992 */ /* 0x0005ec0000008000 */
[----:B--2---:R-:W2:Y:S01]  /*f7f0*/  FENCE.VIEW.ASYNC.S ;  /* 0x00000000000073c6 */ /* 0x004ea20000000000 */
[----:B------:R-:W-:Y:S01]  /*f800*/  IMAD R41, R41, UR5, R32 ;  /* 0x0000000529297c24 */ /* 0x000fe2000f8e0220 */
[----:B------:R-:W-:Y:S01]  /*f810*/  ISETP.GE.AND P0, PT, R0, UR4, PT ;  /* 0x0000000400007c0c */ /* 0x000fe2000bf06270 */
[----:B------:R-:W-:Y:S01]  /*f820*/  VIADD R0, R20, 0x30 ;  /* 0x0000003014007836 */ /* 0x000fe20000000000 */
[----:B------:R-:W-:Y:S01]  /*f830*/  ULDC.64 UR4, c[0x0][0xae0] ;  /* 0x0002b80000047ab9 */ /* 0x000fe20000000a00 */
[----:B------:R-:W-:-:S02]  /*f840*/  IMAD R32, R44, -0xc0, R29 ;  /* 0xffffff402c207824 */ /* 0x000fc400078e021d */
[C---:B------:R-:W-:Y:S02]  /*f850*/  VIADD R3, R20.reuse, 0x60 ;  /* 0x0000006014037836 */ /* 0x040fe40000000000 */
[----:B0-----:R-:W-:Y:S01]  /*f860*/  VIADD R21, R20, 0x90 ;  /* 0x0000009014157836 */ /* 0x001fe20000000000 */
[-C--:B------:R-:W-:Y:S01]  /*f870*/  ISETP.GE.OR P3, PT, R0, R32.reuse, P0 ;  /* 0x000000200000720c */ /* 0x080fe20000766670 */
[----:B-1----:R-:W-:Y:S01]  /*f880*/  IMAD R28, R40, UR4, RZ ;  /* 0x00000004281c7c24 */ /* 0x002fe2000f8e02ff */
[-C--:B------:R-:W-:Y:S01]  /*f890*/  ISETP.GE.OR P1, PT, R3, R32.reuse, P0 ;  /* 0x000000200300720c */ /* 0x080fe20000726670 */
[----:B------:R-:W-:Y:S01]  /*f8a0*/  IMAD.IADD R31, R31, 0x1, R41 ;  /* 0x000000011f1f7824 */ /* 0x000fe200078e0229 */
[-C--:B------:R-:W-:Y:S02]  /*f8b0*/  ISETP.GE.OR P2, PT, R21, R32.reuse, P0 ;  /* 0x000000201500720c */ /* 0x080fe40000746670 */
[----:B------:R-:W-:Y:S01]  /*f8c0*/  ISETP.GE.OR P0, PT, R20, R32, P0 ;  /* 0x000000201400720c */ /* 0x000fe20000706670 */
[----:B------:R-:W-:-:S02]  /*f8d0*/  IMAD R37, R45, UR5, R28 ;  /* 0x000000052d257c24 */ /* 0x000fc4000f8e021c */
[----:B------:R-:W-:Y:S01]  /*f8e0*/  IMAD.WIDE.U32 R28, R45, UR4, R30 ;  /* 0x000000042d1c7c25 */ /* 0x000fe2000f8e001e */
[----:B------:R-:W-:-:S03]  /*f8f0*/  ULDC.64 UR4, c[0x0][0xae8] ;  /* 0x0002ba0000047ab9 */ /* 0x000fc60000000a00 */
[----:B------:R-:W-:Y:S02]  /*f900*/  VIADD R0, R2, 0x30820 ;  /* 0x0003082002007836 */ /* 0x000fe40000000000 */
[----:B------:R-:W-:Y:S02]  /*f910*/  IMAD.IADD R29, R29, 0x1, R37 ;  /* 0x000000011d1d7824 */ /* 0x000fe400078e0225 */
[----:B------:R-:W-:Y:S01]  /*f920*/  IMAD R3, R42, UR4, RZ ;  /* 0x000000042a037c24 */ /* 0x000fe2000f8e02ff */
[----:B------:R-:W-:Y:S01]  /*f930*/  PRMT R0, RZ, 0x654, R0 ;  /* 0x00000654ff007816 */ /* 0x000fe20000000000 */
[C---:B------:R-:W-:Y:S01]  /*f940*/  IMAD.WIDE.U32 R36, R43.reuse, UR4, R28 ;  /* 0x000000042b247c25 */ /* 0x040fe2000f8e001c */
[----:B------:R-:W-:Y:S02]  /*f950*/  SHF.R.S32.HI R21, RZ, 0x1f, R20 ;  /* 0x0000001fff157819 */ /* 0x000fe40000011414 */
[----:B--2---:R0:W-:Y:S01]  /*f960*/  SYNCS.ARRIVE.TRANS64.RED.A1T0 RZ, [R0+URZ], RZ ;  /* 0x000000ff00ff79a7 */ /* 0x0041e2000810043f */
[----:B------:R-:W-:-:S02]  /*f970*/  IMAD R3, R43, UR5, R3 ;  /* 0x000000052b037c24 */ /* 0x000fc4000f8e0203 */
[----:B------:R-:W-:-:S04]  /*f980*/  IMAD.WIDE R30, R44, 0xc0, R20 ;  /* 0x000000c02c1e7825 */ /* 0x000fc800078e0214 */
[----:B------:R-:W-:Y:S01]  /*f990*/  IMAD.IADD R39, R37, 0x1, R3 ;  /* 0x0000000125277824 */ /* 0x000fe200078e0203 */
[----:B0-----:R-:W-:Y:S06]  /*f9a0*/  @P0 BRA `(.L_x_431) ;  /* 0x00000000002c0947 */ /* 0x001fec0003800000 */
        /* <DEDUP_REMOVED lines=11> */
.L_x_431:
[----:B------:R-:W-:Y:S05]  /*fa60*/  BSYNC B1 ;  /* 0x0000000000017941 */ /* 0x000fea0003800000 */
.L_x_430:
[----:B------:R-:W-:Y:S04]  /*fa70*/  BSSY B1, `(.L_x_432) ;  /* 0x000000f000017945 */ /* 0x000fe80003800000 */
[----:B------:R-:W-:Y:S05]  /*fa80*/  @P3 BRA `(.L_x_433) ;  /* 0x0000000000343947 */ /* 0x000fea0003800000 */
[----:B------:R-:W-:Y:S01]  /*fa90*/  IADD3 R3, P0, R30, 0x30, RZ ;  /* 0x000000301e037810 */ /* 0x000fe20007f1e0ff */
[----:B------:R-:W-:Y:S01]  /*faa0*/  ULDC.64 UR4, c[0x0][0xad8] ;  /* 0x0002b60000047ab9 */ /* 0x000fe20000000a00 */
[----:B0----5:R-:W-:Y:S01]  /*fab0*/  MOV R5, R39 ;  /* 0x0000002700057202 */ /* 0x021fe20000000f00 */
        /* <DEDUP_REMOVED lines=10> */
.L_x_433:
[----:B------:R-:W-:Y:S05]  /*fb60*/  BSYNC B1 ;  /* 0x0000000000017941 */ /* 0x000fea0003800000 */
.L_x_432:
[----:B------:R-:W-:Y:S04]  /*fb70*/  BSSY B1, `(.L_x_434) ;  /* 0x000000f000017945 */ /* 0x000fe80003800000 */
[----:B------:R-:W-:Y:S05]  /*fb80*/  @P1 BRA `(.L_x_435) ;  /* 0x0000000000341947 */ /* 0x000fea0003800000 */
[----:B------:R-:W-:Y:S01]  /*fb90*/  IADD3 R3, P0, R30, 0x60, RZ ;  /* 0x000000601e037810 */ /* 0x000fe20007f1e0ff */
[----:B------:R-:W-:Y:S01]  /*fba0*/  ULDC.64 UR4, c[0x0][0xad8] ;  /* 0x0002b60000047ab9 */ /* 0x000fe20000000a00 */
[----:B0----5:R-:W-:Y:S02]  /*fbb0*/  IMAD.MOV.U32 R4, RZ, RZ, R36 ;  /* 0x000000ffff047224 */ /* 0x021fe400078e0024 */
        /* <DEDUP_REMOVED lines=9> */
[----:B------:R2:W-:Y:S02]  /*fc50*/  STG.E.128 desc[UR56][R6.64], R12 ;  /* 0x0000000c06007986 */ /* 0x0005e4000c101d38 */
.L_x_435:
[----:B------:R-:W-:Y:S05]  /*fc60*/  BSYNC B1 ;  /* 0x0000000000017941 */ /* 0x000fea0003800000 */
.L_x_434:
        /* <DEDUP_REMOVED lines=13> */
[----:B------:R3:W-:Y:S01]  /*fd40*/  STG.E.128 desc[UR56][R6.64], R24 ;  /* 0x0000001806007986 */ /* 0x0007e2000c101d38 */
[----:B------:R-:W-:Y:S05]  /*fd50*/  BRA `(.L_x_436) ;  /* 0x0000000800387947 */ /* 0x000fea0003800000 */
.L_x_428:
[----:B------:R-:W-:Y:S01]  /*fd60*/  ULDC.64 UR4, c[0x0][0xbd8] ;  /* 0x0002f60000047ab9 */ /* 0x000fe20000000a00 */
[----:B------:R-:W-:Y:S01]  /*fd70*/  IMAD.MOV.U32 R9, RZ, RZ, RZ ;  /* 0x000000ffff097224 */ /* 0x000fe200078e00ff */
[----:B------:R-:W-:Y:S02]  /*fd80*/  ISETP.NE.U32.AND P0, PT, RZ, UR4, PT ;  /* 0x00000004ff007c0c */ /* 0x000fe4000bf05070 */
[----:B------:R-:W-:Y:S02]  /*fd90*/  IADD3 R4, P1, R62, UR4, RZ ;  /* 0x000000043e047c10 */ /* 0x000fe4000ff3e0ff */
[----:B------:R-:W-:Y:S02]  /*fda0*/  ISETP.NE.AND.EX P0, PT, RZ, UR5, PT, P0 ;  /* 0x00000005ff007c0c */ /* 0x000fe4000bf05300 */
[----:B------:R-:W-:Y:S01]  /*fdb0*/  IADD3.X R5, R60, UR5, RZ, P1, !PT ;  /* 0x000000053c057c10 */ /* 0x000fe20008ffe4ff */
[----:B------:R-:W-:Y:S02]  /*fdc0*/  ULDC.64 UR4, c[0x0][0xbe0] ;  /* 0x0002f80000047ab9 */ /* 0x000fe40000000a00 */
[----:B------:R-:W-:-:S04]  /*fdd0*/  ISETP.NE.U32.AND P1, PT, RZ, UR4, PT ;  /* 0x00000004ff007c0c */ /* 0x000fc8000bf25070 */
[----:B------:R-:W-:-:S04]  /*fde0*/  ISETP.NE.AND.EX P1, PT, RZ, UR5, PT, P1 ;  /* 0x00000005ff007c0c */ /* 0x000fc8000bf25310 */
[----:B------:R0:W5:Y:S09]  /*fdf0*/  @P0 LDG.E R9, desc[UR56][R4.64] ;  /* 0x0000003804090981 */ /* 0x000172000c1e1900 */
[----:B------:R-:W-:Y:S01]  /*fe00*/  @P1 IADD3 R6, P2, R62, UR4, RZ ;  /* 0x000000043e061c10 */ /* 0x000fe2000ff5e0ff */
[----:B------:R-:W-:-:S02]  /*fe10*/  ULDC UR4, c[0x0][0xa88] ;  /* 0x0002a20000047ab9 */ /* 0x000fc40000000800 */
[----:B------:R-:W-:Y:S01]  /*fe20*/  IMAD.U32 R8, RZ, RZ, UR4 ;  /* 0x00000004ff087e24 */ /* 0x000fe2000f8e00ff */
[----:B------:R-:W-:-:S05]  /*fe30*/  @P1 IADD3.X R7, R60, UR5, RZ, P2, !PT ;  /* 0x000000053c071c10 */ /* 0x000fca00097fe4ff */
[----:B------:R0:W5:Y:S01]  /*fe40*/  @P1 LDG.E R8, desc[UR56][R6.64] ;  /* 0x0000003806081981 */ /* 0x000162000c1e1900 */
[----:B------:R-:W-:Y:S01]  /*fe50*/  ISETP.GT.AND P2, PT, R64, 0xbf, PT ;  /* 0x000000bf4000780c */ /* 0x000fe20003f44270 */
[----:B------:R-:W-:-:S12]  /*fe60*/  @P1 BRA `(.L_x_437) ;  /* 0x0000000000101947 */ /* 0x000fd80003800000 */
[----:B------:R-:W-:Y:S05]  /*fe70*/  @!P0 BRA `(.L_x_437) ;  /* 0x00000000000c8947 */ /* 0x000fea0003800000 */
[----:B0-----:R-:W2:Y:S04]  /*fe80*/  LDG.E R7, desc[UR56][R4.64] ;  /* 0x0000003804077981 */ /* 0x001ea8000c1e1900 */
[----:B-----5:R-:W2:Y:S02]  /*fe90*/  LDG.E R8, desc[UR56][R4.64+0x4] ;  /* 0x0000043804087981 */ /* 0x020ea4000c1e1900 */
[----:B--2---:R-:W-:-:S07]  /*fea0*/  IMAD.IADD R8, R8, 0x1, -R7 ;  /* 0x0000000108087824 */ /* 0x004fce00078e0a07 */
.L_x_437:
[----:B-----5:R-:W2:Y:S04]  /*feb0*/  LDL R24, [R1+0x4c] ;  /* 0x00004c0001187983 */ /* 0x020ea80000100800 */
[----:B------:R1:W5:Y:S01]  /*fec0*/  LDL R14, [R1+0x58] ;  /* 0x00005800010e7983 */ /* 0x0003620000100800 */
[----:B------:R-:W-:Y:S01]  /*fed0*/  BSSY B1, `(.L_x_438) ;  /* 0x000001d000017945 */ /* 0x000fe20003800000 */
[----:B------:R-:W-:Y:S02]  /*fee0*/  SHF.R.S32.HI R15, RZ, 0x1f, R0 ;  /* 0x0000001fff0f7819 */ /* 0x000fe40000011400 */
[----:B------:R-:W-:Y:S02]  /*fef0*/  SEL R13, R63, RZ, !P0 ;  /* 0x000000ff3f0d7207 */ /* 0x000fe40004000000 */
[----:B------:R-:W-:-:S02]  /*ff00*/  SEL R12, R3, RZ, !P0 ;  /* 0x000000ff030c7207 */ /* 0x000fc40004000000 */
[----:B------:R-:W-:Y:S02]  /*ff10*/  SHF.R.S32.HI R10, RZ, 0x1f, R9 ;  /* 0x0000001fff0a7819 */ /* 0x000fe40000011409 */
[----:B--2---:R-:W-:Y:S01]  /*ff20*/  SHF.R.S32.HI R11, RZ, 0x1f, R24 ;  /* 0x0000001fff0b7819 */ /* 0x004fe20000011418 */
[----:B-1----:R-:W-:Y:S06]  /*ff30*/  @P2 BRA `(.L_x_439) ;  /* 0x0000000000582947 */ /* 0x002fec0003800000 */
[----:B0-----:R-:W0:Y:S02]  /*ff40*/  S2R R4, SR_TID.X ;  /* 0x0000000000047919 */ /* 0x001e240000002100 */
[----:B0----5:R-:W-:-:S04]  /*ff50*/  IMAD R3, R14, 0xc0, R4 ;  /* 0x000000c00e037824 */ /* 0x021fc800078e0204 */
[----:B------:R-:W-:-:S05]  /*ff60*/  VIADD R3, R3, 0xffffff80 ;  /* 0xffffff8003037836 */ /* 0x000fca0000000000 */
[----:B------:R-:W-:-:S13]  /*ff70*/  ISETP.GE.AND P0, PT, R3, R8, PT ;  /* 0x000000080300720c */ /* 0x000fda0003f06270 */
[----:B------:R-:W-:Y:S05]  /*ff80*/  @P0 BRA `(.L_x_439) ;  /* 0x0000000000440947 */ /* 0x000fea0003800000 */
[----:B------:R-:W-:Y:S01]  /*ff90*/  IADD3 R4, P0, R3, R9, RZ ;  /* 0x0000000903047210 */ /* 0x000fe20007f1e0ff */
[----:B------:R-:W-:-:S03]  /*ffa0*/  ULDC.64 UR4, c[0x0][0xb70] ;  /* 0x0002dc0000047ab9 */ /* 0x000fc60000000a00 */
[----:B------:R-:W-:Y:S01]  /*ffb0*/  LEA.HI.X.SX32 R5, R3, R10, 0x1, P0 ;  /* 0x0000000a03057211 */ /* 0x000fe200000f0eff */
[----:B------:R-:W-:-:S04]  /*ffc0*/  IMAD R3, R11, UR4, RZ ;  /* 0x000000040b037c24 */ /* 0x000fc8000f8e02ff */
[C---:B------:R-:W-:Y:S02]  /*ffd0*/  IMAD R3, R24.reuse, UR5, R3 ;  /* 0x0000000518037c24 */ /* 0x040fe4000f8e0203 */
[----:B------:R-:W-:Y:S01]  /*ffe0*/  IMAD.WIDE.U32 R4, R24, UR4, R4 ;  /* 0x0000000418047c25 */ /* 0x000fe2000f8e0004 */
[----:B------:R-:W-:-:S03]  /*fff0*/  ULDC.64 UR4, c[0x0][0xb78] ;  /* 0x0002de0000047ab9 */ /* 0x000fc60000000a00 */
[----:B------:R-:W-:Y:S02]  /*10000*/  IMAD R6, R12, UR4, RZ ;  /* 0x000000040c067c24 */ /* 0x000fe4000f8e02ff */
[----:B------:R-:W-:Y:S02]  /*10010*/  IMAD.IADD R5, R5, 0x1, R3 ;  /* 0x0000000105057824 */ /* 0x000fe400078e0203 */
[C---:B------:R-:W-:Y:S02]  /*10020*/  IMAD R3, R13.reuse, UR5, R6 ;  /* 0x000000050d037c24 */ /* 0x040fe4000f8e0206 */
[----:B------:R-:W-:Y:S01]  /*10030*/  IMAD.WIDE.U32 R4, R13, UR4, R4 ;  /* 0x000000040d047c25 */ /* 0x000fe2000f8e0004 */
[----:B------:R-:W-:-:S03]  /*10040*/  ULDC.64 UR4, c[0x0][0xb40] ;  /* 0x0002d00000047ab9 */ /* 0x000fc60000000a00 */
[----:B------:R-:W-:Y:S01]  /*10050*/  IMAD.IADD R3, R5, 0x1, R3 ;  /* 0x0000000105037824 */ /* 0x000fe200078e0203 */
[----:B------:R-:W-:-:S04]  /*10060*/  LEA R6, P0, R4, UR4, 0x2 ;  /* 0x0000000404067c11 */ /* 0x000fc8000f8010ff */
[----:B------:R-:W-:Y:S01]  /*10070*/  LEA.HI.X R7, R4, UR5, R3, 0x2, P0 ;  /* 0x0000000504077c11 */ /* 0x000fe200080f1403 */
[----:B------:R-:W-:-:S05]  /*10080*/  IMAD.MOV.U32 R3, RZ, RZ, -0x800000 ;  /* 0xff800000ff037424 */ /* 0x000fca00078e00ff */
[----:B------:R1:W-:Y:S03]  /*10090*/  STG.E desc[UR56][R6.64], R3 ;  /* 0x0000000306007986 */ /* 0x0003e6000c101938 */
.L_x_439:
[----:B------:R-:W-:Y:S05]  /*100a0*/  BSYNC B1 ;  /* 0x0000000000017941 */ /* 0x000fea0003800000 */
.L_x_438:
[----:B------:R-:W-:Y:S01]  /*100b0*/  ULDC.64 UR4, c[0x0][0xaa0] ;  /* 0x0002a80000047ab9 */ /* 0x000fe20000000a00 */
[----:B0-----:R-:W-:Y:S01]  /*100c0*/  IMAD.MOV.U32 R4, RZ, RZ, R0 ;  /* 0x000000ffff047224 */ /* 0x001fe200078e0000 */
[----:B------:R-:W-:Y:S01]  /*100d0*/  ULDC.64 UR6, c[0x0][0xae0] ;  /* 0x0002b80000067ab9 */ /* 0x000fe20000000a00 */
[----:B------:R-:W-:Y:S01]  /*100e0*/  IMAD.MOV.U32 R5, RZ, RZ, R15 ;  /* 0x000000ffff057224 */ /* 0x000fe200078e000f */
[----:B------:R-:W-:Y:S01]  /*100f0*/  SHF.R.S32.HI R21, RZ, 0x1f, R20 ;  /* 0x0000001fff157819 */ /* 0x000fe20000011414 */
[----:B-1----:R-:W-:Y:S01]  /*10100*/  IMAD R6, R10, UR4, RZ ;  /* 0x000000040a067c24 */ /* 0x002fe2000f8e02ff */
[----:B------:R-:W-:Y:S01]  /*10110*/  BSSY B1, `(.L_x_440) ;  /* 0x0000024000017945 */ /* 0x000fe20003800000 */
[C---:B------:R-:W-:Y:S01]  /*10120*/  IMAD.WIDE.U32 R4, R9.reuse, UR4, R4 ;  /* 0x0000000409047c25 */ /* 0x040fe2000f8e0004 */
[----:B------:R-:W-:Y:S02]  /*10130*/  ULDC UR4, c[0x0][0xa8c] ;  /* 0x0002a30000047ab9 */ /* 0x000fe40000000800 */
[----:B------:R-:W-:Y:S01]  /*10140*/  ISETP.GE.AND P0, PT, R0, UR4, PT ;  /* 0x0000000400007c0c */ /* 0x000fe2000bf06270 */
[----:B------:R-:W-:Y:S01]  /*10150*/  IMAD R9, R9, UR5, R6 ;  /* 0x0000000509097c24 */ /* 0x000fe2000f8e0206 */
[----:B------:R-:W-:Y:S01]  /*10160*/  ULDC.64 UR4, c[0x0][0xae8] ;  /* 0x0002ba0000047ab9 */ /* 0x000fe20000000a00 */
[----:B------:R-:W-:-:S02]  /*10170*/  VIADD R6, R20, 0x30 ;  /* 0x0000003014067836 */ /* 0x000fc40000000000 */
[----:B-----5:R-:W-:Y:S02]  /*10180*/  IMAD R7, R14, -0xc0, R8 ;  /* 0xffffff400e077824 */ /* 0x020fe400078e0208 */
[----:B------:R-:W-:Y:S02]  /*10190*/  IMAD R0, R11, UR6, RZ ;  /* 0x000000060b007c24 */ /* 0x000fe4000f8e02ff */
[----:B------:R-:W-:Y:S01]  /*101a0*/  IMAD.IADD R5, R5, 0x1, R9 ;  /* 0x0000000105057824 */ /* 0x000fe200078e0209 */
[----:B------:R-:W-:Y:S01]  /*101b0*/  ISETP.GE.OR P3, PT, R6, R7, P0 ;  /* 0x000000070600720c */ /* 0x000fe20000766670 */
[----:B------:R-:W-:Y:S02]  /*101c0*/  IMAD R3, R24, UR7, R0 ;  /* 0x0000000718037c24 */ /* 0x000fe4000f8e0200 */
[C---:B------:R-:W-:Y:S02]  /*101d0*/  VIADD R0, R20.reuse, 0x60 ;  /* 0x0000006014007836 */ /* 0x040fe40000000000 */
[----:B------:R-:W-:-:S02]  /*101e0*/  VIADD R6, R20, 0x90 ;  /* 0x0000009014067836 */ /* 0x000fc40000000000 */
[----:B------:R-:W-:Y:S01]  /*101f0*/  IMAD.WIDE.U32 R4, R24, UR6, R4 ;  /* 0x0000000618047c25 */ /* 0x000fe2000f8e0004 */
[-C--:B------:R-:W-:Y:S02]  /*10200*/  ISETP.GE.OR P1, PT, R0, R7.reuse, P0 ;  /* 0x000000070000720c */ /* 0x080fe40000726670 */
[-C--:B------:R-:W-:Y:S01]  /*10210*/  ISETP.GE.OR P2, PT, R6, R7.reuse, P0 ;  /* 0x000000070600720c */ /* 0x080fe20000746670 */
[----:B------:R-:W-:Y:S01]  /*10220*/  IMAD.IADD R5, R5, 0x1, R3 ;  /* 0x0000000105057824 */ /* 0x000fe200078e0203 */
[----:B------:R-:W-:Y:S01]  /*10230*/  ISETP.GE.OR P0, PT, R20, R7, P0 ;  /* 0x000000071400720c */ /* 0x000fe20000706670 */
[----:B------:R-:W-:Y:S02]  /*10240*/  IMAD R0, R12, UR4, RZ ;  /* 0x000000040c007c24 */ /* 0x000fe4000f8e02ff */
[----:B------:R-:W-:-:S04]  /*10250*/  IMAD.WIDE.U32 R6, R13, UR4, R4 ;  /* 0x000000040d067c25 */ /* 0x000fc8000f8e0004 */
[----:B------:R-:W-:Y:S02]  /*10260*/  IMAD R3, R13, UR5, R0 ;  /* 0x000000050d037c24 */ /* 0x000fe4000f8e0200 */
[----:B------:R-:W-:-:S04]  /*10270*/  IMAD.WIDE R20, R14, 0xc0, R20 ;  /* 0x000000c00e147825 */ /* 0x000fc800078e0214 */
[----:B------:R-:W-:Y:S01]  /*10280*/  IMAD.IADD R9, R7, 0x1, R3 ;  /* 0x0000000107097824 */ /* 0x000fe200078e0203 */
        /* <DEDUP_REMOVED lines=12> */
.L_x_441:
[----:B------:R-:W-:Y:S05]  /*10350*/  BSYNC B1 ;  /* 0x0000000000017941 */ /* 0x000fea0003800000 */
.L_x_440:
        /* <DEDUP_REMOVED lines=11> */
[----:B0-----:R-:W-:Y:S01]  /*10410*/  LEA R10, P0, R4, UR4, 0x1 ;  /* 0x00000004040a7c11 */ /* 0x001fe2000f8008ff */
[----:B------:R-:W-:-:S05]  /*10420*/  IMAD.IADD R3, R5, 0x1, R3 ;  /* 0x0000000105037824 */ /* 0x000fca00078e0203 */
[----:B------:R-:W-:-:S05]  /*10430*/  LEA.HI.X R11, R4, UR5, R3, 0x1, P0 ;  /* 0x00000005040b7c11 */ /* 0x000fca00080f0c03 */
[----:B------:R1:W-:Y:S02]  /*10440*/  STG.E.128 desc[UR56][R10.64], RZ ;  /* 0x000000ff0a007986 */ /* 0x0003e4000c101d38 */
.L_x_443:
[----:B------:R-:W-:Y:S05]  /*10450*/  BSYNC B1 ;  /* 0x0000000000017941 */ /* 0x000fea0003800000 */
.L_x_442:
        /* <DEDUP_REMOVED lines=11> */
[----:B01----:R-:W-:Y:S01]  /*10510*/  LEA R10, P0, R4, UR4, 0x1 ;  /* 0x00000004040a7c11 */ /* 0x003fe2000f8008ff */
[----:B------:R-:W-:-:S05]  /*10520*/  IMAD.IADD R3, R5, 0x1, R3 ;  /* 0x0000000105037824 */ /* 0x000fca00078e0203 */
[----:B------:R-:W-:-:S05]  /*10530*/  LEA.HI.X R11, R4, UR5, R3, 0x1, P0 ;  /* 0x00000005040b7c11 */ /* 0x000fca00080f0c03 */
[----:B------:R2:W-:Y:S02]  /*10540*/  STG.E.128 desc[UR56][R10.64], RZ ;  /* 0x000000ff0a007986 */ /* 0x0005e4000c101d38 */
.L_x_445:
[----:B------:R-:W-:Y:S05]  /*10550*/  BSYNC B1 ;  /* 0x0000000000017941 */ /* 0x000fea0003800000 */
.L_x_444:
        /* <DEDUP_REMOVED lines=14> */
.L_x_436:
[----:B------:R-:W-:Y:S05]  /*10640*/  BSYNC B0 ;  /* 0x0000000000007941 */ /* 0x000fea0003800000 */
.L_x_427:
[----:B------:R-:W-:Y:S02]  /*10650*/  ULDC UR4, c[0x0][0xc14] ;  /* 0x0003050000047ab9 */ /* 0x000fe40000000800 */
[----:B------:R-:W-:-:S13]  /*10660*/  ISETP.GE.AND P0, PT, R35, UR4, PT ;  /* 0x0000000423007c0c */ /* 0x000fda000bf06270 */
[----:B------:R-:W-:Y:S05]  /*10670*/  @!P0 BRA `(.L_x_446) ;  /* 0xffffff0800648947 */ /* 0x000fea000383ffff */
[----:B------:R-:W-:Y:S05]  /*10680*/  BRA `(.L_x_311) ;  /* 0x0000004800687947 */ /* 0x000fea0003800000 */
.L_x_309:
[----:B------:R-:W-:-:S08]  /*10690*/  NOP ;  /* 0x0000000000007918 */ /* 0x000fd00000000000 */
[----:B--2---:R-:W0:-:S00]  /*106a0*/  USETMAXREG.DEALLOC.CTAPOOL 0x20 ;  /* 0x00000020000079c8 */ /* 0x004e0000080e0500 */
[----:B0-----:R-:W-:-:S06]  /*106b0*/  LOP3.LUT R0, R0, 0x3, RZ, 0xc0, !PT ;  /* 0x0000000300007812 */ /* 0x001fcc00078ec0ff */
[----:B------:R-:W0:Y:S02]  /*106c0*/  SHFL.IDX PT, R0, R0, RZ, 0x1f ;  /* 0x00001fff00007589 */ /* 0x000e2400000e0000 */
[----:B0-----:R-:W-:-:S13]  /*106d0*/  ISETP.NE.AND P0, PT, R0, RZ, PT ;  /* 0x000000ff0000720c */ /* 0x001fda0003f05270 */
[----:B------:R-:W-:Y:S05]  /*106e0*/  @P0 BRA `(.L_x_311) ;  /* 0x0000004800500947 */ /* 0x000fea0003800000 */
[----:B------:R-:W2:Y:S01]  /*106f0*/  LDL.LU R7, [R1] ;  /* 0x0000000001077983 */ /* 0x000ea20000300800 */
[----:B------:R-:W-:Y:S01]  /*10700*/  ULDC UR5, c[0x0][0xc14] ;  /* 0x0003050000057ab9 */ /* 0x000fe20000000800 */
[----:B------:R-:W0:Y:S01]  /*10710*/  S2R R2, SR_TID.X ;  /* 0x0000000000027919 */ /* 0x000e220000002100 */
[----:B------:R-:W-:Y:S01]  /*10720*/  IMAD.MOV.U32 R0, RZ, RZ, RZ ;  /* 0x000000ffff007224 */ /* 0x000fe200078e00ff */
[----:B------:R-:W1:Y:S01]  /*10730*/  S2UR UR6, SR_CTAID.X ;  /* 0x00000000000679c3 */ /* 0x000e620000002500 */
[----:B------:R-:W-:Y:S01]  /*10740*/  ULDC UR4, c[0x0][0xc10] ;  /* 0x0003040000047ab9 */ /* 0x000fe20000000800 */
[----:B0-----:R-:W-:-:S04]  /*10750*/  LOP3.LUT R29, R2, 0x1f, RZ, 0xc0, !PT ;  /* 0x0000001f021d7812 */ /* 0x001fc800078ec0ff */
[----:B------:R-:W-:Y:S02]  /*10760*/  ISETP.NE.AND P0, PT, R29, 0x1f, PT ;  /* 0x0000001f1d00780c */ /* 0x000fe40003f05270 */
[----:B--2---:R-:W-:-:S11]  /*10770*/  LOP3.LUT R7, R7, 0xffffffdf, RZ, 0xc0, !PT ;  /* 0xffffffdf07077812 */ /* 0x004fd600078ec0ff */
[----:B------:R-:W-:Y:S02]  /*10780*/  @P0 LOP3.LUT R7, R7, 0x20, RZ, 0xfc, !PT ;  /* 0x0000002007070812 */ /* 0x000fe400078efcff */
[----:B------:R-:W-:-:S13]  /*10790*/  ISETP.GE.OR P0, PT, R29, UR5, !P0 ;  /* 0x000000051d007c0c */ /* 0x000fda000c706670 */
[----:B------:R-:W0:Y:S02]  /*107a0*/  @!P0 LDC.64 R2, c[0x0][0xc58] ;  /* 0x00031600ff028b82 */ /* 0x000e240000000a00 */
[----:B0-----:R-:W-:-:S05]  /*107b0*/  @!P0 IMAD.WIDE.U32 R2, R29, 0x4, R2 ;  /* 0x000000041d028825 */ /* 0x001fca00078e0002 */
[----:B------:R-:W2:Y:S01]  /*107c0*/  @!P0 LDG.E R0, desc[UR56][R2.64] ;  /* 0x0000003802008981 */ /* 0x000ea2000c1e1900 */
[C---:B------:R-:W-:Y:S02]  /*107d0*/  ISETP.NE.AND P1, PT, R29.reuse, RZ, PT ;  /* 0x000000ff1d00720c */ /* 0x040fe40003f25270 */
[----:B------:R-:W-:Y:S02]  /*107e0*/  ISETP.GE.U32.AND P0, PT, R29, 0x2, PT ;  /* 0x000000021d00780c */ /* 0x000fe40003f06070 */
[----:B------:R-:W-:-:S09]  /*107f0*/  LOP3.LUT R7, R7, 0xfffffffe, RZ, 0xc0, !PT ;  /* 0xfffffffe07077812 */ /* 0x000fd200078ec0ff */
[----:B------:R-:W-:-:S04]  /*10800*/  @P1 LOP3.LUT R7, R7, 0x1, RZ, 0xfc, !PT ;  /* 0x0000000107071812 */ /* 0x000fc800078efcff */
[----:B------:R-:W-:-:S04]  /*10810*/  LOP3.LUT R7, R7, 0xffffffef, RZ, 0xc0, !PT ;  /* 0xffffffef07077812 */ /* 0x000fc800078ec0ff */
[----:B------:R-:W-:-:S04]  /*10820*/  @P0 LOP3.LUT R7, R7, 0x10, RZ, 0xfc, !PT ;  /* 0x0000001007070812 */ /* 0x000fc800078efcff */
[----:B------:R-:W-:Y:S01]  /*10830*/  LOP3.LUT R7, R7, 0xfffffff7, RZ, 0xc0, !PT ;  /* 0xfffffff707077812 */ /* 0x000fe200078ec0ff */
[----:B------:R-:W-:Y:S01]  /*10840*/  IMAD.MOV.U32 R16, RZ, RZ, RZ ;  /* 0x000000ffff107224 */ /* 0x000fe200078e00ff */
[----:B--2---:R-:W0:Y:S02]  /*10850*/  SHFL.UP PT, R4, R0, 0x1, RZ ;  /* 0x0420000000047989 */ /* 0x004e2400000e00ff */
[----:B0-----:R-:W-:-:S05]  /*10860*/  SEL R5, R4, RZ, P1 ;  /* 0x000000ff04057207 */ /* 0x001fca0000800000 */
[----:B------:R-:W-:-:S05]  /*10870*/  IMAD.IADD R5, R0, 0x1, R5 ;  /* 0x0000000100057824 */ /* 0x000fca00078e0205 */
[----:B------:R-:W0:Y:S02]  /*10880*/  SHFL.UP PT, R4, R5, 0x2, RZ ;  /* 0x0440000005047989 */ /* 0x000e2400000e00ff */
[----:B0-----:R-:W-:-:S05]  /*10890*/  SEL R4, R4, RZ, P0 ;  /* 0x000000ff04047207 */ /* 0x001fca0000000000 */
[----:B------:R-:W-:-:S05]  /*108a0*/  IMAD.IADD R4, R5, 0x1, R4 ;  /* 0x0000000105047824 */ /* 0x000fca00078e0204 */
[----:B------:R-:W0:Y:S01]  /*108b0*/  SHFL.UP PT, R6, R4, 0x4, RZ ;  /* 0x0480000004067989 */ /* 0x000e2200000e00ff */
[----:B------:R-:W-:-:S04]  /*108c0*/  ISETP.GE.U32.AND P0, PT, R29, 0x4, PT ;  /* 0x000000041d00780c */ /* 0x000fc80003f06070 */
[----:B0-----:R-:W-:-:S05]  /*108d0*/  SEL R3, R6, RZ, P0 ;  /* 0x000000ff06037207 */ /* 0x001fca0000000000 */
[----:B------:R-:W-:-:S05]  /*108e0*/  IMAD.IADD R3, R4, 0x1, R3 ;  /* 0x0000000104037824 */ /* 0x000fca00078e0203 */
[----:B------:R-:W0:Y:S01]  /*108f0*/  SHFL.UP PT, R2, R3, 0x8, RZ ;  /* 0x0500000003027989 */ /* 0x000e2200000e00ff */
[----:B------:R-:W-:Y:S02]  /*10900*/  @P0 LOP3.LUT R7, R7, 0x8, RZ, 0xfc, !PT ;  /* 0x0000000807070812 */ /* 0x000fe400078efcff */
[----:B------:R-:W-:-:S04]  /*10910*/  ISETP.GE.U32.AND P0, PT, R29, 0x8, PT ;  /* 0x000000081d00780c */ /* 0x000fc80003f06070 */
[----:B0-----:R-:W-:-:S05]  /*10920*/  SEL R2, R2, RZ, P0 ;  /* 0x000000ff02027207 */ /* 0x001fca0000000000 */
[----:B------:R-:W-:-:S05]  /*10930*/  IMAD.IADD R2, R3, 0x1, R2 ;  /* 0x0000000103027824 */ /* 0x000fca00078e0202 */
[----:B------:R-:W0:Y:S01]  /*10940*/  SHFL.UP PT, R5, R2, 0x10, RZ ;  /* 0x0600000002057989 */ /* 0x000e2200000e00ff */
[----:B------:R-:W-:-:S04]  /*10950*/  LOP3.LUT R7, R7, 0xfffffffb, RZ, 0xc0, !PT ;  /* 0xfffffffb07077812 */ /* 0x000fc800078ec0ff */
[----:B------:R-:W-:Y:S02]  /*10960*/  @P0 LOP3.LUT R7, R7, 0x4, RZ, 0xfc, !PT ;  /* 0x0000000407070812 */ /* 0x000fe400078efcff */
[----:B------:R-:W-:-:S04]  /*10970*/  ISETP.GE.U32.AND P0, PT, R29, 0x10, PT ;  /* 0x000000101d00780c */ /* 0x000fc80003f06070 */
[----:B0-----:R-:W-:-:S05]  /*10980*/  SEL R5, R5, RZ, P0 ;  /* 0x000000ff05057207 */ /* 0x001fca0000000000 */
[----:B------:R-:W-:-:S05]  /*10990*/  IMAD.IADD R6, R2, 0x1, R5 ;  /* 0x0000000102067824 */ /* 0x000fca00078e0205 */
[----:B------:R-:W0:Y:S01]  /*109a0*/  SHFL.IDX PT, R5, R6, 0x1f, 0x1f ;  /* 0x03e01f0006057f89 */ /* 0x000e2200000e0000 */
[----:B------:R-:W-:-:S04]  /*109b0*/  LOP3.LUT R7, R7, 0xfffffffd, RZ, 0xc0, !PT ;  /* 0xfffffffd07077812 */ /* 0x000fc800078ec0ff */
[----:B------:R-:W-:-:S05]  /*109c0*/  @P0 LOP3.LUT R7, R7, 0x2, RZ, 0xfc, !PT ;  /* 0x0000000207070812 */ /* 0x000fca00078efcff */
[----:B------:R2:W-:Y:S01]  /*109d0*/  STL [R1], R7 ;  /* 0x0000000701007387 */ /* 0x0005e20000100800 */
[----:B0-----:R-:W-:-:S05]  /*109e0*/  IMAD R5, R5, UR4, RZ ;  /* 0x0000000405057c24 */ /* 0x001fca000f8e02ff */
[----:B-1----:R-:W-:Y:S01]  /*109f0*/  ISETP.GT.AND P0, PT, R5, UR6, PT ;  /* 0x0000000605007c0c */ /* 0x002fe2000bf04270 */
[----:B------:R-:W-:Y:S02]  /*10a00*/  IMAD.MOV.U32 R4, RZ, RZ, RZ ;  /* 0x000000ffff047224 */ /* 0x000fe400078e00ff */
[----:B------:R-:W-:-:S10]  /*10a10*/  IMAD.MOV.U32 R2, RZ, RZ, R5 ;  /* 0x000000ffff027224 */ /* 0x000fd400078e0005 */
[----:B--2---:R-:W-:Y:S05]  /*10a20*/  @P0 BRA `(.L_x_447) ;  /* 0x0000000000b00947 */ /* 0x004fea0003800000 */
[----:B------:R-:W-:Y:S01]  /*10a30*/  IMAD.MOV.U32 R5, RZ, RZ, R2 ;  /* 0x000000ffff057224 */ /* 0x000fe200078e0002 */
[----:B------:R-:W-:Y:S01]  /*10a40*/  ULDC UR5, c[0x0][0xc14] ;  /* 0x0003050000057ab9 */ /* 0x000fe20000000800 */
[----:B------:R-:W-:Y:S01]  /*10a50*/  IMAD.MOV.U32 R4, RZ, RZ, RZ ;  /* 0x000000ffff047224 */ /* 0x000fe200078e00ff */
[----:B------:R-:W-:Y:S01]  /*10a60*/  ULDC UR7, c[0x0][0xc14] ;  /* 0x0003050000077ab9 */ /* 0x000fe20000000800 */
[----:B------:R-:W-:-:S05]  /*10a70*/  ULDC UR4, c[0x0][0xc10] ;  /* 0x0003040000047ab9 */ /* 0x000fca0000000800 */
.L_x_451:
        /* <DEDUP_REMOVED lines=13> */
.L_x_450:
[----:B------:R-:W-:Y:S05]  /*10b50*/  BSYNC B0 ;  /* 0x0000000000007941 */ /* 0x000fea0003800000 */
.L_x_449:
        /* <DEDUP_REMOVED lines=25> */
.L_x_447:
        /* <DEDUP_REMOVED lines=15> */
.L_x_452:
        /* <DEDUP_REMOVED lines=28> */
.L_x_448:
[----:B------:R-:W-:Y:S02]  /*10fa0*/  IMAD.MOV.U32 R17, RZ, RZ, RZ ;  /* 0x000000ffff117224 */ /* 0x000fe400078e00ff */
[----:B------:R-:W-:Y:S02]  /*10fb0*/  IMAD.U32 R16, RZ, RZ, UR6 ;  /* 0x00000006ff107e24 */ /* 0x000fe4000f8e00ff */
[----:B------:R-:W-:-:S07]  /*10fc0*/  IMAD.MOV.U32 R18, RZ, RZ, RZ ;  /* 0x000000ffff127224 */ /* 0x000fce00078e00ff */
.L_x_453:
        /* <DEDUP_REMOVED lines=13> */
[----:B------:R-:W-:Y:S01]  /*110a0*/  ULDC.64 UR38, c[0x0][0x198] ;  /* 0x0000660000267ab9 */ /* 0x000fe20000000a00 */
[----:B------:R-:W-:Y:S01]  /*110b0*/  IMAD.MOV.U32 R22, RZ, RZ, RZ ;  /* 0x000000ffff167224 */ /* 0x000fe200078e00ff */
[----:B------:R-:W-:Y:S01]  /*110c0*/  ULDC UR36, c[0x0][0xc] ;  /* 0x0000030000247ab9 */ /* 0x000fe20000000800 */
[----:B------:R-:W-:Y:S02]  /*110d0*/  IMAD.MOV.U32 R27, RZ, RZ, 0x1 ;  /* 0x00000001ff1b7424 */ /* 0x000fe400078e00ff */
[----:B------:R-:W-:-:S07]  /*110e0*/  IMAD.MOV.U32 R26, RZ, RZ, RZ ;  /* 0x000000ffff1a7224 */ /* 0x000fce00078e00ff */
.L_x_536:
[----:B--2---:R-:W2:Y:S02]  /*110f0*/  LDC.64 R2, c[0x0][0xc60] ;  /* 0x00031800ff027b82 */ /* 0x004ea40000000a00 */
[----:B--2---:R-:W-:-:S05]  /*11100*/  IMAD.WIDE R2, R19, 0x4, R2 ;  /* 0x0000000413027825 */ /* 0x004fca00078e0202 */
[----:B------:R-:W0:Y:S01]  /*11110*/  LDG.E R9, desc[UR56][R2.64] ;  /* 0x0000003802097981 */ /* 0x000e22000c1e1900 */
[----:B------:R-:W-:Y:S05]  /*11120*/  YIELD ;  /* 0x0000000000007946 */ /* 0x000fea0003800000 */
[----:B------:R-:W-:Y:S01]  /*11130*/  ULDC.64 UR4, c[0x0][0xa28] ;  /* 0x00028a0000047ab9 */ /* 0x000fe20000000a00 */
[----:B------:R-:W-:Y:S01]  /*11140*/  IMAD.MOV.U32 R6, RZ, RZ, RZ ;  /* 0x000000ffff067224 */ /* 0x000fe200078e00ff */
[----:B------:R-:W-:Y:S01]  /*11150*/  ISETP.NE.U32.AND P1, PT, RZ, UR4, PT ;  /* 0x00000004ff007c0c */ /* 0x000fe2000bf25070 */
[----:B------:R-:W-:Y:S01]  /*11160*/  IMAD.MOV.U32 R23, RZ, RZ, RZ ;  /* 0x000000ffff177224 */ /* 0x000fe200078e00ff */
[----:B------:R-:W-:-:S02]  /*11170*/  ULDC.64 UR6, c[0x0][0xa10] ;  /* 0x0002840000067ab9 */ /* 0x000fc40000000a00 */
[----:B------:R-:W-:Y:S02]  /*11180*/  ISETP.NE.AND.EX P1, PT, RZ, UR5, PT, P1 ;  /* 0x00000005ff007c0c */ /* 0x000fe4000bf25310 */
[----:B0-----:R-:W-:Y:S01]  /*11190*/  SHF.R.S32.HI R0, RZ, 0x1f, R9 ;  /* 0x0000001fff007819 */ /* 0x001fe20000011409 */
[----:B------:R-:W-:Y:S10]  /*111a0*/  STL [R1], R9 ;  /* 0x0000000901007387 */ /* 0x000ff40000100800 */
[----:B------:R-:W-:-:S04]  /*111b0*/  @P1 LEA R4, P0, R9, UR4, 0x2 ;  /* 0x0000000409041c11 */ /* 0x000fc8000f8010ff */
[----:B------:R-:W-:Y:S01]  /*111c0*/  @P1 LEA.HI.X R5, R9, UR5, R0, 0x2, P0 ;  /* 0x0000000509051c11 */ /* 0x000fe200080f1400 */
[----:B------:R-:W-:Y:S02]  /*111d0*/  ULDC.64 UR4, c[0x0][0xa00] ;  /* 0x0002800000047ab9 */ /* 0x000fe40000000a00 */
[----:B------:R-:W-:Y:S02]  /*111e0*/  ISETP.NE.U32.AND P0, PT, RZ, UR4, PT ;  /* 0x00000004ff007c0c */ /* 0x000fe4000bf05070 */
[----:B------:R0:W5:Y:S02]  /*111f0*/  @P1 LDG.E R23, desc[UR56][R4.64] ;  /* 0x0000003804171981 */ /* 0x000164000c1e1900 */
[----:B------:R-:W-:-:S13]  /*11200*/  ISETP.NE.AND.EX P0, PT, RZ, UR5, PT, P0 ;  /* 0x00000005ff007c0c */ /* 0x000fda000bf05300 */
[----:B------:R-:W-:-:S04]  /*11210*/  @P0 LEA R2, P2, R9, UR4, 0x2 ;  /* 0x0000000409020c11 */ /* 0x000fc8000f8410ff */
[----:B------:R-:W-:Y:S01]  /*11220*/  @P0 LEA.HI.X R3, R9, UR5, R0, 0x2, P2 ;  /* 0x0000000509030c11 */ /* 0x000fe200090f1400 */
[----:B------:R-:W-:-:S04]  /*11230*/  ULDC.64 UR4, c[0x0][0xa20] ;  /* 0x0002880000047ab9 */ /* 0x000fc80000000a00 */
[----:B------:R-:W2:Y:S01]  /*11240*/  @P0 LDG.E R6, desc[UR56][R2.64] ;  /* 0x0000003802060981 */ /* 0x000ea2000c1e1900 */
[----:B------:R-:W-:-:S04]  /*11250*/  ISETP.NE.U32.AND P1, PT, RZ, UR4, PT ;  /* 0x00000004ff007c0c */ /* 0x000fc8000bf25070 */
[----:B------:R-:W-:Y:S01]  /*11260*/  ISETP.NE.AND.EX P1, PT, RZ, UR5, PT, P1 ;  /* 0x00000005ff007c0c */ /* 0x000fe2000bf25310 */
[C---:B0-----:R-:W-:Y:S01]  /*11270*/  IMAD.SHL.U32 R4, R9.reuse, 0x4, RZ ;  /* 0x0000000409047824 */ /* 0x041fe200078e00ff */
[----:B------:R-:W-:-:S04]  /*11280*/  SHF.L.U64.HI R0, R9, 0x2, R0 ;  /* 0x0000000209007819 */ /* 0x000fc80000010200 */
[----:B------:R-:W-:Y:S01]  /*11290*/  STL [R1+0x8], R4 ;  /* 0x0000080401007387 */ /* 0x000fe20000100800 */
[----:B------:R-:W-:-:S03]  /*112a0*/  IMAD.MOV.U32 R8, RZ, RZ, RZ ;  /* 0x000000ffff087224 */ /* 0x000fc600078e00ff */
[----:B--2---:R0:W-:Y:S03]  /*112b0*/  STL [R1+0x18], R6 ;  /* 0x0000180601007387 */ /* 0x0041e60000100800 */
[----:B0-----:R-:W-:-:S04]  /*112c0*/  @P1 IADD3 R6, P0, R4, UR4, RZ ;  /* 0x0000000404061c10 */ /* 0x001fc8000ff1e0ff */
[----:B------:R-:W-:Y:S01]  /*112d0*/  @P1 IADD3.X R7, R0, UR5, RZ, P0, !PT ;  /* 0x0000000500071c10 */ /* 0x000fe200087fe4ff */
[----:B------:R-:W-:Y:S02]  /*112e0*/  ULDC.64 UR4, c[0x0][0xa08] ;  /* 0x0002820000047ab9 */ /* 0x000fe40000000a00 */
[----:B------:R-:W-:Y:S02]  /*112f0*/  IADD3 R2, P0, R4, UR4, RZ ;  /* 0x0000000404027c10 */ /* 0x000fe4000ff1e0ff */
[----:B------:R-:W-:Y:S02]  /*11300*/  ISETP.NE.U32.AND P2, PT, RZ, UR4, PT ;  /* 0x00000004ff007c0c */ /* 0x000fe4000bf45070 */
[----:B------:R-:W-:Y:S02]  /*11310*/  IADD3.X R3, R0, UR5, RZ, P0, !PT ;  /* 0x0000000500037c10 */ /* 0x000fe400087fe4ff */
[----:B------:R-:W-:Y:S01]  /*11320*/  ISETP.NE.AND.EX P2, PT, RZ, UR5, PT, P2 ;  /* 0x00000005ff007c0c */ /* 0x000fe2000bf45320 */
[----:B------:R-:W-:-:S02]  /*11330*/  ULDC.64 UR4, c[0x0][0x3f8] ;  /* 0x0000fe0000047ab9 */ /* 0x000fc40000000a00 */
[----:B------:R-:W-:-:S03]  /*11340*/  UISETP.NE.U32.AND UP0, UPT, UR4, URZ, UPT ;  /* 0x0000003f0400728c */ /* 0x000fc6000bf05070 */
[----:B------:R-:W-:Y:S01]  /*11350*/  ULDC UR4, c[0x0][0x404] ;  /* 0x0001010000047ab9 */ /* 0x000fe20000000800 */
[----:B------:R-:W-:-:S03]  /*11360*/  UISETP.NE.AND.EX UP0, UPT, UR5, URZ, UPT, UP0 ;  /* 0x0000003f0500728c */ /* 0x000fc6000bf05300 */
[----:B------:R-:W-:Y:S01]  /*11370*/  ULDC UR5, c[0x0][0x2e0] ;  /* 0x0000b80000057ab9 */ /* 0x000fe20000000800 */
[----:B------:R-:W-:Y:S02]  /*11380*/  USEL UR4, UR4, 0x1, UP0 ;  /* 0x0000000104047887 */ /* 0x000fe40008000000 */
[----:B------:R0:W5:Y:S02]  /*11390*/  @P2 LDG.E R8, desc[UR56][R2.64] ;  /* 0x0000003802082981 */ /* 0x000164000c1e1900 */
[----:B------:R-:W-:-:S06]  /*113a0*/  UIMAD UR4, UR4, UR5, URZ ;  /* 0x00000005040472a4 */ /* 0x000fcc000f8e023f */
[----:B------:R-:W-:-:S06]  /*113b0*/  IMAD.U32 R10, RZ, RZ, UR4 ;  /* 0x00000004ff0a7e24 */ /* 0x000fcc000f8e00ff */
[----:B------:R0:W5:Y:S01]  /*113c0*/  @P1 LDG.E R10, desc[UR56][R6.64] ;  /* 0x00000038060a1981 */ /* 0x000162000c1e1900 */
[----:B------:R-:W-:Y:S01]  /*113d0*/  IADD3 R4, P0, R4, UR6, RZ ;  /* 0x0000000604047c10 */ /* 0x000fe2000ff1e0ff */
[----:B------:R-:W-:-:S03]  /*113e0*/  ULDC UR4, c[0x0][0x338] ;  /* 0x0000ce0000047ab9 */ /* 0x000fc60000000800 */
[----:B------:R-:W-:Y:S02]  /*113f0*/  IADD3.X R5, R0, UR7, RZ, P0, !PT ;  /* 0x0000000700057c10 */ /* 0x000fe400087fe4ff */
[----:B------:R-:W-:Y:S01]  /*11400*/  ISETP.NE.U32.AND P0, PT, RZ, UR6, PT ;  /* 0x00000006ff007c0c */ /* 0x000fe2000bf05070 */
[----:B------:R2:W-:Y:S03]  /*11410*/  STL [R1+0xc], R0 ;  /* 0x00000c0001007387 */ /* 0x0005e60000100800 */
[----:B------:R-:W-:Y:S01]  /*11420*/  ISETP.NE.AND.EX P0, PT, RZ, UR7, PT, P0 ;  /* 0x00000007ff007c0c */ /* 0x000fe2000bf05300 */
[----:B--2---:R-:W-:Y:S01]  /*11430*/  IMAD.U32 R0, RZ, RZ, UR4 ;  /* 0x00000004ff007e24 */ /* 0x004fe2000f8e00ff */
[----:B0-----:R-:W-:Y:S11]  /*11440*/  @P1 BRA `(.L_x_455) ;  /* 0x0000000000101947 */ /* 0x001ff60003800000 */
[----:B------:R-:W-:Y:S05]  /*11450*/  @!P2 BRA `(.L_x_455) ;  /* 0x00000000000ca947 */ /* 0x000fea0003800000 */
[----:B------:R-:W2:Y:S04]  /*11460*/  LDG.E R7, desc[UR56][R2.64] ;  /* 0x0000003802077981 */ /* 0x000ea8000c1e1900 */
[----:B-----5:R-:W2:Y:S02]  /*11470*/  LDG.E R10, desc[UR56][R2.64+0x4] ;  /* 0x00000438020a7981 */ /* 0x020ea4000c1e1900 */
[----:B--2---:R-:W-:-:S07]  /*11480*/  IMAD.IADD R10, R10, 0x1, -R7 ;  /* 0x000000010a0a7824 */ /* 0x004fce00078e0a07 */
.L_x_455:
[----:B------:R-:W2:Y:S04]  /*11490*/  @P0 LDG.E R3, desc[UR56][R4.64] ;  /* 0x0000003804030981 */ /* 0x000ea8000c1e1900 */
[----:B------:R-:W2:Y:S02]  /*114a0*/  @P0 LDG.E R2, desc[UR56][R4.64+0x4] ;  /* 0x0000043804020981 */ /* 0x000ea4000c1e1900 */
[----:B--2---:R-:W-:Y:S02]  /*114b0*/  @P0 IMAD.IADD R0, R2, 0x1, -R3 ;  /* 0x0000000102000824 */ /* 0x004fe400078e0a03 */
[----:B-----5:R-:W-:-:S04]  /*114c0*/  IMAD.IADD R3, R10, 0x1, -R23 ;  /* 0x000000010a037824 */ /* 0x020fc800078e0a17 */
[----:B------:R-:W-:-:S04]  /*114d0*/  IMAD.IADD R6, R3, 0x1, R0 ;  /* 0x0000000103067824 */ /* 0x000fc800078e0200 */
[----:B------:R-:W-:Y:S01]  /*114e0*/  VIADD R2, R6, 0xbf ;  /* 0x000000bf06027836 */ /* 0x000fe20000000000 */
[----:B------:R0:W-:Y:S03]  /*114f0*/  STL [R1+0x14], R6 ;  /* 0x0000140601007387 */ /* 0x0001e60000100800 */
[----:B------:R-:W-:-:S05]  /*11500*/  IMAD.HI R2, R2, 0x2aaaaaab, RZ ;  /* 0x2aaaaaab02027827 */ /* 0x000fca00078e02ff */
[----:B------:R-:W-:-:S04]  /*11510*/  SHF.R.U32.HI R7, RZ, 0x1f, R2 ;  /* 0x0000001fff077819 */ /* 0x000fc80000011602 */
[----:B0-----:R-:W-:Y:S01]  /*11520*/  LEA.HI.SX32 R6, R2, R7, 0x1b ;  /* 0x0000000702067211 */ /* 0x001fe200078fdaff */
[----:B------:R-:W-:-:S04]  /*11530*/  IMAD.MOV R2, RZ, RZ, -R3 ;  /* 0x000000ffff027224 */ /* 0x000fc800078e0a03 */
[----:B------:R-:W-:Y:S01]  /*11540*/  IMAD R7, R6, 0xc0, -R3 ;  /* 0x000000c006077824 */ /* 0x000fe200078e0a03 */
[----:B------:R-:W-:Y:S01]  /*11550*/  VIMNMX R2, RZ, R2, !PT ;  /* 0x00000002ff027248 */ /* 0x000fe20007fe0100 */
[----:B------:R0:W-:Y:S03]  /*11560*/  STL [R1+0x4], R6 ;  /* 0x0000040601007387 */ /* 0x0001e60000100800 */
[----:B------:R-:W-:-:S04]  /*11570*/  VIMNMX R7, R7, R0, PT ;  /* 0x0000000007077248 */ /* 0x000fc80003fe0100 */
[----:B------:R-:W-:Y:S01]  /*11580*/  ISETP.GT.AND P1, PT, R7, R2, PT ;  /* 0x000000020700720c */ /* 0x000fe20003f24270 */
[----:B------:R-:W-:-:S05]  /*11590*/  IMAD.WIDE.U32 R2, R2, -0x55555555, RZ ;  /* 0xaaaaaaab02027825 */ /* 0x000fca00078e00ff */
[----:B------:R-:W-:-:S05]  /*115a0*/  SHF.R.U32.HI R0, RZ, 0x7, R3 ;  /* 0x00000007ff007819 */ /* 0x000fca0000011603 */
[----:B------:R-:W-:Y:S02]  /*115b0*/  IMAD.MOV.U32 R2, RZ, RZ, R0 ;  /* 0x000000ffff027224 */ /* 0x000fe400078e0000 */
[----:B0-----:R-:W-:-:S04]  /*115c0*/  @P1 VIADD R6, R7, 0xbf ;  /* 0x000000bf07061836 */ /* 0x001fc80000000000 */
[----:B------:R-:W-:-:S05]  /*115d0*/  @P1 IMAD.HI R6, R6, 0x2aaaaaab, RZ ;  /* 0x2aaaaaab06061827 */ /* 0x000fca00078e02ff */
[----:B------:R-:W-:-:S04]  /*115e0*/  @P1 SHF.R.U32.HI R3, RZ, 0x1f, R6 ;  /* 0x0000001fff031819 */ /* 0x000fc80000011606 */
[----:B------:R-:W-:Y:S01]  /*115f0*/  @P1 LEA.HI.SX32 R2, R6, R3, 0x1b ;  /* 0x0000000306021211 */ /* 0x000fe200078fdaff */
[----:B------:R-:W-:-:S06]  /*11600*/  IMAD.MOV.U32 R3, RZ, RZ, RZ ;  /* 0x000000ffff037224 */ /* 0x000fcc00078e00ff */
[----:B------:R0:W5:Y:S01]  /*11610*/  @P0 LDG.E R3, desc[UR56][R4.64] ;  /* 0x0000003804030981 */ /* 0x000162000c1e1900 */
[----:B------:R-:W-:Y:S01]  /*11620*/  ISETP.GT.AND P1, PT, R2, R0, PT ;  /* 0x000000000200720c */ /* 0x000fe20003f24270 */
[----:B------:R-:W-:Y:S01]  /*11630*/  BSSY B0, `(.L_x_456) ;  /* 0x000009b000007945 */ /* 0x000fe20003800000 */
[----:B------:R-:W-:Y:S01]  /*11640*/  IMAD.IADD R23, R8, 0x1, R23 ;  /* 0x0000000108177824 */ /* 0x000fe200078e0217 */
[----:B------:R-:W-:-:S10]  /*11650*/  PLOP3.LUT P2, PT, PT, PT, PT, 0x80, 0x0 ;  /* 0x000000000000781c */ /* 0x000fd40003f4f070 */
[----:B0-----:R-:W-:Y:S05]  /*11660*/  @!P1 BRA `(.L_x_457) ;  /* 0x00000008005c9947 */ /* 0x001fea0003800000 */
[----:B------:R-:W0:Y:S01]  /*11670*/  LDC R4, c[0x0][0x428] ;  /* 0x00010a00ff047b82 */ /* 0x000e220000000800 */
[----:B------:R-:W-:Y:S01]  /*11680*/  UMOV UR4, 0xffffffff ;  /* 0xffffffff00047882 */ /* 0x000fe20000000000 */
[----:B0-----:R-:W-:-:S13]  /*11690*/  ISETP.NE.AND P1, PT, R4, 0x1, PT ;  /* 0x000000010400780c */ /* 0x001fda0003f25270 */
[----:B------:R-:W0:Y:S08]  /*116a0*/  @P1 LDC R5, c[0x0][0x42c] ;  /* 0x00010b00ff051b82 */ /* 0x000e300000000800 */
[----:B------:R-:W2:Y:S01]  /*116b0*/  @P1 LDC R7, c[0x0][0x430] ;  /* 0x00010c00ff071b82 */ /* 0x000ea20000000800 */
[----:B0-----:R-:W-:-:S04]  /*116c0*/  @P1 IMAD.HI.U32 R4, R18, R5, RZ ;  /* 0x0000000512041227 */ /* 0x001fc800078e00ff */
[----:B------:R-:W-:Y:S01]  /*116d0*/  IMAD.MOV.U32 R5, RZ, RZ, R18 ;  /* 0x000000ffff057224 */ /* 0x000fe200078e0012 */
[----:B--2---:R-:W-:Y:S02]  /*116e0*/  @P1 SHF.R.U32.HI R5, RZ, R7, R4 ;  /* 0x00000007ff051219 */ /* 0x004fe40000011604 */
[----:B------:R-:W-:Y:S01]  /*116f0*/  SEL R4, R9, RZ, !P0 ;  /* 0x000000ff09047207 */ /* 0x000fe20004000000 */
[----:B------:R-:W-:Y:S06]  /*11700*/  BRA.DIV UR4, `(.L_x_458) ;  /* 0x0000004204987947 */ /* 0x000fec000b800000 */
.L_x_582:
[----:B------:R-:W-:-:S03]  /*11710*/  UMOV UR4, 0xffffffff ;  /* 0xffffffff00047882 */ /* 0x000fc60000000000 */
[----:B------:R-:W-:Y:S05]  /*11720*/  BRA.DIV UR4, `(.L_x_459) ;  /* 0x0000004204c47947 */ /* 0x000fea000b800000 */
[----:B------:R-:W-:-:S13]  /*11730*/  ELECT P6, URZ, PT ;  /* 0x00000000003f782f */ /* 0x000fda00038c0000 */
.L_x_585:
[----:B------:R-:W2:Y:S01]  /*11740*/  LDL R6, [R1+0x10] ;  /* 0x0000100001067983 */ /* 0x000ea20000100800 */
[----:B------:R-:W-:Y:S01]  /*11750*/  BSSY B1, `(.L_x_460) ;  /* 0x000000b000017945 */ /* 0x000fe20003800000 */
[----:B------:R-:W0:Y:S01]  /*11760*/  S2R R9, SR_CgaCtaId ;  /* 0x0000000000097919 */ /* 0x000e220000008800 */
[----:B--2---:R-:W-:-:S05]  /*11770*/  VIADD R7, R6, 0x1 ;  /* 0x0000000106077836 */ /* 0x004fca0000000000 */
[----:B------:R-:W-:-:S04]  /*11780*/  LEA.HI R6, R7, R7, RZ, 0x1 ;  /* 0x0000000707067211 */ /* 0x000fc800078f08ff */
[----:B------:R-:W-:-:S05]  /*11790*/  LOP3.LUT R6, R6, 0xfffffffe, RZ, 0xc0, !PT ;  /* 0xfffffffe06067812 */ /* 0x000fca00078ec0ff */
[----:B------:R-:W-:Y:S01]  /*117a0*/  IMAD.IADD R7, R7, 0x1, -R6 ;  /* 0x0000000107077824 */ /* 0x000fe200078e0a06 */
[----:B------:R-:W-:-:S04]  /*117b0*/  MOV R6, 0x400 ;  /* 0x0000040000067802 */ /* 0x000fc80000000f00 */
[----:B0-----:R-:W-:Y:S02]  /*117c0*/  LEA R6, R9, R6, 0x18 ;  /* 0x0000000609067211 */ /* 0x001fe400078ec0ff */
[----:B------:R-:W-:-:S04]  /*117d0*/  SHF.L.U32 R7, R7, 0x1f, RZ ;  /* 0x0000001f07077819 */ /* 0x000fc800000006ff */
[----:B------:R-:W0:Y:S02]  /*117e0*/  SYNCS.PHASECHK.TRANS64.TRYWAIT P0, [R6+URZ+0x30820], R7 ;  /* 0x03082007060075a7 */ /* 0x000e24000800017f */
[----:B0-----:R-:W-:Y:S05]  /*117f0*/  @!P0 BRA `(.L_x_461) ;  /* 0x0000004000b08947 */ /* 0x001fea0003800000 */
.L_x_586:
[----:B------:R-:W-:Y:S05]  /*11800*/  BSYNC B1 ;  /* 0x0000000000017941 */ /* 0x000fea0003800000 */
.L_x_460:
[----:B------:R-:W-:Y:S04]  /*11810*/  BSSY B1, `(.L_x_462) ;  /* 0x0000035000017945 */ /* 0x000fe80003800000 */
[----:B------:R-:W-:Y:S05]  /*11820*/  @!P6 BRA `(.L_x_463) ;  /* 0x0000000000cce947 */ /* 0x000fea0003800000 */
[----:B0-----:R-:W-:Y:S01]  /*11830*/  IMAD R7, R26, 0x8, R6 ;  /* 0x000000081a077824 */ /* 0x001fe200078e0206 */
[----:B------:R-:W-:-:S04]  /*11840*/  SHF.L.U32 R8, R27, 0x1f, RZ ;  /* 0x0000001f1b087819 */ /* 0x000fc800000006ff */
[----:B------:R-:W0:Y:S02]  /*11850*/  SYNCS.PHASECHK.TRANS64.TRYWAIT P0, [R7+URZ+0x308a0], R8 ;  /* 0x0308a008070075a7 */ /* 0x000e24000800017f */
[----:B0-----:R-:W-:Y:S05]  /*11860*/  @!P0 BRA `(.L_x_464) ;  /* 0x0000004000a88947 */ /* 0x001fea0003800000 */
.L_x_587:
[----:B------:R-:W2:Y:S02]  /*11870*/  S2R R9, SR_TID.X ;  /* 0x0000000000097919 */ /* 0x000ea40000002100 */
[----:B--2---:R-:W-:-:S04]  /*11880*/  LOP3.LUT R9, R9, 0x7f, RZ, 0xc0, !PT ;  /* 0x0000007f09097812 */ /* 0x004fc800078ec0ff */
[----:B------:R-:W-:-:S13]  /*11890*/  ISETP.NE.AND P1, PT, R9, RZ, PT ;  /* 0x000000ff0900720c */ /* 0x000fda0003f25270 */
[----:B------:R-:W-:Y:S05]  /*118a0*/  @P1 BRA `(.L_x_465) ;  /* 0x0000000000141947 */ /* 0x000fea0003800000 */
[----:B------:R-:W-:Y:S01]  /*118b0*/  ISETP.NE.AND P0, PT, R29, RZ, PT ;  /* 0x000000ff1d00720c */ /* 0x000fe20003f05270 */
[----:B------:R-:W-:-:S04]  /*118c0*/  IMAD.MOV.U32 R9, RZ, RZ, 0x6000 ;  /* 0x00006000ff097424 */ /* 0x000fc800078e00ff */
[----:B------:R2:W-:Y:S08]  /*118d0*/  SYNCS.ARRIVE.TRANS64 RZ, [R7+URZ+0x30890], R9 ;  /* 0x0308900907ff79a7 */ /* 0x0005f0000800003f */
[----:B------:R-:W-:Y:S05]  /*118e0*/  @!P0 BRA `(.L_x_465) ;  /* 0x0000000000048947 */ /* 0x000fea0003800000 */
[----:B------:R-:W-:Y:S01]  /*118f0*/  BPT.TRAP 0x1 ;  /* 0x000000040000795c */ /* 0x000fe20000300000 */
.L_x_465:
[----:B--2---:R-:W-:Y:S01]  /*11900*/  IMAD R9, R26, 0x6000, R6 ;  /* 0x000060001a097824 */ /* 0x004fe200078e0206 */
[----:B------:R-:W-:Y:S01]  /*11910*/  R2UR UR9, R7 ;  /* 0x00000000070972ca */ /* 0x000fe200000e0000 */
[----:B-----5:R-:W-:Y:S01]  /*11920*/  IMAD R10, R2, 0xc0, R3 ;  /* 0x000000c0020a7824 */ /* 0x020fe200078e0203 */
[----:B------:R-:W-:Y:S01]  /*11930*/  R2UR UR12, R5 ;  /* 0x00000000050c72ca */ /* 0x000fe200000e0000 */
[----:B------:R-:W-:Y:S01]  /*11940*/  UIADD3 UR4, UP0, UR38, 0x570, URZ ;  /* 0x0000057026047890 */ /* 0x000fe2000ff1e03f */
[----:B------:R-:W-:Y:S01]  /*11950*/  R2UR UR8, R9 ;  /* 0x00000000090872ca */ /* 0x000fe200000e0000 */
[----:B------:R-:W-:Y:S01]  /*11960*/  VIADD R10, R10, 0xffffff40 ;  /* 0xffffff400a0a7836 */ /* 0x000fe20000000000 */
[----:B------:R-:W-:Y:S01]  /*11970*/  R2UR UR13, R4 ;  /* 0x00000000040d72ca */ /* 0x000fe200000e0000 */
[----:B------:R-:W-:Y:S01]  /*11980*/  UIADD3.X UR5, URZ, UR39, URZ, UP0, !UPT ;  /* 0x000000273f057290 */ /* 0x000fe200087fe43f */
[----:B------:R-:W-:Y:S02]  /*11990*/  UMOV UR6, 0x0 ;  /* 0x0000000000067882 */ /* 0x000fe40000000000 */
[----:B------:R-:W-:Y:S01]  /*119a0*/  R2UR UR11, R10 ;  /* 0x000000000a0b72ca */ /* 0x000fe200000e0000 */
[----:B------:R-:W-:Y:S01]  /*119b0*/  UMOV UR7, 0x12f00000 ;  /* 0x12f0000000077882 */ /* 0x000fe20000000000 */
[----:B------:R-:W-:Y:S01]  /*119c0*/  UMOV UR10, URZ ;  /* 0x0000003f000a7c82 */ /* 0x000fe20008000000 */
[----:B------:R-:W-:-:S04]  /*119d0*/  UIADD3 UR9, UR9, 0x30890, URZ ;  /* 0x0003089009097890 */ /* 0x000fc8000fffe03f */
[----:B------:R-:W-:-:S09]  /*119e0*/  UIADD3 UR8, UR8, 0x12400, URZ ;  /* 0x0001240008087890 */ /* 0x000fd2000fffe03f */
[----:B------:R2:W-:Y:S01]  /*119f0*/  UTMALDG.4D [UR8], [UR4], desc[UR6] ;  /* 0x00000608040075b4 */ /* 0x0005e20008019000 */
[----:B------:R-:W3:Y:S02]  /*11a00*/  SYNCS.PHASECHK.TRANS64.TRYWAIT P0, [R7+URZ+0x308c0], R8 ;  /* 0x0308c008070075a7 */ /* 0x000ee4000800017f */
[----:B--23--:R-:W-:Y:S05]  /*11a10*/  @!P0 BRA `(.L_x_466) ;  /* 0x0000004000508947 */ /* 0x00cfea0003800000 */
.L_x_588:
[----:B------:R-:W-:Y:S05]  /*11a20*/  @P1 BRA `(.L_x_467) ;  /* 0x0000000000141947 */ /* 0x000fea0003800000 */
[----:B------:R-:W-:Y:S01]  /*11a30*/  ISETP.NE.AND P0, PT, R29, RZ, PT ;  /* 0x000000ff1d00720c */ /* 0x000fe20003f05270 */
[----:B0-2---:R-:W-:-:S04]  /*11a40*/  IMAD.MOV.U32 R8, RZ, RZ, 0x6000 ;  /* 0x00006000ff087424 */ /* 0x005fc800078e00ff */
[----:B------:R3:W-:Y:S08]  /*11a50*/  SYNCS.ARRIVE.TRANS64 RZ, [R7+URZ+0x308b0], R8 ;  /* 0x0308b00807ff79a7 */ /* 0x0007f0000800003f */
[----:B------:R-:W-:Y:S05]  /*11a60*/  @!P0 BRA `(.L_x_467) ;  /* 0x0000000000048947 */ /* 0x000fea0003800000 */
[----:B------:R-:W-:Y:S01]  /*11a70*/  BPT.TRAP 0x1 ;  /* 0x000000040000795c */ /* 0x000fe20000300000 */
.L_x_467:
        /* <DEDUP_REMOVED lines=10> */
[----:B------:R-:W-:Y:S02]  /*11b20*/  UIADD3 UR8, UR8, 0x400, URZ ;  /* 0x0000040008087890 */ /* 0x000fe4000fffe03f */
[----:B------:R-:W-:-:S09]  /*11b30*/  UIADD3 UR9, UR9, 0x308b0, URZ ;  /* 0x000308b009097890 */ /* 0x000fd2000fffe03f */
[----:B------:R4:W-:Y:S02]  /*11b40*/  UTMALDG.4D [UR8], [UR4], desc[UR6] ;  /* 0x00000608040075b4 */ /* 0x0009e40008019000 */
[----:B----4-:R-:W-:Y:S01]  /*11b50*/  NOP ;  /* 0x0000000000007918 */ /* 0x010fe20000000000 */
.L_x_463:
[----:B------:R-:W-:Y:S05]  /*11b60*/  BSYNC B1 ;  /* 0x0000000000017941 */ /* 0x000fea0003800000 */
.L_x_462:
[----:B------:R-:W-:Y:S01]  /*11b70*/  VIADD R26, R26, 0x1 ;  /* 0x000000011a1a7836 */ /* 0x000fe20000000000 */
[----:B------:R-:W-:Y:S01]  /*11b80*/  PLOP3.LUT P2, PT, PT, PT, PT, 0x8, 0x0 ;  /* 0x000000000000781c */ /* 0x000fe20003f4e170 */
[----:B------:R-:W-:-:S03]  /*11b90*/  VIADD R2, R2, 0xfffffffe ;  /* 0xfffffffe02027836 */ /* 0x000fc60000000000 */
[----:B------:R-:W-:-:S04]  /*11ba0*/  ISETP.NE.AND P0, PT, R26, 0x2, PT ;  /* 0x000000021a00780c */ /* 0x000fc80003f05270 */
[----:B------:R-:W-:Y:S02]  /*11bb0*/  SEL R26, R26, RZ, P0 ;  /* 0x000000ff1a1a7207 */ /* 0x000fe40000000000 */
[----:B0-23--:R-:W-:Y:S02]  /*11bc0*/  SEL R8, RZ, 0x1, P0 ;  /* 0x00000001ff087807 */ /* 0x00dfe40000000000 */
[----:B------:R-:W-:Y:S02]  /*11bd0*/  ISETP.GE.AND P0, PT, R2, R0, PT ;  /* 0x000000000200720c */ /* 0x000fe40003f06270 */
[----:B------:R-:W-:-:S11]  /*11be0*/  LOP3.LUT R27, R27, R8, RZ, 0x3c, !PT ;  /* 0x000000081b1b7212 */ /* 0x000fd600078e3cff */
[----:B------:R-:W-:Y:S05]  /*11bf0*/  @!P0 BRA `(.L_x_457) ;  /* 0x0000000000f88947 */ /* 0x000fea0003800000 */
.L_x_474:
[----:B------:R-:W-:Y:S05]  /*11c00*/  YIELD ;  /* 0x0000000000007946 */ /* 0x000fea0003800000 */
[----:B------:R-:W-:Y:S04]  /*11c10*/  BSSY B1, `(.L_x_468) ;  /* 0x0000034000017945 */ /* 0x000fe80003800000 */
[----:B0-23--:R-:W-:Y:S05]  /*11c20*/  @!P6 BRA `(.L_x_469) ;  /* 0x0000000000c8e947 */ /* 0x00dfea0003800000 */
[----:B------:R-:W-:Y:S01]  /*11c30*/  IMAD R7, R26, 0x8, R6 ;  /* 0x000000081a077824 */ /* 0x000fe200078e0206 */
[----:B------:R-:W-:-:S04]  /*11c40*/  SHF.L.U32 R10, R27, 0x1f, RZ ;  /* 0x0000001f1b0a7819 */ /* 0x000fc800000006ff */
[----:B------:R-:W0:Y:S02]  /*11c50*/  SYNCS.PHASECHK.TRANS64.TRYWAIT P0, [R7+URZ+0x308a0], R10 ;  /* 0x0308a00a070075a7 */ /* 0x000e24000800017f */
[----:B0-----:R-:W-:Y:S05]  /*11c60*/  @!P0 BRA `(.L_x_470) ;  /* 0x0000003c00d08947 */ /* 0x001fea0003800000 */
.L_x_589:
        /* <DEDUP_REMOVED lines=9> */
.L_x_471:
[----:B--2---:R-:W-:Y:S01]  /*11d00*/  IMAD R8, R26, 0x6000, R6 ;  /* 0x000060001a087824 */ /* 0x004fe200078e0206 */
[----:B------:R-:W-:Y:S01]  /*11d10*/  R2UR UR9, R7 ;  /* 0x00000000070972ca */ /* 0x000fe200000e0000 */
[----:B-----5:R-:W-:Y:S01]  /*11d20*/  IMAD R9, R2, 0xc0, R3 ;  /* 0x000000c002097824 */ /* 0x020fe200078e0203 */
        /* <DEDUP_REMOVED lines=8> */
[----:B------:R-:W-:-:S03]  /*11db0*/  UMOV UR10, URZ ;  /* 0x0000003f000a7c82 */ /* 0x000fc60008000000 */
[----:B------:R-:W-:-:S04]  /*11dc0*/  UIADD3 UR9, UR9, 0x30890, URZ ;  /* 0x0003089009097890 */ /* 0x000fc8000fffe03f */
[----:B------:R-:W-:-:S09]  /*11dd0*/  UIADD3 UR8, UR8, 0x12400, URZ ;  /* 0x0001240008087890 */ /* 0x000fd2000fffe03f */
[----:B------:R2:W-:Y:S01]  /*11de0*/  UTMALDG.4D [UR8], [UR4], desc[UR6] ;  /* 0x00000608040075b4 */ /* 0x0005e20008019000 */
[----:B------:R-:W3:Y:S02]  /*11df0*/  SYNCS.PHASECHK.TRANS64.TRYWAIT P1, [R7+URZ+0x308c0], R10 ;  /* 0x0308c00a070075a7 */ /* 0x000ee4000802017f */
[----:B--23--:R-:W-:Y:S05]  /*11e00*/  @!P1 BRA `(.L_x_472) ;  /* 0x0000003c007c9947 */ /* 0x00cfea0003800000 */
.L_x_590:
[----:B------:R-:W-:Y:S05]  /*11e10*/  @P0 BRA `(.L_x_473) ;  /* 0x0000000000140947 */ /* 0x000fea0003800000 */
[----:B------:R-:W-:Y:S01]  /*11e20*/  ISETP.NE.AND P1, PT, R29, RZ, PT ;  /* 0x000000ff1d00720c */ /* 0x000fe20003f25270 */
[----:B0-2---:R-:W-:-:S04]  /*11e30*/  IMAD.MOV.U32 R10, RZ, RZ, 0x6000 ;  /* 0x00006000ff0a7424 */ /* 0x005fc800078e00ff */
[----:B------:R3:W-:Y:S08]  /*11e40*/  SYNCS.ARRIVE.TRANS64 RZ, [R7+URZ+0x308b0], R10 ;  /* 0x0308b00a07ff79a7 */ /* 0x0007f0000800003f */
[----:B------:R-:W-:Y:S05]  /*11e50*/  @!P1 BRA `(.L_x_473) ;  /* 0x0000000000049947 */ /* 0x000fea0003800000 */
[----:B------:R-:W-:Y:S01]  /*11e60*/  BPT.TRAP 0x1 ;  /* 0x000000040000795c */ /* 0x000fe20000300000 */
.L_x_473:
        /* <DEDUP_REMOVED lines=14> */
.L_x_469:
[----:B------:R-:W-:Y:S05]  /*11f50*/  BSYNC B1 ;  /* 0x0000000000017941 */ /* 0x000fea0003800000 */
.L_x_468:
[----:B------:R-:W-:-:S05]  /*11f60*/  VIADD R26, R26, 0x1 ;  /* 0x000000011a1a7836 */ /* 0x000fca0000000000 */
[----:B------:R-:W-:-:S04]  /*11f70*/  ISETP.NE.AND P0, PT, R26, 0x2, PT ;  /* 0x000000021a00780c */ /* 0x000fc80003f05270 */
[----:B------:R-:W-:Y:S02]  /*11f80*/  SEL R8, RZ, 0x1, P0 ;  /* 0x00000001ff087807 */ /* 0x000fe40000000000 */
[----:B------:R-:W-:Y:S02]  /*11f90*/  SEL R26, R26, RZ, P0 ;  /* 0x000000ff1a1a7207 */ /* 0x000fe40000000000 */
[C---:B------:R-:W-:Y:S01]  /*11fa0*/  ISETP.GT.AND P0, PT, R2.reuse, R0, PT ;  /* 0x000000000200720c */ /* 0x040fe20003f04270 */
[----:B------:R-:W-:Y:S01]  /*11fb0*/  VIADD R2, R2, 0xffffffff ;  /* 0xffffffff02027836 */ /* 0x000fe20000000000 */
[----:B------:R-:W-:-:S11]  /*11fc0*/  LOP3.LUT R27, R27, R8, RZ, 0x3c, !PT ;  /* 0x000000081b1b7212 */ /* 0x000fd600078e3cff */
[----:B------:R-:W-:Y:S05]  /*11fd0*/  @P0 BRA `(.L_x_474) ;  /* 0xfffffffc00080947 */ /* 0x000fea000383ffff */
.L_x_457:
[----:B------:R-:W-:Y:S05]  /*11fe0*/  BSYNC B0 ;  /* 0x0000000000007941 */ /* 0x000fea0003800000 */
.L_x_456:
[----:B0-23--:R-:W2:Y:S01]  /*11ff0*/  LDL R7, [R1+0x14] ;  /* 0x0000140001077983 */ /* 0x00dea20000100800 */
[----:B------:R-:W-:Y:S05]  /*12000*/  @!P2 WARPSYNC.ALL ;  /* 0x000000000000a948 */ /* 0x000fea0003800000 */
[----:B------:R-:W-:Y:S01]  /*12010*/  BSSY B6, `(.L_x_475) ;  /* 0x0000233000067945 */ /* 0x000fe20003800000 */
[----:B------:R-:W-:Y:S01]  /*12020*/  @!P2 BAR.SYNC.DEFER_BLOCKING 0xc, 0x1a0 ;  /* 0x030680000000ab1d */ /* 0x000fe20000010000 */
[----:B--2---:R-:W-:-:S13]  /*12030*/  ISETP.GT.AND P0, PT, R7, RZ, PT ;  /* 0x000000ff0700720c */ /* 0x004fda0003f04270 */
[----:B------:R-:W-:Y:S05]  /*12040*/  @P0 BRA `(.L_x_476) ;  /* 0x00000000003c0947 */ /* 0x000fea0003800000 */
[----:B------:R-:W-:-:S13]  /*12050*/  ISETP.NE.AND P1, PT, R29, RZ, PT ;  /* 0x000000ff1d00720c */ /* 0x000fda0003f25270 */
[----:B------:R-:W-:Y:S05]  /*12060*/  @P1 BRA `(.L_x_477) ;  /* 0x0000002000b41947 */ /* 0x000fea0003800000 */
[----:B------:R-:W0:Y:S01]  /*12070*/  S2R R7, SR_LANEID ;  /* 0x0000000000077919 */ /* 0x000e220000000000 */
[----:B------:R-:W-:Y:S01]  /*12080*/  VOTEU.ANY UR4, UPT, PT ;  /* 0x0000000000047886 */ /* 0x000fe200038e0100 */
[----:B-----5:R-:W2:Y:S01]  /*12090*/  LDC.64 R2, c[0x0][0xc38] ;  /* 0x00030e00ff027b82 */ /* 0x020ea20000000a00 */
        /* <DEDUP_REMOVED lines=10> */
.L_x_476:
[----:B-----5:R-:W0:Y:S01]  /*12140*/  S2R R3, SR_CgaCtaId ;  /* 0x0000000000037919 */ /* 0x020e220000008800 */
        /* <DEDUP_REMOVED lines=21> */
.L_x_478:
        /* <DEDUP_REMOVED lines=16> */
[----:B0-----:R-:W-:-:S07]  /*123a0*/  IMAD.MOV.U32 R13, RZ, RZ, RZ ;  /* 0x000000ffff0d7224 */ /* 0x001fce00078e00ff */
[----:B------:R-:W-:-:S07]  /*123b0*/  LEPC R20, `(.L_x_480) ;  /* 0x000000001014794e */ /* 0x000fce0000000000 */
[----:B-12---:R-:W-:Y:S05]  /*123c0*/  CALL.ABS.NOINC R2 ;  /* 0x0000000002007343 */ /* 0x006fea0003c00000 */
.L_x_480:
        /* <DEDUP_REMOVED lines=16> */
.L_x_479:
[----:B------:R-:W2:Y:S01]  /*124d0*/  LDL.LU R2, [R1+0x8] ;  /* 0x0000080001027983 */ /* 0x000ea20000300800 */
[----:B------:R-:W-:-:S03]  /*124e0*/  ULDC.64 UR4, c[0x0][0x9f8] ;  /* 0x00027e0000047ab9 */ /* 0x000fc60000000a00 */
[----:B------:R-:W3:Y:S04]  /*124f0*/  LDL.LU R0, [R1+0xc] ;  /* 0x00000c0001007983 */ /* 0x000ee80000300800 */
[----:B------:R-:W4:Y:S04]  /*12500*/  LDL.LU R21, [R1] ;  /* 0x0000000001157983 */ /* 0x000f280000300800 */
[----:B------:R-:W4:Y:S01]  /*12510*/  LDL.LU R20, [R1+0x18] ;  /* 0x0000180001147983 */ /* 0x000f220000300800 */
[----:B------:R-:W-:-:S04]  /*12520*/  ISETP.NE.U32.AND P0, PT, RZ, UR4, PT ;  /* 0x00000004ff007c0c */ /* 0x000fc8000bf05070 */
        /* <DEDUP_REMOVED lines=8> */
[----:B------:R-:W-:Y:S01]  /*125b0*/  ULDC.64 UR4, c[0x0][0xa00] ;  /* 0x0002800000047ab9 */ /* 0x000fe20000000a00 */
[----:B------:R-:W0:Y:S01]  /*125c0*/  LDC R0, c[0x0][0x428] ;  /* 0x00010a00ff007b82 */ /* 0x000e220000000800 */
[----:B----4-:R-:W-:-:S06]  /*125d0*/  IMAD.MOV.U32 R6, RZ, RZ, R21 ;  /* 0x000000ffff067224 */ /* 0x010fcc00078e0015 */
[----:B------:R2:W5:Y:S01]  /*125e0*/  @P0 LDG.E R6, desc[UR56][R2.64] ;  /* 0x0000003802060981 */ /* 0x000562000c1e1900 */
[----:B------:R-:W-:Y:S01]  /*125f0*/  IMAD R17, R17, 0xc0, R20 ;  /* 0x000000c011117824 */ /* 0x000fe200078e0214 */
[----:B------:R-:W-:Y:S02]  /*12600*/  PLOP3.LUT P1, PT, P6, PT, PT, 0x8, 0x0 ;  /* 0x000000000000781c */ /* 0x000fe4000372e170 */
[----:B0-----:R-:W-:Y:S01]  /*12610*/  ISETP.NE.AND P0, PT, R0, 0x1, PT ;  /* 0x000000010000780c */ /* 0x001fe20003f05270 */
[----:B------:R-:W-:-:S12]  /*12620*/  IMAD.MOV.U32 R0, RZ, RZ, R18 ;  /* 0x000000ffff007224 */ /* 0x000fd800078e0012 */
[----:B------:R-:W0:Y:S08]  /*12630*/  @P0 LDC R5, c[0x0][0x42c] ;  /* 0x00010b00ff050b82 */ /* 0x000e300000000800 */
[----:B------:R-:W3:Y:S01]  /*12640*/  @P0 LDC R4, c[0x0][0x430] ;  /* 0x00010c00ff040b82 */ /* 0x000ee20000000800 */
[----:B0-----:R-:W-:-:S05]  /*12650*/  @P0 IMAD.HI.U32 R5, R18, R5, RZ ;  /* 0x0000000512050227 */ /* 0x001fca00078e00ff */
[----:B---3--:R-:W-:Y:S02]  /*12660*/  @P0 SHF.R.U32.HI R0, RZ, R4, R5 ;  /* 0x00000004ff000219 */ /* 0x008fe40000011605 */
[----:B------:R-:W-:-:S04]  /*12670*/  ISETP.NE.U32.AND P0, PT, RZ, UR4, PT ;  /* 0x00000004ff007c0c */ /* 0x000fc8000bf05070 */
[----:B------:R-:W-:-:S04]  /*12680*/  ISETP.NE.AND.EX P0, PT, RZ, UR5, PT, P0 ;  /* 0x00000005ff007c0c */ /* 0x000fc8000bf05300 */
[----:B--2---:R-:W-:-:S09]  /*12690*/  SEL R8, R21, RZ, !P0 ;  /* 0x000000ff15087207 */ /* 0x004fd20004000000 */
.L_x_481:
        /* <DEDUP_REMOVED lines=17> */
.L_x_593:
[----:B------:R-:W2:Y:S01]  /*127b0*/  LDL R4, [R1+0x4] ;  /* 0x0000040001047983 */ /* 0x000ea20000100800 */
[----:B------:R-:W-:Y:S01]  /*127c0*/  UMOV UR4, 0xffffffff ;  /* 0xffffffff00047882 */ /* 0x000fe20000000000 */
[----:B------:R-:W-:Y:S01]  /*127d0*/  SHF.R.S32.HI R11, RZ, 0x1f, R6 ;  /* 0x0000001fff0b7819 */ /* 0x000fe20000011406 */
[----:B--2---:R-:W-:Y:S01]  /*127e0*/  VIADD R9, R4, 0xffffffff ;  /* 0xffffffff04097836 */ /* 0x004fe20000000000 */
[----:B------:R-:W-:Y:S06]  /*127f0*/  BRA.DIV UR4, `(.L_x_483) ;  /* 0x0000003604487947 */ /* 0x000fec000b800000 */
[----:B------:R-:W-:-:S13]  /*12800*/  ELECT P6, URZ, PT ;  /* 0x00000000003f782f */ /* 0x000fda00038c0000 */
.L_x_596:
[----:B------:R-:W-:Y:S05]  /*12810*/  @!P6 BRA `(.L_x_484) ;  /* 0x0000000000cce947 */ /* 0x000fea0003800000 */
[----:B------:R-:W-:Y:S01]  /*12820*/  ISETP.NE.U32.AND P0, PT, R2, RZ, PT ;  /* 0x000000ff0200720c */ /* 0x000fe20003f05070 */
[----:B------:R-:W-:-:S03]  /*12830*/  IMAD.MOV.U32 R25, RZ, RZ, R9 ;  /* 0x000000ffff197224 */ /* 0x000fc600078e0009 */
[----:B------:R-:W-:-:S13]  /*12840*/  ISETP.NE.AND.EX P0, PT, R3, RZ, PT, P0 ;  /* 0x000000ff0300720c */ /* 0x000fda0003f05300 */
[----:B------:R-:W-:Y:S05]  /*12850*/  @!P0 BRA `(.L_x_485) ;  /* 0x0000000000448947 */ /* 0x000fea0003800000 */
[----:B------:R-:W0:Y:S01]  /*12860*/  LDC R10, c[0x0][0x41c] ;  /* 0x00010700ff0a7b82 */ /* 0x000e220000000800 */
[----:B------:R-:W-:Y:S02]  /*12870*/  ULDC.64 UR4, c[0x0][0x408] ;  /* 0x0001020000047ab9 */ /* 0x000fe40000000a00 */
[----:B------:R-:W-:-:S04]  /*12880*/  IMAD R7, R11, UR4, RZ ;  /* 0x000000040b077c24 */ /* 0x000fc8000f8e02ff */
[----:B------:R-:W-:Y:S01]  /*12890*/  IMAD R7, R6, UR5, R7 ;  /* 0x0000000506077c24 */ /* 0x000fe2000f8e0207 */
[----:B0-----:R-:W-:-:S13]  /*128a0*/  ISETP.NE.AND P0, PT, R10, 0x1, PT ;  /* 0x000000010a00780c */ /* 0x001fda0003f05270 */
[----:B------:R-:W0:Y:S02]  /*128b0*/  @P0 LDC.64 R4, c[0x0][0x420] ;  /* 0x00010800ff040b82 */ /* 0x000e240000000a00 */
[----:B0-----:R-:W-:-:S04]  /*128c0*/  @P0 IMAD.HI.U32 R12, R9, R4, RZ ;  /* 0x00000004090c0227 */ /* 0x001fc800078e00ff */
[----:B------:R-:W-:Y:S01]  /*128d0*/  IMAD.MOV.U32 R4, RZ, RZ, R9 ;  /* 0x000000ffff047224 */ /* 0x000fe200078e0009 */
[----:B------:R-:W-:-:S04]  /*128e0*/  @P0 SHF.R.U32.HI R4, RZ, R5, R12 ;  /* 0x00000005ff040219 */ /* 0x000fc8000001160c */
[--C-:B------:R-:W-:Y:S01]  /*128f0*/  SHF.R.S32.HI R5, RZ, 0x1f, R4.reuse ;  /* 0x0000001fff057819 */ /* 0x100fe20000011404 */
[--C-:B------:R-:W-:Y:S02]  /*12900*/  IMAD.MOV R25, RZ, RZ, -R4.reuse ;  /* 0x000000ffff197224 */ /* 0x100fe400078e0a04 */
[----:B------:R-:W-:-:S04]  /*12910*/  IMAD.WIDE.U32 R4, R6, UR4, R4 ;  /* 0x0000000406047c25 */ /* 0x000fc8000f8e0004 */
[----:B------:R-:W-:Y:S01]  /*12920*/  IMAD.IADD R7, R5, 0x1, R7 ;  /* 0x0000000105077824 */ /* 0x000fe200078e0207 */
[----:B------:R-:W-:Y:S01]  /*12930*/  LEA R12, P0, R4, R2, 0x2 ;  /* 0x00000002040c7211 */ /* 0x000fe200078010ff */
[----:B------:R-:W-:-:S03]  /*12940*/  IMAD R25, R10, R25, R9 ;  /* 0x000000190a197224 */ /* 0x000fc600078e0209 */
[----:B------:R-:W-:-:S05]  /*12950*/  LEA.HI.X R13, R4, R3, R7, 0x2, P0 ;  /* 0x00000003040d7211 */ /* 0x000fca00000f1407 */
[----:B------:R0:W5:Y:S04]  /*12960*/  LDG.E R7, desc[UR56][R12.64] ;  /* 0x000000380c077981 */ /* 0x000168000c1e1900 */
.L_x_485:
[----:B------:R-:W-:Y:S01]  /*12970*/  IMAD R5, R22, 0x8, R28 ;  /* 0x0000000816057824 */ /* 0x000fe200078e021c */
[----:B------:R-:W-:-:S04]  /*12980*/  SHF.L.U32 R4, R24, 0x1f, RZ ;  /* 0x0000001f18047819 */ /* 0x000fc800000006ff */
[----:B------:R-:W2:Y:S02]  /*12990*/  SYNCS.PHASECHK.TRANS64.TRYWAIT P0, [R5+URZ+0x30840], R4 ;  /* 0x03084004050075a7 */ /* 0x000ea4000800017f */
[----:B--2---:R-:W-:Y:S05]  /*129a0*/  @!P0 BRA `(.L_x_486) ;  /* 0x0000003000fc8947 */ /* 0x004fea0003800000 */
.L_x_597:
        /* <DEDUP_REMOVED lines=9> */
.L_x_487:
        /* <DEDUP_REMOVED lines=17> */
.L_x_484:
        /* <DEDUP_REMOVED lines=27> */
.L_x_598:
[----:B------:R-:W-:Y:S05]  /*12d00*/  BSYNC B0 ;  /* 0x0000000000007941 */ /* 0x000fea0003800000 */
.L_x_488:
[----:B------:R-:W3:Y:S01]  /*12d10*/  LDL.LU R4, [R1+0x14] ;  /* 0x0000140001047983 */ /* 0x000ee20000300800 */
[----:B------:R-:W-:Y:S01]  /*12d20*/  BSSY B0, `(.L_x_490) ;  /* 0x000012b000007945 */ /* 0x000fe20003800000 */
[----:B---3--:R-:W-:-:S13]  /*12d30*/  ISETP.GE.AND P0, PT, R4, 0xc1, PT ;  /* 0x000000c10400780c */ /* 0x008fda0003f06270 */
[----:B------:R-:W-:Y:S05]  /*12d40*/  @!P0 BRA `(.L_x_491) ;  /* 0x0000001000a08947 */ /* 0x000fea0003800000 */
[----:B------:R-:W0:Y:S01]  /*12d50*/  LDL R8, [R1+0x4] ;  /* 0x0000040001087983 */ /* 0x000e220000100800 */
[----:B------:R-:W-:Y:S01]  /*12d60*/  IMAD.MOV.U32 R4, RZ, RZ, 0x1 ;  /* 0x00000001ff047424 */ /* 0x000fe200078e00ff */
[----:B------:R-:W-:Y:S01]  /*12d70*/  BSSY B1, `(.L_x_492) ;  /* 0x0000067000017945 */ /* 0x000fe20003800000 */
[----:B0-----:R-:W-:-:S05]  /*12d80*/  IMAD.MOV R13, RZ, RZ, -R8 ;  /* 0x000000ffff0d7224 */ /* 0x001fca00078e0a08 */
[----:B------:R-:W-:-:S05]  /*12d90*/  VIADDMNMX R13, R13, R4, 0xffffffff, !PT ;  /* 0xffffffff0d0d7446 */ /* 0x000fca0007800104 */
[C---:B------:R-:W-:Y:S02]  /*12da0*/  IMAD.IADD R4, R8.reuse, 0x1, R13 ;  /* 0x0000000108047824 */ /* 0x040fe400078e020d */
[----:B------:R-:W-:-:S03]  /*12db0*/  VIADD R8, R8, 0xfffffffe ;  /* 0xfffffffe08087836 */ /* 0x000fc60000000000 */
[----:B------:R-:W-:-:S04]  /*12dc0*/  LOP3.LUT R4, R4, 0x1, RZ, 0xc0, !PT ;  /* 0x0000000104047812 */ /* 0x000fc800078ec0ff */
[----:B------:R-:W-:-:S13]  /*12dd0*/  ISETP.NE.U32.AND P0, PT, R4, 0x1, PT ;  /* 0x000000010400780c */ /* 0x000fda0003f05070 */
[----:B------:R-:W-:Y:S05]  /*12de0*/  @P0 BRA `(.L_x_493) ;  /* 0x00000004007c0947 */ /* 0x000fea0003800000 */
[----:B------:R-:W-:Y:S01]  /*12df0*/  VIADD R10, R22, 0x1 ;  /* 0x00000001160a7836 */ /* 0x000fe20000000000 */
[----:B------:R-:W-:Y:S04]  /*12e00*/  BSSY B2, `(.L_x_494) ;  /* 0x0000059000027945 */ /* 0x000fe80003800000 */
[----:B------:R-:W-:-:S04]  /*12e10*/  ISETP.NE.AND P0, PT, R10, 0x2, PT ;  /* 0x000000020a00780c */ /* 0x000fc80003f05270 */
[----:B--2---:R-:W-:Y:S02]  /*12e20*/  SEL R5, RZ, 0x1, P0 ;  /* 0x00000001ff057807 */ /* 0x004fe40000000000 */
        /* <DEDUP_REMOVED lines=25> */
.L_x_496:
[----:B0-----:R-:W-:Y:S01]  /*12fc0*/  IMAD R3, R10, 0x8, R28 ;  /* 0x000000080a037824 */ /* 0x001fe200078e021c */
[----:B------:R-:W-:-:S04]  /*12fd0*/  SHF.L.U32 R2, R14, 0x1f, RZ ;  /* 0x0000001f0e027819 */ /* 0x000fc800000006ff */
[----:B------:R-:W0:Y:S02]  /*12fe0*/  SYNCS.PHASECHK.TRANS64.TRYWAIT P0, [R3+URZ+0x30840], R2 ;  /* 0x03084002030075a7 */ /* 0x000e24000800017f */
[----:B0-----:R-:W-:Y:S05]  /*12ff0*/  @!P0 BRA `(.L_x_497) ;  /* 0x0000002c00908947 */ /* 0x001fea0003800000 */
.L_x_599:
[----:B------:R-:W2:Y:S02]  /*13000*/  S2R R5, SR_TID.X ;  /* 0x0000000000057919 */ /* 0x000ea40000002100 */
        /* <DEDUP_REMOVED lines=8> */
.L_x_498:
        /* <DEDUP_REMOVED lines=21> */
.L_x_600:
[----:B------:R-:W-:Y:S05]  /*131e0*/  @P1 BRA `(.L_x_500) ;  /* 0x0000000000181947 */ /* 0x000fea0003800000 */
[----:B------:R-:W-:Y:S01]  /*131f0*/  ISETP.NE.AND P0, PT, R29, RZ, PT ;  /* 0x000000ff1d00720c */ /* 0x000fe20003f05270 */
[----:B0-----:R-:W-:Y:S02]  /*13200*/  IMAD R2, R22, 0x8, R28 ;  /* 0x0000000816027824 */ /* 0x001fe400078e021c */
[----:B------:R-:W-:-:S04]  /*13210*/  IMAD.MOV.U32 R3, RZ, RZ, 0x6000 ;  /* 0x00006000ff037424 */ /* 0x000fc800078e00ff */
[----:B------:R2:W-:Y:S06]  /*13220*/  SYNCS.ARRIVE.TRANS64 RZ, [R2+URZ+0x30850], R3 ;  /* 0x0308500302ff79a7 */ /* 0x0005ec000800003f */
[----:B------:R-:W-:Y:S05]  /*13230*/  @!P0 BRA `(.L_x_500) ;  /* 0x0000000000048947 */ /* 0x000fea0003800000 */
[----:B------:R-:W-:Y:S01]  /*13240*/  BPT.TRAP 0x1 ;  /* 0x000000040000795c */ /* 0x000fe20000300000 */
.L_x_500:
        /* <DEDUP_REMOVED lines=20> */
.L_x_495:
[----:B------:R-:W-:Y:S05]  /*13390*/  BSYNC B2 ;  /* 0x0000000000027941 */ /* 0x000fea0003800000 */
.L_x_494:
[----:B------:R-:W2:Y:S01]  /*133a0*/  LDL.LU R2, [R1+0x4] ;  /* 0x0000040001027983 */ /* 0x000ea20000300800 */
[----:B------:R-:W-:Y:S02]  /*133b0*/  IMAD.MOV.U32 R22, RZ, RZ, R10 ;  /* 0x000000ffff167224 */ /* 0x000fe400078e000a */
[----:B------:R-:W-:Y:S02]  /*133c0*/  IMAD.MOV.U32 R24, RZ, RZ, R14 ;  /* 0x000000ffff187224 */ /* 0x000fe400078e000e */
[----:B--2---:R-:W-:-:S07]  /*133d0*/  VIADD R8, R2, 0xfffffffd ;  /* 0xfffffffd02087836 */ /* 0x004fce0000000000 */
.L_x_493:
[----:B------:R-:W-:Y:S05]  /*133e0*/  BSYNC B1 ;  /* 0x0000000000017941 */ /* 0x000fea0003800000 */
.L_x_492:
[----:B------:R-:W-:-:S05]  /*133f0*/  IMAD.MOV R2, RZ, RZ, -R13 ;  /* 0x000000ffff027224 */ /* 0x000fca00078e0a0d */
[----:B------:R-:W-:-:S13]  /*13400*/  ISETP.NE.AND P0, PT, R9, R2, PT ;  /* 0x000000020900720c */ /* 0x000fda0003f05270 */
[----:B------:R-:W-:Y:S05]  /*13410*/  @!P0 BRA `(.L_x_491) ;  /* 0x0000000800ec8947 */ /* 0x000fea0003800000 */
[----:B------:R-:W-:-:S07]  /*13420*/  IMAD.MOV.U32 R4, RZ, RZ, R7 ;  /* 0x000000ffff047224 */ /* 0x000fce00078e0007 */
.L_x_515:
        /* <DEDUP_REMOVED lines=9> */
[----:B------:R-:W-:Y:S01]  /*134c0*/  IMAD.MOV.U32 R12, RZ, RZ, R8 ;  /* 0x000000ffff0c7224 */ /* 0x000fe200078e0008 */
        /* <DEDUP_REMOVED lines=17> */
[----:B------:R-:W-:Y:S01]  /*135e0*/  LEA.HI.X R5, R2, UR5, R3, 0x2, P0 ;  /* 0x0000000502057c11 */ /* 0x000fe200080f1403 */
[----:B------:R-:W-:-:S04]  /*135f0*/  IMAD.MOV R3, RZ, RZ, -R13 ;  /* 0x000000ffff037224 */ /* 0x000fc800078e0a0d */
[----:B------:R0:W5:Y:S01]  /*13600*/  LDG.E R4, desc[UR56][R4.64] ;  /* 0x0000003804047981 */ /* 0x000162000c1e1900 */
[----:B------:R-:W-:-:S07]  /*13610*/  IMAD R12, R12, R3, R8 ;  /* 0x000000030c0c7224 */ /* 0x000fce00078e0208 */
.L_x_503:
[----:B------:R-:W-:Y:S01]  /*13620*/  IMAD R3, R9, 0x8, R28 ;  /* 0x0000000809037824 */ /* 0x000fe200078e021c */
[----:B------:R-:W-:-:S04]  /*13630*/  SHF.L.U32 R2, R10, 0x1f, RZ ;  /* 0x0000001f0a027819 */ /* 0x000fc800000006ff */
[----:B------:R-:W3:Y:S02]  /*13640*/  SYNCS.PHASECHK.TRANS64.TRYWAIT P0, [R3+URZ+0x30840], R2 ;  /* 0x03084002030075a7 */ /* 0x000ee4000800017f */
[----:B---3--:R-:W-:Y:S05]  /*13650*/  @!P0 BRA `(.L_x_504) ;  /* 0x0000002800208947 */ /* 0x008fea0003800000 */
.L_x_601:
        /* <DEDUP_REMOVED lines=9> */
.L_x_505:
[----:B0--3--:R-:W-:Y:S01]  /*136f0*/  IMAD R2, R9, 0x6000, R28 ;  /* 0x0000600009027824 */ /* 0x009fe200078e021c */
        /* <DEDUP_REMOVED lines=9> */
[----:B-----5:R-:W-:-:S02]  /*13790*/  R2UR UR13, R4 ;  /* 0x00000000040d72ca */ /* 0x020fc400000e0000 */
[----:B------:R-:W-:Y:S01]  /*137a0*/  IADD3 R3, R28, 0x30800, RZ ;  /* 0x000308001c037810 */ /* 0x000fe20007ffe0ff */
[----:B------:R-:W-:Y:S01]  /*137b0*/  UIADD3 UR9, UR9, 0x30830, URZ ;  /* 0x0003083009097890 */ /* 0x000fe2000fffe03f */
[----:B------:R-:W-:-:S03]  /*137c0*/  SHF.L.U32 R24, R24, 0x1f, RZ ;  /* 0x0000001f18187819 */ /* 0x000fc600000006ff */
[----:B------:R-:W-:Y:S01]  /*137d0*/  UIMAD UR11, UR11, 0xc0, UR4 ;  /* 0x000000c00b0b78a4 */ /* 0x000fe2000f8e0204 */
[----:B------:R-:W-:Y:S01]  /*137e0*/  IMAD R3, R22, 0x8, R3 ;  /* 0x0000000816037824 */ /* 0x000fe200078e0203 */
[----:B------:R-:W-:Y:S01]  /*137f0*/  UIADD3 UR8, UR8, 0x12400, URZ ;  /* 0x0001240008087890 */ /* 0x000fe2000fffe03f */
[----:B------:R-:W-:-:S08]  /*13800*/  UMOV UR4, 0x0 ;  /* 0x0000000000047882 */ /* 0x000fd00000000000 */
[----:B------:R0:W-:Y:S01]  /*13810*/  UTMALDG.4D [UR8], [UR6], desc[UR4] ;  /* 0x00000408060075b4 */ /* 0x0001e20008019000 */
[----:B------:R-:W2:Y:S02]  /*13820*/  SYNCS.PHASECHK.TRANS64.TRYWAIT P1, [R3+URZ+0x60], R24 ;  /* 0x00006018030075a7 */ /* 0x000ea4000802017f */
[----:B0-2---:R-:W-:Y:S05]  /*13830*/  @!P1 BRA `(.L_x_506) ;  /* 0x0000002400bc9947 */ /* 0x005fea0003800000 */
.L_x_602:
[----:B------:R-:W-:Y:S05]  /*13840*/  @P0 BRA `(.L_x_507) ;  /* 0x0000000000140947 */ /* 0x000fea0003800000 */
[----:B------:R-:W-:Y:S01]  /*13850*/  ISETP.NE.AND P1, PT, R29, RZ, PT ;  /* 0x000000ff1d00720c */ /* 0x000fe20003f25270 */
[----:B------:R-:W-:-:S04]  /*13860*/  IMAD.MOV.U32 R2, RZ, RZ, 0x6000 ;  /* 0x00006000ff027424 */ /* 0x000fc800078e00ff */
[----:B------:R2:W-:Y:S08]  /*13870*/  SYNCS.ARRIVE.TRANS64 RZ, [R3+URZ+0x50], R2 ;  /* 0x0000500203ff79a7 */ /* 0x0005f0000800003f */
[----:B------:R-:W-:Y:S05]  /*13880*/  @!P1 BRA `(.L_x_507) ;  /* 0x0000000000049947 */ /* 0x000fea0003800000 */
[----:B------:R-:W-:Y:S01]  /*13890*/  BPT.TRAP 0x1 ;  /* 0x000000040000795c */ /* 0x000fe20000300000 */
.L_x_507:
        /* <DEDUP_REMOVED lines=19> */
.L_x_502:
[----:B------:R-:W-:Y:S05]  /*139d0*/  BSYNC B1 ;  /* 0x0000000000017941 */ /* 0x000fea0003800000 */
.L_x_501:
[----:B------:R-:W-:Y:S01]  /*139e0*/  VIADD R22, R9, 0x1 ;  /* 0x0000000109167836 */ /* 0x000fe20000000000 */
[----:B------:R-:W-:Y:S04]  /*139f0*/  BSSY B1, `(.L_x_508) ;  /* 0x0000059000017945 */ /* 0x000fe80003800000 */
[----:B------:R-:W-:-:S04]  /*13a00*/  ISETP.NE.AND P0, PT, R22, 0x2, PT ;  /* 0x000000021600780c */ /* 0x000fc80003f05270 */
[----:B0-2---:R-:W-:Y:S02]  /*13a10*/  SEL R3, RZ, 0x1, P0 ;  /* 0x00000001ff037807 */ /* 0x005fe40000000000 */
        /* <DEDUP_REMOVED lines=26> */
.L_x_510:
[----:B------:R-:W-:Y:S01]  /*13bc0*/  IMAD R2, R22, 0x8, R28 ;  /* 0x0000000816027824 */ /* 0x000fe200078e021c */
[----:B------:R-:W-:-:S04]  /*13bd0*/  SHF.L.U32 R3, R24, 0x1f, RZ ;  /* 0x0000001f18037819 */ /* 0x000fc800000006ff */
[----:B------:R-:W2:Y:S02]  /*13be0*/  SYNCS.PHASECHK.TRANS64.TRYWAIT P0, [R2+URZ+0x30840], R3 ;  /* 0x03084003020075a7 */ /* 0x000ea4000800017f */
[----:B--2---:R-:W-:Y:S05]  /*13bf0*/  @!P0 BRA `(.L_x_511) ;  /* 0x0000002000e08947 */ /* 0x004fea0003800000 */
.L_x_603:
        /* <DEDUP_REMOVED lines=9> */
.L_x_512:
[----:B0-2---:R-:W-:Y:S01]  /*13c90*/  IMAD R2, R22, 0x6000, R28 ;  /* 0x0000600016027824 */ /* 0x005fe200078e021c */
[----:B------:R-:W-:Y:S01]  /*13ca0*/  R2UR UR11, R13 ;  /* 0x000000000d0b72ca */ /* 0x000fe200000e0000 */
[----:B------:R-:W-:Y:S01]  /*13cb0*/  UIADD3 UR6, UP0, UR38, 0x370, URZ ;  /* 0x0000037026067890 */ /* 0x000fe2000ff1e03f */
[----:B------:R-:W-:Y:S01]  /*13cc0*/  R2UR UR4, R23 ;  /* 0x00000000170472ca */ /* 0x000fe200000e0000 */
[----:B------:R-:W-:Y:S01]  /*13cd0*/  UMOV UR5, 0x14f00000 ;  /* 0x14f0000000057882 */ /* 0x000fe20000000000 */
[----:B------:R-:W-:Y:S01]  /*13ce0*/  R2UR UR8, R2 ;  /* 0x00000000020872ca */ /* 0x000fe200000e0000 */
[----:B------:R-:W-:Y:S01]  /*13cf0*/  VIADD R2, R28, 0x30800 ;  /* 0x000308001c027836 */ /* 0x000fe20000000000 */
[----:B------:R-:W-:Y:S01]  /*13d00*/  R2UR UR12, R0 ;  /* 0x00000000000c72ca */ /* 0x000fe200000e0000 */
[----:B------:R-:W-:Y:S01]  /*13d10*/  UIADD3.X UR7, URZ, UR39, URZ, UP0, !UPT ;  /* 0x000000273f077290 */ /* 0x000fe200087fe43f */
[----:B-----5:R-:W-:Y:S01]  /*13d20*/  R2UR UR13, R4 ;  /* 0x00000000040d72ca */ /* 0x020fe200000e0000 */
[--C-:B------:R-:W-:Y:S01]  /*13d30*/  IMAD R3, R22, 0x8, R2.reuse ;  /* 0x0000000816037824 */ /* 0x100fe200078e0202 */
[----:B------:R-:W-:Y:S01]  /*13d40*/  UMOV UR10, URZ ;  /* 0x0000003f000a7c82 */ /* 0x000fe20008000000 */
[----:B------:R-:W-:-:S03]  /*13d50*/  IMAD R2, R9, 0x8, R2 ;  /* 0x0000000809027824 */ /* 0x000fc600078e0202 */
[----:B------:R-:W-:Y:S01]  /*13d60*/  R2UR UR9, R3 ;  /* 0x00000000030972ca */ /* 0x000fe200000e0000 */
[----:B------:R-:W-:Y:S01]  /*13d70*/  UIMAD UR11, UR11, 0xc0, UR4 ;  /* 0x000000c00b0b78a4 */ /* 0x000fe2000f8e0204 */
[----:B------:R-:W-:Y:S01]  /*13d80*/  SHF.L.U32 R3, R10, 0x1f, RZ ;  /* 0x0000001f0a037819 */ /* 0x000fe200000006ff */
[----:B------:R-:W-:Y:S01]  /*13d90*/  UIADD3 UR8, UR8, 0x12400, URZ ;  /* 0x0001240008087890 */ /* 0x000fe2000fffe03f */
[----:B------:R-:W-:-:S09]  /*13da0*/  UMOV UR4, 0x0 ;  /* 0x0000000000047882 */ /* 0x000fd20000000000 */
[----:B------:R-:W-:-:S09]  /*13db0*/  UIADD3 UR9, UR9, 0x30, URZ ;  /* 0x0000003009097890 */ /* 0x000fd2000fffe03f */
[----:B------:R0:W-:Y:S01]  /*13dc0*/  UTMALDG.4D [UR8], [UR6], desc[UR4] ;  /* 0x00000408060075b4 */ /* 0x0001e20008019000 */
[----:B------:R-:W2:Y:S02]  /*13dd0*/  SYNCS.PHASECHK.TRANS64.TRYWAIT P1, [R2+URZ+0x60], R3 ;  /* 0x00006003020075a7 */ /* 0x000ea4000802017f */
[----:B0-2---:R-:W-:Y:S05]  /*13de0*/  @!P1 BRA `(.L_x_513) ;  /* 0x0000002000789947 */ /* 0x005fea0003800000 */
.L_x_604:
[----:B------:R-:W-:Y:S05]  /*13df0*/  @P0 BRA `(.L_x_514) ;  /* 0x0000000000140947 */ /* 0x000fea0003800000 */
[----:B------:R-:W-:Y:S01]  /*13e00*/  ISETP.NE.AND P1, PT, R29, RZ, PT ;  /* 0x000000ff1d00720c */ /* 0x000fe20003f25270 */
[----:B0-----:R-:W-:-:S04]  /*13e10*/  IMAD.MOV.U32 R3, RZ, RZ, 0x6000 ;  /* 0x00006000ff037424 */ /* 0x001fc800078e00ff */
[----:B------:R2:W-:Y:S08]  /*13e20*/  SYNCS.ARRIVE.TRANS64 RZ, [R2+URZ+0x50], R3 ;  /* 0x0000500302ff79a7 */ /* 0x0005f0000800003f */
[----:B------:R-:W-:Y:S05]  /*13e30*/  @!P1 BRA `(.L_x_514) ;  /* 0x0000000000049947 */ /* 0x000fea0003800000 */
[----:B------:R-:W-:Y:S01]  /*13e40*/  BPT.TRAP 0x1 ;  /* 0x000000040000795c */ /* 0x000fe20000300000 */
.L_x_514:
        /* <DEDUP_REMOVED lines=19> */
.L_x_509:
[----:B------:R-:W-:Y:S05]  /*13f80*/  BSYNC B1 ;  /* 0x0000000000017941 */ /* 0x000fea0003800000 */
.L_x_508:
[C---:B------:R-:W-:Y:S01]  /*13f90*/  ISETP.GT.AND P0, PT, R8.reuse, 0x1, PT ;  /* 0x000000010800780c */ /* 0x040fe20003f04270 */
[----:B0-2---:R-:W-:-:S04]  /*13fa0*/  VIADD R2, R8, 0xfffffffe ;  /* 0xfffffffe08027836 */ /* 0x005fc80000000000 */
[----:B------:R-:W-:-:S08]  /*13fb0*/  IMAD.MOV.U32 R8, RZ, RZ, R2 ;  /* 0x000000ffff087224 */ /* 0x000fd000078e0002 */
[----:B------:R-:W-:Y:S05]  /*13fc0*/  @P0 BRA `(.L_x_515) ;  /* 0xfffffff400180947 */ /* 0x000fea000383ffff */
.L_x_491:
[----:B------:R-:W-:Y:S05]  /*13fd0*/  BSYNC B0 ;  /* 0x0000000000007941 */ /* 0x000fea0003800000 */
.L_x_490:
        /* <DEDUP_REMOVED lines=15> */
.L_x_517:
[----:B------:R-:W-:Y:S05]  /*140d0*/  BSYNC B0 ;  /* 0x0000000000007941 */ /* 0x000fea0003800000 */
.L_x_516:
[----:B------:R-:W-:Y:S04]  /*140e0*/  BSSY B0, `(.L_x_518) ;  /* 0x0000020000007945 */ /* 0x000fe80003800000 */
[----:B------:R-:W-:Y:S05]  /*140f0*/  @!P6 BRA `(.L_x_519) ;  /* 0x000000000078e947 */ /* 0x000fea0003800000 */
[----:B------:R-:W-:Y:S01]  /*14100*/  IMAD R3, R22, 0x8, R28 ;  /* 0x0000000816037824 */ /* 0x000fe200078e021c */
[----:B------:R-:W-:-:S04]  /*14110*/  SHF.L.U32 R2, R24, 0x1f, RZ ;  /* 0x0000001f18027819 */ /* 0x000fc800000006ff */
[----:B------:R-:W3:Y:S02]  /*14120*/  SYNCS.PHASECHK.TRANS64.TRYWAIT P0, [R3+URZ+0x30860], R2 ;  /* 0x03086002030075a7 */ /* 0x000ee4000800017f */
[----:B---3--:R-:W-:Y:S05]  /*14130*/  @!P0 BRA `(.L_x_520) ;  /* 0x0000001c00b88947 */ /* 0x008fea0003800000 */
.L_x_605:
        /* <DEDUP_REMOVED lines=9> */
.L_x_521:
        /* <DEDUP_REMOVED lines=17> */
.L_x_519:
[----:B------:R-:W-:Y:S05]  /*142e0*/  BSYNC B0 ;  /* 0x0000000000007941 */ /* 0x000fea0003800000 */
.L_x_518:
[----:B------:R-:W-:-:S05]  /*142f0*/  VIADD R22, R22, 0x1 ;  /* 0x0000000116167836 */ /* 0x000fca0000000000 */
[----:B------:R-:W-:-:S04]  /*14300*/  ISETP.NE.AND P0, PT, R22, 0x2, PT ;  /* 0x000000021600780c */ /* 0x000fc80003f05270 */
[----:B---34-:R-:W-:Y:S02]  /*14310*/  SEL R3, RZ, 0x1, P0 ;  /* 0x00000001ff037807 */ /* 0x018fe40000000000 */
[----:B------:R-:W-:Y:S02]  /*14320*/  SEL R22, R22, RZ, P0 ;  /* 0x000000ff16167207 */ /* 0x000fe40000000000 */
[----:B------:R-:W-:-:S07]  /*14330*/  LOP3.LUT R24, R24, R3, RZ, 0x3c, !PT ;  /* 0x0000000318187212 */ /* 0x000fce00078e3cff */
.L_x_477:
[----:B------:R-:W-:Y:S05]  /*14340*/  BSYNC B6 ;  /* 0x0000000000067941 */ /* 0x000fea0003800000 */
.L_x_475:
[----:B------:R-:W-:-:S03]  /*14350*/  UMOV UR4, 0xffffffff ;  /* 0xffffffff00047882 */ /* 0x000fc60000000000 */
[----:B------:R-:W-:Y:S05]  /*14360*/  BRA.DIV UR4, `(.L_x_522) ;  /* 0x0000001e04407947 */ /* 0x000fea000b800000 */
[----:B--2---:R2:W3:Y:S04]  /*14370*/  SHFL.IDX PT, R5, R16, RZ, 0x1f ;  /* 0x00001fff10057589 */ /* 0x0044e800000e0000 */
[----:B------:R2:W4:Y:S02]  /*14380*/  SHFL.IDX PT, R4, R16, 0x1, 0x1f ;  /* 0x00201f0010047f89 */ /* 0x00052400000e0000 */
.L_x_609:
        /* <DEDUP_REMOVED lines=8> */
[----:B-----5:R-:W0:Y:S02]  /*14410*/  LDC.64 R2, c[0x0][0xc58] ;  /* 0x00031600ff027b82 */ /* 0x020e240000000a00 */
[----:B0-----:R-:W-:-:S06]  /*14420*/  IMAD.WIDE R2, R7, 0x4, R2 ;  /* 0x0000000407027825 */ /* 0x001fcc00078e0202 */
[----:B------:R0:W5:Y:S02]  /*14430*/  LDG.E R2, desc[UR56][R2.64] ;  /* 0x0000003802027981 */ /* 0x000164000c1e1900 */
.L_x_524:
[----:B------:R-:W-:Y:S05]  /*14440*/  BSYNC B0 ;  /* 0x0000000000007941 */ /* 0x000fea0003800000 */
.L_x_523:
        /* <DEDUP_REMOVED lines=23> */
.L_x_617:
[----:B------:R-:W-:Y:S02]  /*145c0*/  ULDC UR4, c[0x0][0xc10] ;  /* 0x0003040000047ab9 */ /* 0x000fe40000000800 */
[----:B--2---:R-:W-:-:S04]  /*145d0*/  IMAD.U32 R16, RZ, RZ, UR4 ;  /* 0x00000004ff107e24 */ /* 0x004fc8000f8e00ff */
[----:B0-----:R-:W-:-:S04]  /*145e0*/  IMAD R7, R14, R16, RZ ;  /* 0x000000100e077224 */ /* 0x001fc800078e02ff */
[----:B----4-:R-:W-:-:S05]  /*145f0*/  IMAD.IADD R4, R4, 0x1, R7 ;  /* 0x0000000104047824 */ /* 0x010fca00078e0207 */
[----:B---3--:R-:W-:-:S13]  /*14600*/  ISETP.GT.AND P0, PT, R4, R5, PT ;  /* 0x000000050400720c */ /* 0x008fda0003f04270 */
[----:B------:R-:W-:Y:S05]  /*14610*/  @P0 BRA `(.L_x_526) ;  /* 0x0000000000ac0947 */ /* 0x000fea0003800000 */
[----:B------:R-:W0:Y:S02]  /*14620*/  LDC R0, c[0x0][0xc14] ;  /* 0x00030500ff007b82 */ /* 0x000e240000000800 */
.L_x_531:
        /* <DEDUP_REMOVED lines=12> */
.L_x_529:
[----:B------:R-:W-:Y:S05]  /*146f0*/  BSYNC B0 ;  /* 0x0000000000007941 */ /* 0x000fea0003800000 */
.L_x_528:
[----:B------:R-:W-:-:S03]  /*14700*/  UMOV UR4, 0xffffffff ;  /* 0xffffffff00047882 */ /* 0x000fc60000000000 */
[----:B------:R-:W-:Y:S05]  /*14710*/  BRA.DIV UR4, `(.L_x_530) ;  /* 0x0000001e04707947 */ /* 0x000fea000b800000 */
[----:B-----5:R-:W2:Y:S01]  /*14720*/  SHFL.UP PT, R14, R2, 0x1, RZ ;  /* 0x04200000020e7989 */ /* 0x020ea200000e00ff */
[C---:B------:R-:W-:Y:S02]  /*14730*/  ISETP.NE.AND P0, PT, R29.reuse, RZ, PT ;  /* 0x000000ff1d00720c */ /* 0x040fe40003f05270 */
[C---:B------:R-:W-:Y:S02]  /*14740*/  ISETP.GE.U32.AND P1, PT, R29.reuse, 0x2, PT ;  /* 0x000000021d00780c */ /* 0x040fe40003f26070 */
[----:B--2---:R-:W-:Y:S02]  /*14750*/  SEL R13, R14, RZ, P0 ;  /* 0x000000ff0e0d7207 */ /* 0x004fe40000000000 */
[----:B------:R-:W-:-:S03]  /*14760*/  ISETP.GE.U32.AND P0, PT, R29, 0x4, PT ;  /* 0x000000041d00780c */ /* 0x000fc60003f06070 */
[----:B------:R-:W-:-:S05]  /*14770*/  IMAD.IADD R13, R2, 0x1, R13 ;  /* 0x00000001020d7824 */ /* 0x000fca00078e020d */
[----:B------:R-:W2:Y:S02]  /*14780*/  SHFL.UP PT, R14, R13, 0x2, RZ ;  /* 0x044000000d0e7989 */ /* 0x000ea400000e00ff */
[----:B--2---:R-:W-:Y:S02]  /*14790*/  SEL R14, R14, RZ, P1 ;  /* 0x000000ff0e0e7207 */ /* 0x004fe40000800000 */
[----:B------:R-:W-:-:S03]  /*147a0*/  ISETP.GE.U32.AND P1, PT, R29, 0x8, PT ;  /* 0x000000081d00780c */ /* 0x000fc60003f26070 */
[----:B0-----:R-:W-:-:S05]  /*147b0*/  IMAD.IADD R3, R13, 0x1, R14 ;  /* 0x000000010d037824 */ /* 0x001fca00078e020e */
        /* <DEDUP_REMOVED lines=10> */
[----:B------:R0:W2:Y:S02]  /*14860*/  SHFL.IDX PT, R14, R3, 0x1f, 0x1f ;  /* 0x03e01f00030e7f89 */ /* 0x0000a400000e0000 */
.L_x_625:
[----:B------:R-:W-:Y:S02]  /*14870*/  ULDC UR4, c[0x0][0xc10] ;  /* 0x0003040000047ab9 */ /* 0x000fe40000000800 */
[----:B------:R-:W-:-:S04]  /*14880*/  IMAD.U32 R16, RZ, RZ, UR4 ;  /* 0x00000004ff107e24 */ /* 0x000fc8000f8e00ff */
[----:B--2---:R-:W-:-:S04]  /*14890*/  IMAD R7, R14, R16, RZ ;  /* 0x000000100e077224 */ /* 0x004fc800078e02ff */
[----:B------:R-:W-:-:S05]  /*148a0*/  IMAD.IADD R4, R7, 0x1, R4 ;  /* 0x0000000107047824 */ /* 0x000fca00078e0204 */
[----:B------:R-:W-:-:S13]  /*148b0*/  ISETP.GT.AND P0, PT, R4, R5, PT ;  /* 0x000000050400720c */ /* 0x000fda0003f04270 */
[----:B------:R-:W-:Y:S05]  /*148c0*/  @!P0 BRA `(.L_x_531) ;  /* 0xfffffffc00588947 */ /* 0x000fea000383ffff */
.L_x_526:
[----:B------:R-:W-:Y:S01]  /*148d0*/  IMAD.IADD R7, R4, 0x1, -R7 ;  /* 0x0000000104077824 */ /* 0x000fe200078e0a07 */
[----:B------:R-:W-:-:S03]  /*148e0*/  UMOV UR4, 0xffffffff ;  /* 0xffffffff00047882 */ /* 0x000fc60000000000 */
[----:B------:R-:W-:-:S05]  /*148f0*/  IMAD R4, R3, R16, R7 ;  /* 0x0000001003047224 */ /* 0x000fca00078e0207 */
[----:B------:R-:W-:Y:S01]  /*14900*/  ISETP.GT.AND P6, PT, R4, R5, PT ;  /* 0x000000050400720c */ /* 0x000fe20003fc4270 */
[----:B------:R-:W-:-:S12]  /*14910*/  BRA.DIV UR4, `(.L_x_532) ;  /* 0x0000001e04c07947 */ /* 0x000fd8000b800000 */
[----:B------:R-:W-:-:S04]  /*14920*/  VOTE.ANY R6, PT, !P6 ;  /* 0x0000000000067806 */ /* 0x000fc800070e0100 */
[----:B------:R-:W2:Y:S02]  /*14930*/  POPC R4, R6 ;  /* 0x0000000600047309 */ /* 0x000ea40000000000 */
[----:B--2---:R2:W3:Y:S02]  /*14940*/  SHFL.IDX PT, R17, R2, R4, 0x1f ;  /* 0x00001f0402117589 */ /* 0x0044e400000e0000 */
.L_x_629:
[----:B------:R-:W-:Y:S01]  /*14950*/  ISETP.NE.AND P0, PT, R6, RZ, PT ;  /* 0x000000ff0600720c */ /* 0x000fe20003f05270 */
[----:B------:R-:W-:-:S12]  /*14960*/  IMAD.MOV.U32 R14, RZ, RZ, RZ ;  /* 0x000000ffff0e7224 */ /* 0x000fd800078e00ff */
[----:B------:R-:W-:Y:S05]  /*14970*/  @!P0 BRA `(.L_x_533) ;  /* 0x0000000000108947 */ /* 0x000fea0003800000 */
[----:B------:R-:W-:Y:S01]  /*14980*/  UMOV UR4, 0xffffffff ;  /* 0xffffffff00047882 */ /* 0x000fe20000000000 */
[----:B------:R-:W-:Y:S02]  /*14990*/  VIADD R12, R4, 0xffffffff ;  /* 0xffffffff040c7836 */ /* 0x000fe40000000000 */
[----:B------:R-:W-:Y:S05]  /*149a0*/  BRA.DIV UR4, `(.L_x_534) ;  /* 0x0000001e04e47947 */ /* 0x000fea000b800000 */
[----:B------:R4:W0:Y:S02]  /*149b0*/  SHFL.IDX PT, R14, R3, R12, 0x1f ;  /* 0x00001f0c030e7589 */ /* 0x00082400000e0000 */
.L_x_533:
[-C--:B---3--:R-:W-:Y:S01]  /*149c0*/  IABS R6, R17.reuse ;  /* 0x0000001100067213 */ /* 0x088fe20000000000 */
[----:B0-----:R-:W-:Y:S02]  /*149d0*/  IMAD R16, R14, R16, R7 ;  /* 0x000000100e107224 */ /* 0x001fe400078e0207 */
[----:B------:R-:W-:Y:S01]  /*149e0*/  IMAD.IADD R19, R4, 0x1, R19 ;  /* 0x0000000104137824 */ /* 0x000fe200078e0213 */
[----:B------:R-:W0:Y:S01]  /*149f0*/  I2F.RP R8, R6 ;  /* 0x0000000600087306 */ /* 0x000e220000209400 */
[----:B------:R-:W-:Y:S01]  /*14a00*/  IMAD.IADD R10, R5, 0x1, -R16 ;  /* 0x00000001050a7824 */ /* 0x000fe200078e0a10 */
[----:B------:R-:W-:-:S05]  /*14a10*/  IABS R5, R17 ;  /* 0x0000001100057213 */ /* 0x000fca0000000000 */
[----:B------:R-:W-:Y:S01]  /*14a20*/  IMAD.MOV R5, RZ, RZ, -R5 ;  /* 0x000000ffff057224 */ /* 0x000fe200078e0a05 */
[----:B0-----:R-:W2:Y:S02]  /*14a30*/  MUFU.RCP R8, R8 ;  /* 0x0000000800087308 */ /* 0x001ea40000001000 */
[----:B--2---:R-:W-:-:S06]  /*14a40*/  VIADD R2, R8, 0xffffffe ;  /* 0x0ffffffe08027836 */ /* 0x004fcc0000000000 */
[----:B----4-:R0:W2:Y:S02]  /*14a50*/  F2I.FTZ.U32.TRUNC.NTZ R3, R2 ;  /* 0x0000000200037305 */ /* 0x0100a4000021f000 */
        /* <DEDUP_REMOVED lines=21> */
.L_x_527:
[----:B------:R-:W-:Y:S01]  /*14bb0*/  UMOV UR4, URZ ;  /* 0x0000003f00047c82 */ /* 0x000fe20008000000 */
[----:B------:R-:W-:Y:S01]  /*14bc0*/  UMOV UR5, URZ ;  /* 0x0000003f00057c82 */ /* 0x000fe20008000000 */
[----:B------:R-:W-:Y:S01]  /*14bd0*/  ULDC UR6, c[0x0][0xc14] ;  /* 0x0003050000067ab9 */ /* 0x000fe20000000800 */
[----:B------:R-:W-:Y:S02]  /*14be0*/  IMAD.MOV.U32 R16, RZ, RZ, R5 ;  /* 0x000000ffff107224 */ /* 0x000fe400078e0005 */
[----:B------:R-:W-:Y:S02]  /*14bf0*/  IMAD.U32 R17, RZ, RZ, UR4 ;  /* 0x00000004ff117e24 */ /* 0x000fe4000f8e00ff */
[----:B------:R-:W-:Y:S02]  /*14c00*/  IMAD.U32 R18, RZ, RZ, UR5 ;  /* 0x00000005ff127e24 */ /* 0x000fe4000f8e00ff */
[----:B------:R-:W-:-:S07]  /*14c10*/  IMAD.U32 R19, RZ, RZ, UR6 ;  /* 0x00000006ff137e24 */ /* 0x000fce000f8e00ff */
.L_x_535:
        /* <DEDUP_REMOVED lines=10> */
.L_x_454:
[----:B0-----:R-:W3:Y:S01]  /*14cc0*/  LDL.LU R0, [R1+0x10] ;  /* 0x0000100001007983 */ /* 0x001ee20000300800 */
[----:B------:R-:W-:Y:S01]  /*14cd0*/  BSSY B0, `(.L_x_537) ;  /* 0x000000b000007945 */ /* 0x000fe20003800000 */
[----:B------:R-:W0:Y:S01]  /*14ce0*/  S2R R5, SR_CgaCtaId ;  /* 0x0000000000057919 */ /* 0x000e220000008800 */
[----:B---3--:R-:W-:-:S05]  /*14cf0*/  VIADD R0, R0, 0x1 ;  /* 0x0000000100007836 */ /* 0x008fca0000000000 */
[----:B--2---:R-:W-:-:S04]  /*14d00*/  LEA.HI R2, R0, R0, RZ, 0x1 ;  /* 0x0000000000027211 */ /* 0x004fc800078f08ff */
[----:B------:R-:W-:Y:S02]  /*14d10*/  LOP3.LUT R3, R2, 0xfffffffe, RZ, 0xc0, !PT ;  /* 0xfffffffe02037812 */ /* 0x000fe400078ec0ff */
[----:B------:R-:W-:-:S03]  /*14d20*/  MOV R2, 0x400 ;  /* 0x0000040000027802 */ /* 0x000fc60000000f00 */
[----:B------:R-:W-:Y:S01]  /*14d30*/  IMAD.IADD R0, R0, 0x1, -R3 ;  /* 0x0000000100007824 */ /* 0x000fe200078e0a03 */
[----:B0-----:R-:W-:-:S04]  /*14d40*/  LEA R9, R5, R2, 0x18 ;  /* 0x0000000205097211 */ /* 0x001fc800078ec0ff */
[----:B------:R-:W-:-:S04]  /*14d50*/  SHF.L.U32 R0, R0, 0x1f, RZ ;  /* 0x0000001f00007819 */ /* 0x000fc800000006ff */
[----:B------:R-:W0:Y:S02]  /*14d60*/  SYNCS.PHASECHK.TRANS64.TRYWAIT P0, [R9+URZ+0x30820], R0 ;  /* 0x03082000090075a7 */ /* 0x000e24000800017f */
[----:B0-----:R-:W-:Y:S05]  /*14d70*/  @!P0 BRA `(.L_x_538) ;  /* 0x0000001c00148947 */ /* 0x001fea0003800000 */
.L_x_632:
[----:B------:R-:W-:Y:S05]  /*14d80*/  BSYNC B0 ;  /* 0x0000000000007941 */ /* 0x000fea0003800000 */
.L_x_537:
[----:B------:R-:W-:-:S03]  /*14d90*/  UMOV UR4, 0xffffffff ;  /* 0xffffffff00047882 */ /* 0x000fc60000000000 */
[----:B------:R-:W-:Y:S05]  /*14da0*/  BRA.DIV UR4, `(.L_x_539) ;  /* 0x0000001e041c7947 */ /* 0x000fea000b800000 */
[----:B0-----:R-:W0:Y:S02]  /*14db0*/  S2R R0, SR_TID.X ;  /* 0x0000000000007919 */ /* 0x001e240000002100 */
[----:B0-----:R-:W-:-:S04]  /*14dc0*/  SHF.R.U32.HI R0, RZ, 0x5, R0 ;  /* 0x00000005ff007819 */ /* 0x001fc80000011600 */
[----:B------:R-:W-:-:S05]  /*14dd0*/  LOP3.LUT R0, R0, 0x3, RZ, 0xc0, !PT ;  /* 0x0000000300007812 */ /* 0x000fca00078ec0ff */
[----:B------:R0:W2:Y:S02]  /*14de0*/  SHFL.IDX PT, R14, R0, RZ, 0x1f ;  /* 0x00001fff000e7589 */ /* 0x0000a400000e0000 */
.L_x_635:
[----:B--2---:R-:W-:-:S13]  /*14df0*/  ISETP.NE.AND P0, PT, R14, RZ, PT ;  /* 0x000000ff0e00720c */ /* 0x004fda0003f05270 */
[----:B------:R-:W-:Y:S05]  /*14e00*/  @P0 BRA `(.L_x_311) ;  /* 0x0000000000880947 */ /* 0x000fea0003800000 */
[----:B------:R-:W-:-:S03]  /*14e10*/  UMOV UR4, 0xffffffff ;  /* 0xffffffff00047882 */ /* 0x000fc60000000000 */
[----:B------:R-:W-:Y:S05]  /*14e20*/  BRA.DIV UR4, `(.L_x_540) ;  /* 0x0000001e04307947 */ /* 0x000fea000b800000 */
[----:B------:R-:W-:-:S13]  /*14e30*/  ELECT P6, URZ, PT ;  /* 0x00000000003f782f */ /* 0x000fda00038c0000 */
.L_x_638:
[----:B------:R-:W-:Y:S05]  /*14e40*/  @!P6 BRA `(.L_x_311) ;  /* 0x000000000078e947 */ /* 0x000fea0003800000 */
[----:B0-----:R-:W2:Y:S02]  /*14e50*/  LDL.LU R0, [R1+0x1c] ;  /* 0x00001c0001007983 */ /* 0x001ea40000300800 */
[----:B--2---:R-:W-:-:S04]  /*14e60*/  LOP3.LUT R0, R0, 0x2, RZ, 0xfc, !PT ;  /* 0x0000000200007812 */ /* 0x004fc800078efcff */
[----:B------:R-:W-:-:S13]  /*14e70*/  ISETP.NE.AND P2, PT, R0, 0x3, PT ;  /* 0x000000030000780c */ /* 0x000fda0003f45270 */
[----:B------:R-:W-:Y:S05]  /*14e80*/  @!P2 BRA `(.L_x_541) ;  /* 0x000000000004a947 */ /* 0x000fea0003800000 */
[----:B------:R-:W-:Y:S01]  /*14e90*/  BPT.TRAP 0x1 ;  /* 0x000000040000795c */ /* 0x000fe20000300000 */
.L_x_541:
        /* <DEDUP_REMOVED lines=12> */
.L_x_639:
[----:B------:R-:W2:Y:S02]  /*14f60*/  SYNCS.PHASECHK.TRANS64.TRYWAIT P0, [R3+URZ], R0 ;  /* 0x00000000030075a7 */ /* 0x000ea4000800017f */
[----:B--2---:R-:W-:Y:S05]  /*14f70*/  @!P0 BRA `(.L_x_543) ;  /* 0x0000001c00108947 */ /* 0x004fea0003800000 */
.L_x_640:
[----:B------:R-:W-:Y:S05]  /*14f80*/  @!P2 BRA `(.L_x_544) ;  /* 0x000000000004a947 */ /* 0x000fea0003800000 */
[----:B------:R-:W-:Y:S01]  /*14f90*/  BPT.TRAP 0x1 ;  /* 0x000000040000795c */ /* 0x000fe20000300000 */
.L_x_544:
[----:B--2---:R-:W-:-:S04]  /*14fa0*/  VIADD R3, R9, 0x30860 ;  /* 0x0003086009037836 */ /* 0x004fc80000000000 */
[----:B------:R-:W-:-:S04]  /*14fb0*/  IMAD R5, R22, 0x8, R3 ;  /* 0x0000000816057824 */ /* 0x000fc800078e0203 */
[----:B------:R-:W2:Y:S02]  /*14fc0*/  SYNCS.PHASECHK.TRANS64.TRYWAIT P0, [R5+URZ], R2 ;  /* 0x00000002050075a7 */ /* 0x000ea4000800017f */
[----:B--2---:R-:W-:Y:S05]  /*14fd0*/  @!P0 BRA `(.L_x_545) ;  /* 0x0000001c000c8947 */ /* 0x004fea0003800000 */
.L_x_641:
[----:B------:R-:W-:-:S07]  /*14fe0*/  IMAD R3, R4, 0x8, R3 ;  /* 0x0000000804037824 */ /* 0x000fce00078e0203 */
.L_x_546:
[----:B---3--:R3:W4:Y:S02]  /*14ff0*/  SYNCS.PHASECHK.TRANS64.TRYWAIT P0, [R3+URZ], R0 ;  /* 0x00000000030075a7 */ /* 0x008724000800017f */
[----:B----4-:R-:W-:Y:S05]  /*15000*/  @!P0 NANOSLEEP.SYNCS 0x989680 ;  /* 0x009896800000895d */ /* 0x010fea0003900000 */
[----:B------:R-:W4:Y:S02]  /*15010*/  @!P0 SYNCS.PHASECHK.TRANS64 P0, [R3+URZ], R0 ;  /* 0x00000000030085a7 */ /* 0x000f24000800007f */
[----:B----4-:R-:W-:Y:S05]  /*15020*/  @!P0 BRA `(.L_x_546) ;  /* 0xfffffffc00f08947 */ /* 0x010fea000383ffff */
.L_x_311:
[----:B------:R-:W-:Y:S05]  /*15030*/  BSYNC B7 ;  /* 0x0000000000077941 */ /* 0x000fea0003800000 */
.L_x_308:
[----:B------:R-:W-:Y:S05]  /*15040*/  EXIT ;  /* 0x000000000000794d */ /* 0x000fea0003800000 */
.L_x_329:
[----:B0-----:R0:W1:Y:S02]  /*15050*/  SYNCS.PHASECHK.TRANS64.TRYWAIT P6, [R83+URZ+0x30890], R95 ;  /* 0x0308905f530075a7 */ /* 0x00106400080c017f */
[----:B-1----:R-:W-:Y:S05]  /*15060*/  @!P6 NANOSLEEP.SYNCS 0x989680 ;  /* 0x009896800000e95d */ /* 0x002fea0003900000 */
[----:B------:R-:W1:Y:S02]  /*15070*/  @!P6 SYNCS.PHASECHK.TRANS64 P6, [R83+URZ+0x30890], R95 ;  /* 0x0308905f5300e5a7 */ /* 0x000e6400080c007f */
[----:B-1----:R-:W-:Y:S05]  /*15080*/  @!P6 BRA `(.L_x_329) ;  /* 0xfffffffc00f0e947 */ /* 0x002fea000383ffff */
[----:B------:R-:W-:Y:S05]  /*15090*/  BRA `(.L_x_547) ;  /* 0xfffffed800d47947 */ /* 0x000fea000383ffff */
.L_x_349:
[----:B0-----:R0:W1:Y:S02]  /*150a0*/  SYNCS.PHASECHK.TRANS64.TRYWAIT P5, [R83+URZ+0x30890], R95 ;  /* 0x0308905f530075a7 */ /* 0x00106400080a017f */
[----:B-1----:R-:W-:Y:S05]  /*150b0*/  @!P5 NANOSLEEP.SYNCS 0x989680 ;  /* 0x009896800000d95d */ /* 0x002fea0003900000 */
[----:B------:R-:W1:Y:S02]  /*150c0*/  @!P5 SYNCS.PHASECHK.TRANS64 P5, [R83+URZ+0x30890], R95 ;  /* 0x0308905f5300d5a7 */ /* 0x000e6400080a007f */
[----:B-1----:R-:W-:Y:S05]  /*150d0*/  @!P5 BRA `(.L_x_349) ;  /* 0xfffffffc00f0d947 */ /* 0x002fea000383ffff */
[----:B------:R-:W-:Y:S05]  /*150e0*/  BRA `(.L_x_548) ;  /* 0xfffffeec00a47947 */ /* 0x000fea000383ffff */
.L_x_358:
[----:B-1----:R1:W2:Y:S02]  /*150f0*/  SYNCS.PHASECHK.TRANS64.TRYWAIT P4, [R83+URZ+0x30890], R95 ;  /* 0x0308905f530075a7 */ /* 0x0022a4000808017f */
[----:B--2---:R-:W-:Y:S05]  /*15100*/  @!P4 NANOSLEEP.SYNCS 0x989680 ;  /* 0x009896800000c95d */ /* 0x004fea0003900000 */
[----:B------:R-:W2:Y:S02]  /*15110*/  @!P4 SYNCS.PHASECHK.TRANS64 P4, [R83+URZ+0x30890], R95 ;  /* 0x0308905f5300c5a7 */ /* 0x000ea4000808007f */
[----:B--2---:R-:W-:Y:S05]  /*15120*/  @!P4 BRA `(.L_x_358) ;  /* 0xfffffffc00f0c947 */ /* 0x004fea000383ffff */
[----:B------:R-:W-:Y:S05]  /*15130*/  BRA `(.L_x_549) ;  /* 0xfffffefc00f47947 */ /* 0x000fea000383ffff */
.L_x_364:
[----:B--2---:R2:W3:Y:S02]  /*15140*/  SYNCS.PHASECHK.TRANS64.TRYWAIT P3, [R83+URZ+0x308b0], R95 ;  /* 0x0308b05f530075a7 */ /* 0x0044e4000806017f */
[----:B---3--:R-:W-:Y:S05]  /*15150*/  @!P3 NANOSLEEP.SYNCS 0x989680 ;  /* 0x009896800000b95d */ /* 0x008fea0003900000 */
[----:B------:R-:W3:Y:S02]  /*15160*/  @!P3 SYNCS.PHASECHK.TRANS64 P3, [R83+URZ+0x308b0], R95 ;  /* 0x0308b05f5300b5a7 */ /* 0x000ee4000806007f */
[----:B---3--:R-:W-:Y:S05]  /*15170*/  @!P3 BRA `(.L_x_364) ;  /* 0xfffffffc00f0b947 */ /* 0x008fea000383ffff */
[----:B------:R-:W-:Y:S05]  /*15180*/  BRA `(.L_x_550) ;  /* 0xffffff0000887947 */ /* 0x000fea000383ffff */
.L_x_372:
[----:B------:R-:W0:Y:S01]  /*15190*/  S2R R0, SR_TID.X ;  /* 0x0000000000007919 */ /* 0x000e220000002100 */
[----:B------:R-:W-:Y:S01]  /*151a0*/  BSSY B0, `(.L_x_551) ;  /* 0x000000c000007945 */ /* 0x000fe20003800000 */
[----:B------:R-:W-:Y:S02]  /*151b0*/  IMAD.MOV.U32 R12, RZ, RZ, RZ ;  /* 0x000000ffff0c7224 */ /* 0x000fe400078e00ff */
[----:B------:R-:W-:Y:S02]  /*151c0*/  IMAD.MOV.U32 R11, RZ, RZ, 0x1f ;  /* 0x0000001fff0b7424 */ /* 0x000fe400078e00ff */
[----:B------:R-:W-:Y:S02]  /*151d0*/  IMAD.MOV.U32 R15, RZ, RZ, -0x1 ;  /* 0xffffffffff0f7424 */ /* 0x000fe400078e00ff */
[----:B0-----:R-:W-:-:S05]  /*151e0*/  VIADD R3, R0, 0xffffff80 ;  /* 0xffffff8000037836 */ /* 0x001fca0000000000 */
[----:B------:R-:W-:-:S04]  /*151f0*/  SHF.R.S32.HI R0, RZ, 0x1f, R3 ;  /* 0x0000001fff007819 */ /* 0x000fc80000011403 */
[----:B------:R-:W-:-:S04]  /*15200*/  LEA.HI R0, R0, R3, RZ, 0x7 ;  /* 0x0000000300007211 */ /* 0x000fc800078f38ff */
[----:B------:R-:W-:-:S05]  /*15210*/  SHF.R.S32.HI R0, RZ, 0x7, R0 ;  /* 0x00000007ff007819 */ /* 0x000fca0000011400 */
[----:B------:R-:W-:-:S07]  /*15220*/  IMAD.MOV.U32 R13, RZ, RZ, R0 ;  /* 0x000000ffff0d7224 */ /* 0x000fce00078e0000 */
[----:B-----5:R-:W-:Y:S05]  /*15230*/  WARPSYNC.COLLECTIVE R15, `(.L_x_552) ;  /* 0x000000000f087348 */ /* 0x020fea0003c00000 */
[----:B------:R0:W1:Y:S02]  /*15240*/  SHFL.IDX P6, R14, R13, R12, R11 ;  /* 0x0000000c0d0e7389 */ /* 0x00006400000c000b */
[----:B01---5:R-:W-:Y:S01]  /*15250*/  ENDCOLLECTIVE ;  /* 0x000000000000791b */ /* 0x023fe20003800000 */
.L_x_552:
[----:B------:R-:W-:Y:S05]  /*15260*/  BSYNC B0 ;  /* 0x0000000000007941 */ /* 0x000fea0003800000 */
.L_x_551:
[----:B------:R0:W-:Y:S01]  /*15270*/  STL [R1+0x30], R14 ;  /* 0x0000300e01007387 */ /* 0x0001e20000100800 */
[----:B------:R-:W-:Y:S05]  /*15280*/  BRA `(.L_x_553) ;  /* 0xffffff0400d87947 */ /* 0x000fea000383ffff */
.L_x_386:
[----:B------:R-:W-:Y:S01]  /*15290*/  BSSY B1, `(.L_x_554) ;  /* 0x0000008000017945 */ /* 0x000fe20003800000 */
[----:B------:R-:W-:Y:S02]  /*152a0*/  IMAD.MOV.U32 R13, RZ, RZ, R29 ;  /* 0x000000ffff0d7224 */ /* 0x000fe400078e001d */
[----:B------:R-:W-:Y:S02]  /*152b0*/  IMAD.MOV.U32 R12, RZ, RZ, RZ ;  /* 0x000000ffff0c7224 */ /* 0x000fe400078e00ff */
[----:B------:R-:W-:Y:S02]  /*152c0*/  IMAD.MOV.U32 R11, RZ, RZ, 0x1c1f ;  /* 0x00001c1fff0b7424 */ /* 0x000fe400078e00ff */
[----:B------:R-:W-:-:S07]  /*152d0*/  IMAD.MOV.U32 R15, RZ, RZ, -0x1 ;  /* 0xffffffffff0f7424 */ /* 0x000fce00078e00ff */
[----:B0-----:R-:W-:Y:S05]  /*152e0*/  WARPSYNC.COLLECTIVE R15, `(.L_x_555) ;  /* 0x000000000f087348 */ /* 0x001fea0003c00000 */
[----:B------:R1:W2:Y:S02]  /*152f0*/  SHFL.IDX P6, R14, R13, R12, R11 ;  /* 0x0000000c0d0e7389 */ /* 0x0002a400000c000b */
[----:B012---:R-:W-:Y:S01]  /*15300*/  ENDCOLLECTIVE ;  /* 0x000000000000791b */ /* 0x007fe20003800000 */
.L_x_555:
[----:B------:R-:W-:Y:S05]  /*15310*/  BSYNC B1 ;  /* 0x0000000000017941 */ /* 0x000fea0003800000 */
.L_x_554:
[----:B------:R-:W-:Y:S05]  /*15320*/  BRA `(.L_x_556) ;  /* 0xffffff0c00fc7947 */ /* 0x000fea000383ffff */
.L_x_387:
        /* <DEDUP_REMOVED lines=8> */
.L_x_558:
[----:B------:R-:W-:Y:S05]  /*153b0*/  BSYNC B1 ;  /* 0x0000000000017941 */ /* 0x000fea0003800000 */
.L_x_557:
[----:B------:R-:W-:Y:S05]  /*153c0*/  BRA `(.L_x_559) ;  /* 0xffffff0c00e07947 */ /* 0x000fea000383ffff */
.L_x_388:
        /* <DEDUP_REMOVED lines=8> */
.L_x_561:
[----:B------:R-:W-:Y:S05]  /*15450*/  BSYNC B1 ;  /* 0x0000000000017941 */ /* 0x000fea0003800000 */
.L_x_560:
[----:B------:R-:W-:Y:S05]  /*15460*/  BRA `(.L_x_562) ;  /* 0xffffff0c00c47947 */ /* 0x000fea000383ffff */
.L_x_389:
        /* <DEDUP_REMOVED lines=8> */
.L_x_564:
[----:B------:R-:W-:Y:S05]  /*154f0*/  BSYNC B1 ;  /* 0x0000000000017941 */ /* 0x000fea0003800000 */
.L_x_563:
[----:B------:R-:W-:Y:S05]  /*15500*/  BRA `(.L_x_565) ;  /* 0xffffff0c00a87947 */ /* 0x000fea000383ffff */
.L_x_391:
[----:B0-----:R0:W1:Y:S02]  /*15510*/  SYNCS.PHASECHK.TRANS64.TRYWAIT P1, [R2+URZ+0x30800], R9 ;  /* 0x03080009020075a7 */ /* 0x001064000802017f */
[----:B-1----:R-:W-:Y:S05]  /*15520*/  @!P1 NANOSLEEP.SYNCS 0x989680 ;  /* 0x009896800000995d */ /* 0x002fea0003900000 */
[----:B------:R-:W1:Y:S02]  /*15530*/  @!P1 SYNCS.PHASECHK.TRANS64 P1, [R2+URZ+0x30800], R9 ;  /* 0x03080009020095a7 */ /* 0x000e64000802007f */
[----:B-1----:R-:W-:Y:S05]  /*15540*/  @!P1 BRA `(.L_x_391) ;  /* 0xfffffffc00f09947 */ /* 0x002fea000383ffff */
[----:B------:R-:W-:Y:S05]  /*15550*/  BRA `(.L_x_566) ;  /* 0xffffff10001c7947 */ /* 0x000fea000383ffff */
.L_x_399:
[----:B------:R-:W-:Y:S01]  /*15560*/  BSSY B1, `(.L_x_567) ;  /* 0x0000008000017945 */ /* 0x000fe20003800000 */
[----:B------:R-:W-:Y:S02]  /*15570*/  IMAD.MOV.U32 R13, RZ, RZ, R29 ;  /* 0x000000ffff0d7224 */ /* 0x000fe400078e001d */
[----:B------:R-:W-:Y:S02]  /*15580*/  IMAD.MOV.U32 R12, RZ, RZ, RZ ;  /* 0x000000ffff0c7224 */ /* 0x000fe400078e00ff */
[----:B------:R-:W-:Y:S02]  /*15590*/  IMAD.MOV.U32 R11, RZ, RZ, 0x1c1f ;  /* 0x00001c1fff0b7424 */ /* 0x000fe400078e00ff */
[----:B------:R-:W-:-:S07]  /*155a0*/  IMAD.MOV.U32 R15, RZ, RZ, -0x1 ;  /* 0xffffffffff0f7424 */ /* 0x000fce00078e00ff */
[----:B-----5:R-:W-:Y:S05]  /*155b0*/  WARPSYNC.COLLECTIVE R15, `(.L_x_568) ;  /* 0x000000000f087348 */ /* 0x020fea0003c00000 */
[----:B------:R0:W1:Y:S02]  /*155c0*/  SHFL.IDX P6, R14, R13, R12, R11 ;  /* 0x0000000c0d0e7389 */ /* 0x00006400000c000b */
[----:B01---5:R-:W-:Y:S01]  /*155d0*/  ENDCOLLECTIVE ;  /* 0x000000000000791b */ /* 0x023fe20003800000 */
.L_x_568:
[----:B------:R-:W-:Y:S05]  /*155e0*/  BSYNC B1 ;  /* 0x0000000000017941 */ /* 0x000fea0003800000 */
.L_x_567:
[----:B------:R-:W-:Y:S05]  /*155f0*/  BRA `(.L_x_569) ;  /* 0xffffff1800f47947 */ /* 0x000fea000383ffff */
.L_x_400:
        /* <DEDUP_REMOVED lines=8> */
.L_x_571:
[----:B------:R-:W-:Y:S05]  /*15680*/  BSYNC B1 ;  /* 0x0000000000017941 */ /* 0x000fea0003800000 */
.L_x_570:
[----:B------:R-:W-:Y:S05]  /*15690*/  BRA `(.L_x_572) ;  /* 0xffffff1800d87947 */ /* 0x000fea000383ffff */
.L_x_401:
        /* <DEDUP_REMOVED lines=8> */
.L_x_574:
[----:B------:R-:W-:Y:S05]  /*15720*/  BSYNC B1 ;  /* 0x0000000000017941 */ /* 0x000fea0003800000 */
.L_x_573:
[----:B------:R-:W-:Y:S05]  /*15730*/  BRA `(.L_x_575) ;  /* 0xffffff1800bc7947 */ /* 0x000fea000383ffff */
.L_x_402:
        /* <DEDUP_REMOVED lines=8> */
.L_x_577:
[----:B------:R-:W-:Y:S05]  /*157c0*/  BSYNC B1 ;  /* 0x0000000000017941 */ /* 0x000fea0003800000 */
.L_x_576:
[----:B------:R-:W-:Y:S05]  /*157d0*/  BRA `(.L_x_578) ;  /* 0xffffff1800a07947 */ /* 0x000fea000383ffff */
.L_x_404:
[----:B0-----:R0:W1:Y:S02]  /*157e0*/  SYNCS.PHASECHK.TRANS64.TRYWAIT P1, [R2+URZ+0x30800], R9 ;  /* 0x03080009020075a7 */ /* 0x001064000802017f */
[----:B-1----:R-:W-:Y:S05]  /*157f0*/  @!P1 NANOSLEEP.SYNCS 0x989680 ;  /* 0x009896800000995d */ /* 0x002fea0003900000 */
[----:B------:R-:W1:Y:S02]  /*15800*/  @!P1 SYNCS.PHASECHK.TRANS64 P1, [R2+URZ+0x30800], R9 ;  /* 0x03080009020095a7 */ /* 0x000e64000802007f */
[----:B-1----:R-:W-:Y:S05]  /*15810*/  @!P1 BRA `(.L_x_404) ;  /* 0xfffffffc00f09947 */ /* 0x002fea000383ffff */
[----:B------:R-:W-:Y:S05]  /*15820*/  BRA `(.L_x_579) ;  /* 0xffffff1c00087947 */ /* 0x000fea000383ffff */
.L_x_410:
[----:B-1----:R1:W3:Y:S02]  /*15830*/  SYNCS.PHASECHK.TRANS64.TRYWAIT P1, [R4+URZ+0x30830], R5 ;  /* 0x03083005040075a7 */ /* 0x0022e4000802017f */
[----:B---3--:R-:W-:Y:S05]  /*15840*/  @!P1 NANOSLEEP.SYNCS 0x989680 ;  /* 0x009896800000995d */ /* 0x008fea0003900000 */
[----:B------:R-:W3:Y:S02]  /*15850*/  @!P1 SYNCS.PHASECHK.TRANS64 P1, [R4+URZ+0x30830], R5 ;  /* 0x03083005040095a7 */ /* 0x000ee4000802007f */
[----:B---3--:R-:W-:Y:S05]  /*15860*/  @!P1 BRA `(.L_x_410) ;  /* 0xfffffffc00f09947 */ /* 0x008fea000383ffff */
[----:B------:R-:W-:Y:S05]  /*15870*/  BRA `(.L_x_409) ;  /* 0xffffff2800507947 */ /* 0x000fea000383ffff */
.L_x_416:
[----:B-1----:R1:W2:Y:S02]  /*15880*/  SYNCS.PHASECHK.TRANS64.TRYWAIT P3, [R0+URZ+0x30830], R3 ;  /* 0x03083003000075a7 */ /* 0x0022a4000806017f */
[----:B--2---:R-:W-:Y:S05]  /*15890*/  @!P3 NANOSLEEP.SYNCS 0x989680 ;  /* 0x009896800000b95d */ /* 0x004fea0003900000 */
[----:B------:R-:W2:Y:S02]  /*158a0*/  @!P3 SYNCS.PHASECHK.TRANS64 P3, [R0+URZ+0x30830], R3 ;  /* 0x030830030000b5a7 */ /* 0x000ea4000806007f */
[----:B--2---:R-:W-:Y:S05]  /*158b0*/  @!P3 BRA `(.L_x_416) ;  /* 0xfffffffc00f0b947 */ /* 0x004fea000383ffff */
[----:B------:R-:W-:Y:S05]  /*158c0*/  BRA `(.L_x_415) ;  /* 0xffffff5800287947 */ /* 0x000fea000383ffff */
.L_x_421:
[----:B-1----:R1:W2:Y:S02]  /*158d0*/  SYNCS.PHASECHK.TRANS64.TRYWAIT P2, [R3+URZ+0x30850], R0 ;  /* 0x03085000030075a7 */ /* 0x0022a4000804017f */
[----:B--2---:R-:W-:Y:S05]  /*158e0*/  @!P2 NANOSLEEP.SYNCS 0x989680 ;  /* 0x009896800000a95d */ /* 0x004fea0003900000 */
[----:B------:R-:W2:Y:S02]  /*158f0*/  @!P2 SYNCS.PHASECHK.TRANS64 P2, [R3+URZ+0x30850], R0 ;  /* 0x030850000300a5a7 */ /* 0x000ea4000804007f */
[----:B--2---:R-:W-:Y:S05]  /*15900*/  @!P2 BRA `(.L_x_421) ;  /* 0xfffffffc00f0a947 */ /* 0x004fea000383ffff */
[----:B------:R-:W-:Y:S05]  /*15910*/  BRA `(.L_x_420) ;  /* 0xffffff5800fc7947 */ /* 0x000fea000383ffff */
.L_x_426:
[----:B-1----:R1:W2:Y:S02]  /*15920*/  SYNCS.PHASECHK.TRANS64.TRYWAIT P0, [R12+URZ+0x30850], R5 ;  /* 0x030850050c0075a7 */ /* 0x0022a4000800017f */
[----:B--2---:R-:W-:Y:S05]  /*15930*/  @!P0 NANOSLEEP.SYNCS 0x989680 ;  /* 0x009896800000895d */ /* 0x004fea0003900000 */
[----:B------:R-:W2:Y:S02]  /*15940*/  @!P0 SYNCS.PHASECHK.TRANS64 P0, [R12+URZ+0x30850], R5 ;  /* 0x030850050c0085a7 */ /* 0x000ea4000800007f */
[----:B--2---:R-:W-:Y:S05]  /*15950*/  @!P0 BRA `(.L_x_426) ;  /* 0xfffffffc00f08947 */ /* 0x004fea000383ffff */
[----:B------:R-:W-:Y:S05]  /*15960*/  BRA `(.L_x_425) ;  /* 0xffffff8400707947 */ /* 0x000fea000383ffff */
.L_x_458:
        /* <DEDUP_REMOVED lines=8> */
[----:B-1---5:R-:W-:Y:S05]  /*159f0*/  WARPSYNC.COLLECTIVE R15, `(.L_x_581) ;  /* 0x000000000f087348 */ /* 0x022fea0003c00000 */
[----:B------:R0:W2:Y:S02]  /*15a00*/  SHFL.IDX P6, R14, R13, R12, R11 ;  /* 0x0000000c0d0e7389 */ /* 0x0000a400000c000b */
[----:B012--5:R-:W-:Y:S01]  /*15a10*/  ENDCOLLECTIVE ;  /* 0x000000000000791b */ /* 0x027fe20003800000 */
.L_x_581:
[----:B------:R-:W-:Y:S05]  /*15a20*/  BSYNC B1 ;  /* 0x0000000000017941 */ /* 0x000fea0003800000 */
.L_x_580:
[----:B------:R-:W-:Y:S05]  /*15a30*/  BRA `(.L_x_582) ;  /* 0xffffffbc00347947 */ /* 0x000fea000383ffff */
.L_x_459:
[----:B------:R-:W-:Y:S01]  /*15a40*/  BSSY B1, `(.L_x_583) ;  /* 0x0000006000017945 */ /* 0x000fe20003800000 */
[----:B------:R-:W-:-:S07]  /*15a50*/  IMAD.MOV.U32 R15, RZ, RZ, -0x1 ;  /* 0xffffffffff0f7424 */ /* 0x000fce00078e00ff */
[----:B-1---5:R-:W-:Y:S05]  /*15a60*/  WARPSYNC.COLLECTIVE R15, `(.L_x_584) ;  /* 0x000000000f0c7348 */ /* 0x022fea0003c00000 */
[----:B------:R-:W-:Y:S02]  /*15a70*/  ELECT P6, UR62, PT ;  /* 0x00000000003e782f */ /* 0x000fe400038c0000 */
[----:B------:R-:W-:Y:S01]  /*15a80*/  MOV R14, UR62 ;  /* 0x0000003e000e7c02 */ /* 0x000fe20008000f00 */
[----:B-1---5:R-:W-:Y:S10]  /*15a90*/  ENDCOLLECTIVE ;  /* 0x000000000000791b */ /* 0x022ff40003800000 */
.L_x_584:
[----:B------:R-:W-:Y:S05]  /*15aa0*/  BSYNC B1 ;  /* 0x0000000000017941 */ /* 0x000fea0003800000 */
.L_x_583:
[----:B------:R-:W-:Y:S05]  /*15ab0*/  BRA `(.L_x_585) ;  /* 0xffffffbc00207947 */ /* 0x000fea000383ffff */
.L_x_461:
[----:B0-----:R0:W2:Y:S02]  /*15ac0*/  SYNCS.PHASECHK.TRANS64.TRYWAIT P0, [R6+URZ+0x30820], R7 ;  /* 0x03082007060075a7 */ /* 0x0010a4000800017f */
[----:B--2---:R-:W-:Y:S05]  /*15ad0*/  @!P0 NANOSLEEP.SYNCS 0x989680 ;  /* 0x009896800000895d */ /* 0x004fea0003900000 */
[----:B------:R-:W2:Y:S02]  /*15ae0*/  @!P0 SYNCS.PHASECHK.TRANS64 P0, [R6+URZ+0x30820], R7 ;  /* 0x03082007060085a7 */ /* 0x000ea4000800007f */
[----:B--2---:R-:W-:Y:S05]  /*15af0*/  @!P0 BRA `(.L_x_461) ;  /* 0xfffffffc00f08947 */ /* 0x004fea000383ffff */
[----:B------:R-:W-:Y:S05]  /*15b00*/  BRA `(.L_x_586) ;  /* 0xffffffbc003c7947 */ /* 0x000fea000383ffff */
.L_x_464:
[----:B0-----:R0:W2:Y:S02]  /*15b10*/  SYNCS.PHASECHK.TRANS64.TRYWAIT P0, [R7+URZ+0x308a0], R8 ;  /* 0x0308a008070075a7 */ /* 0x0010a4000800017f */
[----:B--2---:R-:W-:Y:S05]  /*15b20*/  @!P0 NANOSLEEP.SYNCS 0x989680 ;  /* 0x009896800000895d */ /* 0x004fea0003900000 */
[----:B------:R-:W2:Y:S02]  /*15b30*/  @!P0 SYNCS.PHASECHK.TRANS64 P0, [R7+URZ+0x308a0], R8 ;  /* 0x0308a008070085a7 */ /* 0x000ea4000800007f */
[----:B--2---:R-:W-:Y:S05]  /*15b40*/  @!P0 BRA `(.L_x_464) ;  /* 0xfffffffc00f08947 */ /* 0x004fea000383ffff */
[----:B------:R-:W-:Y:S05]  /*15b50*/  BRA `(.L_x_587) ;  /* 0xffffffbc00447947 */ /* 0x000fea000383ffff */
.L_x_466:
[----:B--2---:R2:W3:Y:S02]  /*15b60*/  SYNCS.PHASECHK.TRANS64.TRYWAIT P0, [R7+URZ+0x308c0], R8 ;  /* 0x0308c008070075a7 */ /* 0x0044e4000800017f */
[----:B---3--:R-:W-:Y:S05]  /*15b70*/  @!P0 NANOSLEEP.SYNCS 0x989680 ;  /* 0x009896800000895d */ /* 0x008fea0003900000 */
[----:B------:R-:W3:Y:S02]  /*15b80*/  @!P0 SYNCS.PHASECHK.TRANS64 P0, [R7+URZ+0x308c0], R8 ;  /* 0x0308c008070085a7 */ /* 0x000ee4000800007f */
[----:B---3--:R-:W-:Y:S05]  /*15b90*/  @!P0 BRA `(.L_x_466) ;  /* 0xfffffffc00f08947 */ /* 0x008fea000383ffff */
[----:B------:R-:W-:Y:S05]  /*15ba0*/  BRA `(.L_x_588) ;  /* 0xffffffbc009c7947 */ /* 0x000fea000383ffff */
.L_x_470:
[----:B0-----:R0:W2:Y:S02]  /*15bb0*/  SYNCS.PHASECHK.TRANS64.TRYWAIT P0, [R7+URZ+0x308a0], R10 ;  /* 0x0308a00a070075a7 */ /* 0x0010a4000800017f */
[----:B--2---:R-:W-:Y:S05]  /*15bc0*/  @!P0 NANOSLEEP.SYNCS 0x989680 ;  /* 0x009896800000895d */ /* 0x004fea0003900000 */
[----:B------:R-:W2:Y:S02]  /*15bd0*/  @!P0 SYNCS.PHASECHK.TRANS64 P0, [R7+URZ+0x308a0], R10 ;  /* 0x0308a00a070085a7 */ /* 0x000ea4000800007f */
[----:B--2---:R-:W-:Y:S05]  /*15be0*/  @!P0 BRA `(.L_x_470) ;  /* 0xfffffffc00f08947 */ /* 0x004fea000383ffff */
[----:B------:R-:W-:Y:S05]  /*15bf0*/  BRA `(.L_x_589) ;  /* 0xffffffc0001c7947 */ /* 0x000fea000383ffff */
.L_x_472:
[----:B--2---:R2:W3:Y:S02]  /*15c00*/  SYNCS.PHASECHK.TRANS64.TRYWAIT P1, [R7+URZ+0x308c0], R10 ;  /* 0x0308c00a070075a7 */ /* 0x0044e4000802017f */
[----:B---3--:R-:W-:Y:S05]  /*15c10*/  @!P1 NANOSLEEP.SYNCS 0x989680 ;  /* 0x009896800000995d */ /* 0x008fea0003900000 */
[----:B------:R-:W3:Y:S02]  /*15c20*/  @!P1 SYNCS.PHASECHK.TRANS64 P1, [R7+URZ+0x308c0], R10 ;  /* 0x0308c00a070095a7 */ /* 0x000ee4000802007f */
[----:B---3--:R-:W-:Y:S05]  /*15c30*/  @!P1 BRA `(.L_x_472) ;  /* 0xfffffffc00f09947 */ /* 0x008fea000383ffff */
[----:B------:R-:W-:Y:S05]  /*15c40*/  BRA `(.L_x_590) ;  /* 0xffffffc000707947 */ /* 0x000fea000383ffff */
.L_x_482:
        /* <DEDUP_REMOVED lines=11> */
.L_x_592:
[----:B------:R-:W-:Y:S05]  /*15d00*/  BSYNC B0 ;  /* 0x0000000000007941 */ /* 0x000fea0003800000 */
.L_x_591:
[----:B------:R-:W-:Y:S05]  /*15d10*/  BRA `(.L_x_593) ;  /* 0xffffffc800a47947 */ /* 0x000fea000383ffff */
.L_x_483:
[----:B------:R-:W-:Y:S01]  /*15d20*/  BSSY B0, `(.L_x_594) ;  /* 0x0000006000007945 */ /* 0x000fe20003800000 */
[----:B------:R-:W-:-:S07]  /*15d30*/  IMAD.MOV.U32 R15, RZ, RZ, -0x1 ;  /* 0xffffffffff0f7424 */ /* 0x000fce00078e00ff */
[----:B-1----:R-:W-:Y:S05]  /*15d40*/  WARPSYNC.COLLECTIVE R15, `(.L_x_595) ;  /* 0x000000000f0c7348 */ /* 0x002fea0003c00000 */
[----:B------:R-:W-:Y:S02]  /*15d50*/  ELECT P6, UR62, PT ;  /* 0x00000000003e782f */ /* 0x000fe400038c0000 */
[----:B------:R-:W-:Y:S01]  /*15d60*/  MOV R14, UR62 ;  /* 0x0000003e000e7c02 */ /* 0x000fe20008000f00 */
[----:B-1----:R-:W-:Y:S10]  /*15d70*/  ENDCOLLECTIVE ;  /* 0x000000000000791b */ /* 0x002ff40003800000 */
.L_x_595:
[----:B------:R-:W-:Y:S05]  /*15d80*/  BSYNC B0 ;  /* 0x0000000000007941 */ /* 0x000fea0003800000 */
.L_x_594:
[----:B------:R-:W-:Y:S05]  /*15d90*/  BRA `(.L_x_596) ;  /* 0xffffffc8009c7947 */ /* 0x000fea000383ffff */
.L_x_486:
[----:B--2---:R2:W3:Y:S02]  /*15da0*/  SYNCS.PHASECHK.TRANS64.TRYWAIT P0, [R5+URZ+0x30840], R4 ;  /* 0x03084004050075a7 */ /* 0x0044e4000800017f */
[----:B---3--:R-:W-:Y:S05]  /*15db0*/  @!P0 NANOSLEEP.SYNCS 0x989680 ;  /* 0x009896800000895d */ /* 0x008fea0003900000 */
[----:B------:R-:W3:Y:S02]  /*15dc0*/  @!P0 SYNCS.PHASECHK.TRANS64 P0, [R5+URZ+0x30840], R4 ;  /* 0x03084004050085a7 */ /* 0x000ee4000800007f */
[----:B---3--:R-:W-:Y:S05]  /*15dd0*/  @!P0 BRA `(.L_x_486) ;  /* 0xfffffffc00f08947 */ /* 0x008fea000383ffff */
[----:B------:R-:W-:Y:S05]  /*15de0*/  BRA `(.L_x_597) ;  /* 0xffffffc800f07947 */ /* 0x000fea000383ffff */
.L_x_489:
[----:B--2---:R2:W3:Y:S02]  /*15df0*/  SYNCS.PHASECHK.TRANS64.TRYWAIT P0, [R28+URZ+0x30820], R5 ;  /* 0x030820051c0075a7 */ /* 0x0044e4000800017f */
[----:B---3--:R-:W-:Y:S05]  /*15e00*/  @!P0 NANOSLEEP.SYNCS 0x989680 ;  /* 0x009896800000895d */ /* 0x008fea0003900000 */
[----:B------:R-:W3:Y:S02]  /*15e10*/  @!P0 SYNCS.PHASECHK.TRANS64 P0, [R28+URZ+0x30820], R5 ;  /* 0x030820051c0085a7 */ /* 0x000ee4000800007f */
[----:B---3--:R-:W-:Y:S05]  /*15e20*/  @!P0 BRA `(.L_x_489) ;  /* 0xfffffffc00f08947 */ /* 0x008fea000383ffff */
[----:B------:R-:W-:Y:S05]  /*15e30*/  BRA `(.L_x_598) ;  /* 0xffffffcc00b07947 */ /* 0x000fea000383ffff */
.L_x_497:
[----:B0-----:R0:W2:Y:S02]  /*15e40*/  SYNCS.PHASECHK.TRANS64.TRYWAIT P0, [R3+URZ+0x30840], R2 ;  /* 0x03084002030075a7 */ /* 0x0010a4000800017f */
[----:B--2---:R-:W-:Y:S05]  /*15e50*/  @!P0 NANOSLEEP.SYNCS 0x989680 ;  /* 0x009896800000895d */ /* 0x004fea0003900000 */
[----:B------:R-:W2:Y:S02]  /*15e60*/  @!P0 SYNCS.PHASECHK.TRANS64 P0, [R3+URZ+0x30840], R2 ;  /* 0x03084002030085a7 */ /* 0x000ea4000800007f */
[----:B--2---:R-:W-:Y:S05]  /*15e70*/  @!P0 BRA `(.L_x_497) ;  /* 0xfffffffc00f08947 */ /* 0x004fea000383ffff */
[----:B------:R-:W-:Y:S05]  /*15e80*/  BRA `(.L_x_599) ;  /* 0xffffffd0005c7947 */ /* 0x000fea000383ffff */
.L_x_499:
[----:B0-----:R0:W2:Y:S02]  /*15e90*/  SYNCS.PHASECHK.TRANS64.TRYWAIT P0, [R2+URZ+0x60], R5 ;  /* 0x00006005020075a7 */ /* 0x0010a4000800017f */
[----:B--2---:R-:W-:Y:S05]  /*15ea0*/  @!P0 NANOSLEEP.SYNCS 0x989680 ;  /* 0x009896800000895d */ /* 0x004fea0003900000 */
[----:B------:R-:W2:Y:S02]  /*15eb0*/  @!P0 SYNCS.PHASECHK.TRANS64 P0, [R2+URZ+0x60], R5 ;  /* 0x00006005020085a7 */ /* 0x000ea4000800007f */
[----:B--2---:R-:W-:Y:S05]  /*15ec0*/  @!P0 BRA `(.L_x_499) ;  /* 0xfffffffc00f08947 */ /* 0x004fea000383ffff */
[----:B------:R-:W-:Y:S05]  /*15ed0*/  BRA `(.L_x_600) ;  /* 0xffffffd000c07947 */ /* 0x000fea000383ffff */
.L_x_504:
[----:B---3--:R3:W4:Y:S02]  /*15ee0*/  SYNCS.PHASECHK.TRANS64.TRYWAIT P0, [R3+URZ+0x30840], R2 ;  /* 0x03084002030075a7 */ /* 0x008724000800017f */
[----:B----4-:R-:W-:Y:S05]  /*15ef0*/  @!P0 NANOSLEEP.SYNCS 0x989680 ;  /* 0x009896800000895d */ /* 0x010fea0003900000 */
[----:B------:R-:W4:Y:S02]  /*15f00*/  @!P0 SYNCS.PHASECHK.TRANS64 P0, [R3+URZ+0x30840], R2 ;  /* 0x03084002030085a7 */ /* 0x000f24000800007f */
[----:B----4-:R-:W-:Y:S05]  /*15f10*/  @!P0 BRA `(.L_x_504) ;  /* 0xfffffffc00f08947 */ /* 0x010fea000383ffff */
[----:B------:R-:W-:Y:S05]  /*15f20*/  BRA `(.L_x_601) ;  /* 0xffffffd400cc7947 */ /* 0x000fea000383ffff */
.L_x_506:
[----:B0-----:R0:W2:Y:S02]  /*15f30*/  SYNCS.PHASECHK.TRANS64.TRYWAIT P1, [R3+URZ+0x60], R24 ;  /* 0x00006018030075a7 */ /* 0x0010a4000802017f */
[----:B--2---:R-:W-:Y:S05]  /*15f40*/  @!P1 NANOSLEEP.SYNCS 0x989680 ;  /* 0x009896800000995d */ /* 0x004fea0003900000 */
[----:B------:R-:W2:Y:S02]  /*15f50*/  @!P1 SYNCS.PHASECHK.TRANS64 P1, [R3+URZ+0x60], R24 ;  /* 0x00006018030095a7 */ /* 0x000ea4000802007f */
[----:B--2---:R-:W-:Y:S05]  /*15f60*/  @!P1 BRA `(.L_x_506) ;  /* 0xfffffffc00f09947 */ /* 0x004fea000383ffff */
[----:B------:R-:W-:Y:S05]  /*15f70*/  BRA `(.L_x_602) ;  /* 0xffffffd800307947 */ /* 0x000fea000383ffff */
.L_x_511:
[----:B--2---:R2:W3:Y:S02]  /*15f80*/  SYNCS.PHASECHK.TRANS64.TRYWAIT P0, [R2+URZ+0x30840], R3 ;  /* 0x03084003020075a7 */ /* 0x0044e4000800017f */
[----:B---3--:R-:W-:Y:S05]  /*15f90*/  @!P0 NANOSLEEP.SYNCS 0x989680 ;  /* 0x009896800000895d */ /* 0x008fea0003900000 */
[----:B------:R-:W3:Y:S02]  /*15fa0*/  @!P0 SYNCS.PHASECHK.TRANS64 P0, [R2+URZ+0x30840], R3 ;  /* 0x03084003020085a7 */ /* 0x000ee4000800007f */
[----:B---3--:R-:W-:Y:S05]  /*15fb0*/  @!P0 BRA `(.L_x_511) ;  /* 0xfffffffc00f08947 */ /* 0x008fea000383ffff */
[----:B------:R-:W-:Y:S05]  /*15fc0*/  BRA `(.L_x_603) ;  /* 0xffffffdc000c7947 */ /* 0x000fea000383ffff */
.L_x_513:
[----:B0-----:R0:W2:Y:S02]  /*15fd0*/  SYNCS.PHASECHK.TRANS64.TRYWAIT P1, [R2+URZ+0x60], R3 ;  /* 0x00006003020075a7 */ /* 0x0010a4000802017f */
[----:B--2---:R-:W-:Y:S05]  /*15fe0*/  @!P1 NANOSLEEP.SYNCS 0x989680 ;  /* 0x009896800000995d */ /* 0x004fea0003900000 */
[----:B------:R-:W2:Y:S02]  /*15ff0*/  @!P1 SYNCS.PHASECHK.TRANS64 P1, [R2+URZ+0x60], R3 ;  /* 0x00006003020095a7 */ /* 0x000ea4000802007f */
[----:B--2---:R-:W-:Y:S05]  /*16000*/  @!P1 BRA `(.L_x_513) ;  /* 0xfffffffc00f09947 */ /* 0x004fea000383ffff */
[----:B------:R-:W-:Y:S05]  /*16010*/  BRA `(.L_x_604) ;  /* 0xffffffdc00747947 */ /* 0x000fea000383ffff */
.L_x_520:
[----:B---3--:R3:W4:Y:S02]  /*16020*/  SYNCS.PHASECHK.TRANS64.TRYWAIT P0, [R3+URZ+0x30860], R2 ;  /* 0x03086002030075a7 */ /* 0x008724000800017f */
[----:B----4-:R-:W-:Y:S05]  /*16030*/  @!P0 NANOSLEEP.SYNCS 0x989680 ;  /* 0x009896800000895d */ /* 0x010fea0003900000 */
[----:B------:R-:W4:Y:S02]  /*16040*/  @!P0 SYNCS.PHASECHK.TRANS64 P0, [R3+URZ+0x30860], R2 ;  /* 0x03086002030085a7 */ /* 0x000f24000800007f */
[----:B----4-:R-:W-:Y:S05]  /*16050*/  @!P0 BRA `(.L_x_520) ;  /* 0xfffffffc00f08947 */ /* 0x010fea000383ffff */
[----:B------:R-:W-:Y:S05]  /*16060*/  BRA `(.L_x_605) ;  /* 0xffffffe000347947 */ /* 0x000fea000383ffff */
.L_x_522:
[----:B------:R-:W-:Y:S01]  /*16070*/  BSSY B0, `(.L_x_606) ;  /* 0x0000008000007945 */ /* 0x000fe20003800000 */
[----:B0-----:R-:W-:Y:S02]  /*16080*/  IMAD.MOV.U32 R13, RZ, RZ, R16 ;  /* 0x000000ffff0d7224 */ /* 0x001fe400078e0010 */
[----:B------:R-:W-:Y:S02]  /*16090*/  IMAD.MOV.U32 R12, RZ, RZ, RZ ;  /* 0x000000ffff0c7224 */ /* 0x000fe400078e00ff */
[----:B------:R-:W-:Y:S02]  /*160a0*/  IMAD.MOV.U32 R11, RZ, RZ, 0x1f ;  /* 0x0000001fff0b7424 */ /* 0x000fe400078e00ff */
[----:B------:R-:W-:-:S07]  /*160b0*/  IMAD.MOV.U32 R15, RZ, RZ, -0x1 ;  /* 0xffffffffff0f7424 */ /* 0x000fce00078e00ff */
[----:B-12--5:R-:W-:Y:S05]  /*160c0*/  WARPSYNC.COLLECTIVE R15, `(.L_x_607) ;  /* 0x000000000f087348 */ /* 0x026fea0003c00000 */
[----:B------:R0:W3:Y:S02]  /*160d0*/  SHFL.IDX P6, R14, R13, R12, R11 ;  /* 0x0000000c0d0e7389 */ /* 0x0000e400000c000b */
[----:B0123-5:R-:W-:Y:S01]  /*160e0*/  ENDCOLLECTIVE ;  /* 0x000000000000791b */ /* 0x02ffe20003800000 */
.L_x_607:
[----:B------:R-:W-:Y:S05]  /*160f0*/  BSYNC B0 ;  /* 0x0000000000007941 */ /* 0x000fea0003800000 */
.L_x_606:
        /* <DEDUP_REMOVED lines=8> */
.L_x_608:
[----:B------:R-:W-:Y:S01]  /*16180*/  IMAD.MOV.U32 R4, RZ, RZ, R14 ;  /* 0x000000ffff047224 */ /* 0x000fe200078e000e */
[----:B------:R-:W-:Y:S06]  /*16190*/  BRA `(.L_x_609) ;  /* 0xffffffe0007c7947 */ /* 0x000fec000383ffff */
.L_x_525:
        /* <DEDUP_REMOVED lines=8> */
.L_x_611:
[----:B------:R-:W-:Y:S05]  /*16220*/  BSYNC B0 ;  /* 0x0000000000007941 */ /* 0x000fea0003800000 */
.L_x_610:
        /* <DEDUP_REMOVED lines=10> */
.L_x_612:
        /* <DEDUP_REMOVED lines=8> */
.L_x_613:
        /* <DEDUP_REMOVED lines=8> */
.L_x_614:
        /* <DEDUP_REMOVED lines=8> */
.L_x_615:
        /* <DEDUP_REMOVED lines=8> */
.L_x_616:
[----:B------:R-:W-:Y:S05]  /*164d0*/  BRA `(.L_x_617) ;  /* 0xffffffe000387947 */ /* 0x000fea000383ffff */
.L_x_530:
[----:B------:R-:W-:Y:S01]  /*164e0*/  BSSY B0, `(.L_x_618) ;  /* 0x0000008000007945 */ /* 0x000fe20003800000 */
[----:B-----5:R-:W-:Y:S02]  /*164f0*/  IMAD.MOV.U32 R13, RZ, RZ, R2 ;  /* 0x000000ffff0d7224 */ /* 0x020fe400078e0002 */
[----:B------:R-:W-:Y:S02]  /*16500*/  IMAD.MOV.U32 R12, RZ, RZ, 0x1 ;  /* 0x00000001ff0c7424 */ /* 0x000fe400078e00ff */
[----:B------:R-:W-:Y:S02]  /*16510*/  IMAD.MOV.U32 R11, RZ, RZ, RZ ;  /* 0x000000ffff0b7224 */ /* 0x000fe400078e00ff */
[----:B------:R-:W-:-:S07]  /*16520*/  IMAD.MOV.U32 R15, RZ, RZ, -0x1 ;  /* 0xffffffffff0f7424 */ /* 0x000fce00078e00ff */
[----:B01----:R-:W-:Y:S05]  /*16530*/  WARPSYNC.COLLECTIVE R15, `(.L_x_619) ;  /* 0x000000000f087348 */ /* 0x003fea0003c00000 */
[----:B------:R2:W3:Y:S02]  /*16540*/  SHFL.UP P6, R14, R13, R12, R11 ;  /* 0x0400000c0d0e7389 */ /* 0x0004e400000c000b */
[----:B0123--:R-:W-:Y:S01]  /*16550*/  ENDCOLLECTIVE ;  /* 0x000000000000791b */ /* 0x00ffe20003800000 */
.L_x_619:
[----:B------:R-:W-:Y:S05]  /*16560*/  BSYNC B0 ;  /* 0x0000000000007941 */ /* 0x000fea0003800000 */
.L_x_618:
        /* <DEDUP_REMOVED lines=10> */
.L_x_620:
        /* <DEDUP_REMOVED lines=8> */
.L_x_621:
        /* <DEDUP_REMOVED lines=8> */
.L_x_622:
        /* <DEDUP_REMOVED lines=8> */
.L_x_623:
        /* <DEDUP_REMOVED lines=8> */
.L_x_624:
[----:B------:R-:W-:Y:S05]  /*16810*/  BRA `(.L_x_625) ;  /* 0xffffffe000147947 */ /* 0x000fea000383ffff */
.L_x_532:
[----:B------:R-:W-:Y:S01]  /*16820*/  BSSY B0, `(.L_x_626) ;  /* 0x0000006000007945 */ /* 0x000fe20003800000 */
[----:B------:R-:W-:Y:S01]  /*16830*/  PLOP3.LUT P6, PT, P6, PT, PT, 0x8, 0x0 ;  /* 0x000000000000781c */ /* 0x000fe200037ce170 */
[----:B------:R-:W-:-:S12]  /*16840*/  IMAD.MOV.U32 R15, RZ, RZ, -0x1 ;  /* 0xffffffffff0f7424 */ /* 0x000fd800078e00ff */
[----:B01----:R-:W-:Y:S05]  /*16850*/  WARPSYNC.COLLECTIVE R15, `(.L_x_627) ;  /* 0x000000000f087348 */ /* 0x003fea0003c00000 */
[----:B------:R-:W-:Y:S01]  /*16860*/  VOTE.ANY R14, PT, P6 ;  /* 0x00000000000e7806 */ /* 0x000fe200030e0100 */
[----:B01----:R-:W-:Y:S06]  /*16870*/  ENDCOLLECTIVE ;  /* 0x000000000000791b */ /* 0x003fec0003800000 */
.L_x_627:
[----:B------:R-:W-:Y:S05]  /*16880*/  BSYNC B0 ;  /* 0x0000000000007941 */ /* 0x000fea0003800000 */
.L_x_626:
        /* <DEDUP_REMOVED lines=9> */
.L_x_628:
[----:B------:R-:W-:Y:S01]  /*16920*/  IMAD.MOV.U32 R17, RZ, RZ, R14 ;  /* 0x000000ffff117224 */ /* 0x000fe200078e000e */
[----:B------:R-:W-:Y:S06]  /*16930*/  BRA `(.L_x_629) ;  /* 0xffffffe000047947 */ /* 0x000fec000383ffff */
.L_x_534:
[----:B------:R-:W-:Y:S01]  /*16940*/  BSSY B0, `(.L_x_630) ;  /* 0x0000007000007945 */ /* 0x000fe20003800000 */
[----:B------:R-:W-:Y:S02]  /*16950*/  IMAD.MOV.U32 R13, RZ, RZ, R3 ;  /* 0x000000ffff0d7224 */ /* 0x000fe400078e0003 */
[----:B------:R-:W-:Y:S02]  /*16960*/  IMAD.MOV.U32 R11, RZ, RZ, 0x1f ;  /* 0x0000001fff0b7424 */ /* 0x000fe400078e00ff */
[----:B------:R-:W-:-:S07]  /*16970*/  IMAD.MOV.U32 R15, RZ, RZ, -0x1 ;  /* 0xffffffffff0f7424 */ /* 0x000fce00078e00ff */
[----:B0123--:R-:W-:Y:S05]  /*16980*/  WARPSYNC.COLLECTIVE R15, `(.L_x_631) ;  /* 0x000000000f087348 */ /* 0x00ffea0003c00000 */
[----:B------:R4:W0:Y:S02]  /*16990*/  SHFL.IDX P6, R14, R13, R12, R11 ;  /* 0x0000000c0d0e7389 */ /* 0x00082400000c000b */
[----:B01234-:R-:W-:Y:S01]  /*169a0*/  ENDCOLLECTIVE ;  /* 0x000000000000791b */ /* 0x01ffe20003800000 */
.L_x_631:
[----:B------:R-:W-:Y:S05]  /*169b0*/  BSYNC B0 ;  /* 0x0000000000007941 */ /* 0x000fea0003800000 */
.L_x_630:
[----:B------:R-:W-:Y:S05]  /*169c0*/  BRA `(.L_x_533) ;  /* 0xffffffdc00fc7947 */ /* 0x000fea000383ffff */
.L_x_538:
[----:B0-----:R0:W2:Y:S02]  /*169d0*/  SYNCS.PHASECHK.TRANS64.TRYWAIT P0, [R9+URZ+0x30820], R0 ;  /* 0x03082000090075a7 */ /* 0x0010a4000800017f */
[----:B--2---:R-:W-:Y:S05]  /*169e0*/  @!P0 NANOSLEEP.SYNCS 0x989680 ;  /* 0x009896800000895d */ /* 0x004fea0003900000 */
[----:B------:R-:W2:Y:S02]  /*169f0*/  @!P0 SYNCS.PHASECHK.TRANS64 P0, [R9+URZ+0x30820], R0 ;  /* 0x03082000090085a7 */ /* 0x000ea4000800007f */
[----:B--2---:R-:W-:Y:S05]  /*16a00*/  @!P0 BRA `(.L_x_538) ;  /* 0xfffffffc00f08947 */ /* 0x004fea000383ffff */
[----:B------:R-:W-:Y:S05]  /*16a10*/  BRA `(.L_x_632) ;  /* 0xffffffe000d87947 */ /* 0x000fea000383ffff */
.L_x_539:
        /* <DEDUP_REMOVED lines=11> */
.L_x_634:
[----:B------:R-:W-:Y:S05]  /*16ad0*/  BSYNC B0 ;  /* 0x0000000000007941 */ /* 0x000fea0003800000 */
.L_x_633:
[----:B------:R-:W-:Y:S05]  /*16ae0*/  BRA `(.L_x_635) ;  /* 0xffffffe000c07947 */ /* 0x000fea000383ffff */
.L_x_540:
[----:B------:R-:W-:Y:S01]  /*16af0*/  BSSY B0, `(.L_x_636) ;  /* 0x0000006000007945 */ /* 0x000fe20003800000 */
[----:B------:R-:W-:-:S07]  /*16b00*/  IMAD.MOV.U32 R15, RZ, RZ, -0x1 ;  /* 0xffffffffff0f7424 */ /* 0x000fce00078e00ff */
[----:B01----:R-:W-:Y:S05]  /*16b10*/  WARPSYNC.COLLECTIVE R15, `(.L_x_637) ;  /* 0x000000000f0c7348 */ /* 0x003fea0003c00000 */
[----:B------:R-:W-:Y:S02]  /*16b20*/  ELECT P6, UR62, PT ;  /* 0x00000000003e782f */ /* 0x000fe400038c0000 */
[----:B------:R-:W-:Y:S01]  /*16b30*/  MOV R14, UR62 ;  /* 0x0000003e000e7c02 */ /* 0x000fe20008000f00 */
[----:B01----:R-:W-:Y:S10]  /*16b40*/  ENDCOLLECTIVE ;  /* 0x000000000000791b */ /* 0x003ff40003800000 */
.L_x_637:
[----:B------:R-:W-:Y:S05]  /*16b50*/  BSYNC B0 ;  /* 0x0000000000007941 */ /* 0x000fea0003800000 */
.L_x_636:
[----:B------:R-:W-:Y:S05]  /*16b60*/  BRA `(.L_x_638) ;  /* 0xffffffe000b47947 */ /* 0x000fea000383ffff */
.L_x_542:
[----:B0-----:R0:W2:Y:S02]  /*16b70*/  SYNCS.PHASECHK.TRANS64.TRYWAIT P0, [R7+URZ], R2 ;  /* 0x00000002070075a7 */ /* 0x0010a4000800017f */
[----:B--2---:R-:W-:Y:S05]  /*16b80*/  @!P0 NANOSLEEP.SYNCS 0x989680 ;  /* 0x009896800000895d */ /* 0x004fea0003900000 */
[----:B------:R-:W2:Y:S02]  /*16b90*/  @!P0 SYNCS.PHASECHK.TRANS64 P0, [R7+URZ], R2 ;  /* 0x00000002070085a7 */ /* 0x000ea4000800007f */
[----:B--2---:R-:W-:Y:S05]  /*16ba0*/  @!P0 BRA `(.L_x_542) ;  /* 0xfffffffc00f08947 */ /* 0x004fea000383ffff */
[----:B------:R-:W-:Y:S05]  /*16bb0*/  BRA `(.L_x_639) ;  /* 0xffffffe000e87947 */ /* 0x000fea000383ffff */
.L_x_543:
[----:B--2---:R2:W3:Y:S02]  /*16bc0*/  SYNCS.PHASECHK.TRANS64.TRYWAIT P0, [R3+URZ], R0 ;  /* 0x00000000030075a7 */ /* 0x0044e4000800017f */
[----:B---3--:R-:W-:Y:S05]  /*16bd0*/  @!P0 NANOSLEEP.SYNCS 0x989680 ;  /* 0x009896800000895d */ /* 0x008fea0003900000 */
[----:B------:R-:W3:Y:S02]  /*16be0*/  @!P0 SYNCS.PHASECHK.TRANS64 P0, [R3+URZ], R0 ;  /* 0x00000000030085a7 */ /* 0x000ee4000800007f */
[----:B---3--:R-:W-:Y:S05]  /*16bf0*/  @!P0 BRA `(.L_x_543) ;  /* 0xfffffffc00f08947 */ /* 0x008fea000383ffff */
[----:B------:R-:W-:Y:S05]  /*16c00*/  BRA `(.L_x_640) ;  /* 0xffffffe000dc7947 */ /* 0x000fea000383ffff */
.L_x_545:
[----:B--2---:R2:W3:Y:S02]  /*16c10*/  SYNCS.PHASECHK.TRANS64.TRYWAIT P0, [R5+URZ], R2 ;  /* 0x00000002050075a7 */ /* 0x0044e4000800017f */
[----:B---3--:R-:W-:Y:S05]  /*16c20*/  @!P0 NANOSLEEP.SYNCS 0x989680 ;  /* 0x009896800000895d */ /* 0x008fea0003900000 */
[----:B------:R-:W3:Y:S02]  /*16c30*/  @!P0 SYNCS.PHASECHK.TRANS64 P0, [R5+URZ], R2 ;  /* 0x00000002050085a7 */ /* 0x000ee4000800007f */
[----:B---3--:R-:W-:Y:S05]  /*16c40*/  @!P0 BRA `(.L_x_545) ;  /* 0xfffffffc00f08947 */ /* 0x008fea000383ffff */
[----:B------:R-:W-:Y:S05]  /*16c50*/  BRA `(.L_x_641) ;  /* 0xffffffe000e07947 */ /* 0x000fea000383ffff */
.L_x_642:
        /* <DEDUP_REMOVED lines=10> */
.L_x_2278:


//--------------------- .text._ZN7cutlass13device_kernelIN5flash11enable_sm90INS1_16FlashAttnFwdSm90INS1_25CollectiveMainloopFwdSm90ILi2EN4cute5tupleIJNS5_1CILi1EEES8_S8_EEENS6_IJNS7_ILi192EEENS7_ILi128EEENS7_ILi64EEEEEELi64ENS_10bfloat16_tEfNS_4arch4Sm90ELb0ELb1ELb0ELb0ELb0ELb0ELb0ELb1ELb1ELb0ELb0ELb0EEENS1_21CollectiveEpilogueFwdINS6_IJSA_SC_SB_EEES9_SE_SG_Li384ELb0ELb0ELb0ELb0EEENS1_30DynamicPersistentTileSchedulerILi384ELi32ELb0ELb0ELb1EEEEEEEEEvNT_6ParamsE --------------------------
	.section	.text._ZN7cutlass13device_kernelIN5flash11enable_sm90INS1_16FlashAttnFwdSm90INS1_25CollectiveMainloopFwdSm90ILi2EN4cute5tupleIJNS5_1CILi1EEES8_S8_EEENS6_IJNS7_ILi192EEENS7_ILi128EEENS7_ILi64EEEEEELi64ENS_10bfloat16_tEfNS_4arch4Sm90ELb0ELb1ELb0ELb0ELb0ELb0ELb0ELb1ELb1ELb0ELb0ELb0EEENS1_21CollectiveEpilogueFwdINS6_IJSA_SC_SB_EEES9_SE_SG_Li384ELb0ELb0ELb0ELb0EEENS1_30DynamicPersistentTileSchedulerILi384ELi32ELb0ELb0ELb1EEEEEEEEEvNT_6ParamsE,"ax",@progbits
	.align	128
.text._ZN7cutlass13device_kernelIN5flash11enable_sm90INS1_16FlashAttnFwdSm90INS1_25CollectiveMainloopFwdSm90ILi2EN4cute5tupleIJNS5_1CILi1EEES8_S8_EEENS6_IJNS7_ILi192EEENS7_ILi128EEENS7_ILi64EEEEEELi64ENS_10bfloat16_tEfNS_4arch4Sm90ELb0ELb1ELb0ELb0ELb0ELb0ELb0ELb1ELb1ELb0ELb0ELb0EEENS1_21CollectiveEpilogueFwdINS6_IJSA_SC_SB_EEES9_SE_SG_Li384ELb0ELb0ELb0ELb0EEENS1_30DynamicPersistentTileSchedulerILi384ELi32ELb0ELb0ELb1EEEEEEEEEvNT_6ParamsE:
        .type           _ZN7cutlass13device_kernelIN5flash11enable_sm90INS1_16FlashAttnFwdSm90INS1_25CollectiveMainloopFwdSm90ILi2EN4cute5tupleIJNS5_1CILi1EEES8_S8_EEENS6_IJNS7_ILi192EEENS7_ILi128EEENS7_ILi64EEEEEELi64ENS_10bfloat16_tEfNS_4arch4Sm90ELb0ELb1ELb0ELb0ELb0ELb0ELb0ELb1ELb1ELb0ELb0ELb0EEENS1_21CollectiveEpilogueFwdINS6_IJSA_SC_SB_EEES9_SE_SG_Li384ELb0ELb0ELb0ELb0EEENS1_30DynamicPersistentTileSchedulerILi384ELi32ELb0ELb0ELb1EEEEEEEEEvNT_6ParamsE,@function
        .size           _ZN7cutlass13device_kernelIN5flash11enable_sm90INS1_16FlashAttnFwdSm90INS1_25CollectiveMainloopFwdSm90ILi2EN4cute5tupleIJNS5_1CILi1EEES8_S8_EEENS6_IJNS7_ILi192EEENS7_ILi128EEENS7_ILi64EEEEEELi64ENS_10bfloat16_tEfNS_4arch4Sm90ELb0ELb1ELb0ELb0ELb0ELb0ELb0ELb1ELb1ELb0ELb0ELb0EEENS1_21CollectiveEpilogueFwdINS6_IJSA_SC_SB_EEES9_SE_SG_Li384ELb0ELb0ELb0ELb0EEENS1_30DynamicPersistentTileSchedulerILi384ELi32ELb0ELb0ELb1EEEEEEEEEvNT_6ParamsE,(.L_x_2279 - _ZN7cutlass13device_kernelIN5flash11enable_sm90INS1_16FlashAttnFwdSm90INS1_25CollectiveMainloopFwdSm90ILi2EN4cute5tupleIJNS5_1CILi1EEES8_S8_EEENS6_IJNS7_ILi192EEENS7_ILi128EEENS7_ILi64EEEEEELi64ENS_10bfloat16_tEfNS_4arch4Sm90ELb0ELb1ELb0ELb0ELb0ELb0ELb0ELb1ELb1ELb0ELb0ELb0EEENS1_21CollectiveEpilogueFwdINS6_IJSA_SC_SB_EEES9_SE_SG_Li384ELb0ELb0ELb0ELb0EEENS1_30DynamicPersistentTileSchedulerILi384ELi32ELb0ELb0ELb1EEEEEEEEEvNT_6ParamsE)
        .other          _ZN7cutlass13device_kernelIN5flash11enable_sm90INS1_16FlashAttnFwdSm90INS1_25CollectiveMainloopFwdSm90ILi2EN4cute5tupleIJNS5_1CILi1EEES8_S8_EEENS6_IJNS7_ILi192EEENS7_ILi128EEENS7_ILi64EEEEEELi64ENS_10bfloat16_tEfNS_4arch4Sm90ELb0ELb1ELb0ELb0ELb0ELb0ELb0ELb1ELb1ELb0ELb0ELb0EEENS1_21CollectiveEpilogueFwdINS6_IJSA_SC_SB_EEES9_SE_SG_Li384ELb0ELb0ELb0ELb0EEENS1_30DynamicPersistentTileSchedulerILi384ELi32ELb0ELb0ELb1EEEEEEEEEvNT_6ParamsE,@"STO_CUDA_ENTRY STV_DEFAULT"
_ZN7cutlass13device_kernelIN5flash11enable_sm90INS1_16FlashAttnFwdSm90INS1_25CollectiveMainloopFwdSm90ILi2EN4cute5tupleIJNS5_1CILi1EEES8_S8_EEENS6_IJNS7_ILi192EEENS7_ILi128EEENS7_ILi64EEEEEELi64ENS_10bfloat16_tEfNS_4arch4Sm90ELb0ELb1ELb0ELb0ELb0ELb0ELb0ELb1ELb1ELb0ELb0ELb0EEENS1_21CollectiveEpilogueFwdINS6_IJSA_SC_SB_EEES9_SE_SG_Li384ELb0ELb0ELb0ELb0EEENS1_30DynamicPersistentTileSchedulerILi384ELi32ELb0ELb0ELb1EEEEEEEEEvNT_6ParamsE:
[----:B------:R-:W1:Y:S01]  /*0000*/  LDC R1, c[0x0][0x28] ;  /* 0x00000a00ff017b82 */ /* 0x000e620000000800 */
[----:B------:R-:W2:Y:S01]  /*0010*/  S2R R2, SR_TID.X ;  /* 0x0000000000027919 */ /* 0x000ea20000002100 */
[----:B------:R-:W-:Y:S01]  /*0020*/  ELECT P0, URZ, PT ;  /* 0x00000000003f782f */ /* 0x000fe20003800000 */
[----:B------:R-:W-:Y:S01]  /*0030*/  BSSY B0, `(.L_x_643) ;  /* 0x0000014000007945 */ /* 0x000fe20003800000 */
[--C-:B--2---:R-:W-:Y:S02]  /*0040*/  SHF.R.U32.HI R0, RZ, 0x5, R2.reuse ;  /* 0x00000005ff007819 */ /* 0x104fe40000011602 */
[----:B------:R-:W-:-:S03]  /*0050*/  SHF.R.U32.HI R16, RZ, 0x7, R2 ;  /* 0x00000007ff107819 */ /* 0x000fc60000011602 */
[----:B------:R-:W2:Y:S02]  /*0060*/  SHFL.IDX PT, R3, R0, RZ, 0x1f ;  /* 0x00001fff00037589 */ /* 0x000ea400000e0000 */
[----:B--2---:R-:W-:-:S13]  /*0070*/  ISETP.EQ.AND P0, PT, R3, RZ, P0 ;  /* 0x000000ff0300720c */ /* 0x004fda0000702270 */
[----:B-1----:R-:W-:Y:S05]  /*0080*/  @!P0 BRA `(.L_x_644) ;  /* 0x0000000000388947 */ /* 0x002fea0003800000 */
        /* <DEDUP_REMOVED lines=14> */
.L_x_644:
[----:B------:R-:W-:Y:S05]  /*0170*/  BSYNC B0 ;  /* 0x0000000000007941 */ /* 0x000fea0003800000 */
.L_x_643:
[----:B------:R-:W-:Y:S01]  /*0180*/  VOTEU.ANY UP0, P0 ;  /* 0x00000000003f7886 */ /* 0x000fe20000000100 */
[----:B------:R-:W1:Y:S01]  /*0190*/  SHFL.IDX PT, R4, R16, RZ, 0x1f ;  /* 0x00001fff10047589 */ /* 0x000e6200000e0000 */
[----:B------:R-:W-:Y:S01]  /*01a0*/  UMOV UR4, 0x1 ;  /* 0x0000000100047882 */ /* 0x000fe20000000000 */
[----:B------:R-:W-:Y:S01]  /*01b0*/  VOTEU.ANY UP1, P0 ;  /* 0x00000000003f7886 */ /* 0x000fe20000020100 */
[----:B------:R-:W-:Y:S01]  /*01c0*/  VOTEU.ANY UP2, P0 ;  /* 0x00000000003f7886 */ /* 0x000fe20000040100 */
[----:B------:R-:W2:Y:S01]  /*01d0*/  @UP0 S2UR UR7, SR_CgaCtaId ;  /* 0x00000000000709c3 */ /* 0x000ea20000008800 */
[----:B------:R-:W3:Y:S01]  /*01e0*/  SHFL.IDX PT, R3, R0, RZ, 0x1f ;  /* 0x00001fff00037589 */ /* 0x000ee200000e0000 */
[----:B------:R-:W-:Y:S01]  /*01f0*/  @UP0 UMOV UR6, 0x400 ;  /* 0x0000040000060882 */ /* 0x000fe20000000000 */
[----:B------:R-:W-:-:S04]  /*0200*/  @UP0 UIADD3 UR4, -UR4, 0x100000, URZ ;  /* 0x0010000004040890 */ /* 0x000fc8000fffe13f */
[----:B------:R-:W-:Y:S02]  /*0210*/  @UP0 USHF.L.U32 UR5, UR4, 0xb, URZ ;  /* 0x0000000b04050899 */ /* 0x000fe4000800063f */
[----:B------:R-:W-:Y:S01]  /*0220*/  @UP0 USHF.L.U32 UR4, UR4, 0x1, URZ ;  /* 0x0000000104040899 */ /* 0x000fe2000800063f */
[----:B-1----:R-:W-:Y:S01]  /*0230*/  R2UR UR8, R4 ;  /* 0x00000000040872ca */ /* 0x002fe200000e0000 */
[----:B--2---:R-:W-:Y:S01]  /*0240*/  @UP0 ULEA UR6, UR7, UR6, 0x18 ;  /* 0x0000000607060291 */ /* 0x004fe2000f8ec03f */
[----:B---3--:R-:W-:-:S11]  /*0250*/  ISETP.NE.AND P1, PT, R3, RZ, PT ;  /* 0x000000ff0300720c */ /* 0x008fd60003f25270 */
[----:B------:R-:W-:Y:S01]  /*0260*/  UISETP.NE.AND UP0, UPT, UR8, URZ, UPT ;  /* 0x0000003f0800728c */ /* 0x000fe2000bf05270 */
[----:B------:R-:W1:Y:S02]  /*0270*/  FENCE.VIEW.ASYNC.S ;  /* 0x00000000000073c6 */ /* 0x000e640000000000 */
[----:B-1----:R1:W2:Y:S01]  /*0280*/  @UP1 SYNCS.EXCH.64 URZ, [UR6+0x16800], UR4 ;  /* 0x01680004063f15b2 */ /* 0x0022a20008000100 */
[----:B------:R1:W3:Y:S01]  /*0290*/  @UP2 SYNCS.EXCH.64 URZ, [UR6+0x16820], UR4 ;  /* 0x01682004063f25b2 */ /* 0x0002e20008000100 */
[----:B------:R-:W-:Y:S06]  /*02a0*/  @P1 BRA `(.L_x_645) ;  /* 0x0000000000481947 */ /* 0x000fec0003800000 */
[----:B-1----:R-:W1:Y:S01]  /*02b0*/  S2UR UR5, SR_CgaCtaId ;  /* 0x00000000000579c3 */ /* 0x002e620000008800 */
        /* <DEDUP_REMOVED lines=15> */
[----:B------:R4:W1:Y:S02]  /*03b0*/  SYNCS.EXCH.64 URZ, [UR8+0x16848], UR4 ;  /* 0x01684804083f75b2 */ /* 0x0008640008000100 */
[----:B----4-:R-:W-:Y:S01]  /*03c0*/  NOP ;  /* 0x0000000000007918 */ /* 0x010fe20000000000 */
.L_x_645:
[----:B------:R-:W4:Y:S01]  /*03d0*/  SHFL.IDX PT, R3, R0, RZ, 0x1f ;  /* 0x00001fff00037589 */ /* 0x000f2200000e0000 */
[----:B------:R-:W-:Y:S01]  /*03e0*/  NOP ;  /* 0x0000000000007918 */ /* 0x000fe20000000000 */
[----:B----4-:R-:W-:-:S13]  /*03f0*/  ISETP.NE.AND P0, PT, R3, RZ, PT ;  /* 0x000000ff0300720c */ /* 0x010fda0003f05270 */
        /* <DEDUP_REMOVED lines=19> */
.L_x_646:
[----:B------:R-:W4:Y:S01]  /*0530*/  SHFL.IDX PT, R3, R0, RZ, 0x1f ;  /* 0x00001fff00037589 */ /* 0x000f2200000e0000 */
[----:B------:R-:W-:Y:S01]  /*0540*/  NOP ;  /* 0x0000000000007918 */ /* 0x000fe20000000000 */
[----:B----4-:R-:W-:-:S13]  /*0550*/  ISETP.NE.AND P0, PT, R3, RZ, PT ;  /* 0x000000ff0300720c */ /* 0x010fda0003f05270 */
        /* <DEDUP_REMOVED lines=13> */
[----:B------:R4:W1:Y:S02]  /*0630*/  SYNCS.EXCH.64 URZ, [UR6+0x16888], UR4 ;  /* 0x01688804063f75b2 */ /* 0x0008640008000100 */
[----:B----4-:R-:W-:Y:S01]  /*0640*/  NOP ;  /* 0x0000000000007918 */ /* 0x010fe20000000000 */
.L_x_647:
        /* <DEDUP_REMOVED lines=22> */
.L_x_648:
        /* <DEDUP_REMOVED lines=22> */
.L_x_649:
[----:B------:R-:W-:Y:S01]  /*0910*/  PLOP3.LUT P0, PT, PT, PT, UP0, 0x80, 0x0 ;  /* 0x000000000000781c */ /* 0x000fe20003f0f008 */
[----:B------:R-:W-:Y:S01]  /*0920*/  UMOV UR38, 0x1 ;  /* 0x0000000100267882 */ /* 0x000fe20000000000 */
[----:B------:R-:W-:Y:S01]  /*0930*/  NOP ;  /* 0x0000000000007918 */ /* 0x000fe20000000000 */
[----:B------:R-:W-:Y:S01]  /*0940*/  USEL UR38, UR38, 0x2, !UP0 ;  /* 0x0000000226267887 */ /* 0x000fe2000c000000 */
[----:B------:R-:W-:Y:S01]  /*0950*/  LOP3.LUT R17, R2, 0x7f, RZ, 0xc0, !PT ;  /* 0x0000007f02117812 */ /* 0x000fe200078ec0ff */
[----:B------:R-:W-:Y:S01]  /*0960*/  ULDC.64 UR50, c[0x0][0x208] ;  /* 0x0000820000327ab9 */ /* 0x000fe20000000a00 */
[----:B-123--:R-:W-:Y:S07]  /*0970*/  BAR.SYNC.DEFER_BLOCKING 0x0 ;  /* 0x0000000000007b1d */ /* 0x00efee0000010000 */
[----:B------:R-:W-:Y:S05]  /*0980*/  @!P0 BRA `(.L_x_650) ;  /* 0x000000cc00d48947 */ /* 0x000fea0003800000 */
.L_x_651:
[----:B------:R-:W-:-:S08]  /*0990*/  NOP ;  /* 0x0000000000007918 */ /* 0x000fd00000000000 */
[----:B------:R-:W1:Y:S02]  /*09a0*/  USETMAXREG.TRY_ALLOC.CTAPOOL UP0, 0xa0 ;  /* 0x000000a0000079c8 */ /* 0x000e640008000600 */
[----:B-1----:R-:W-:-:S13]  /*09b0*/  PLOP3.LUT P0, PT, PT, PT, UP0, 0x80, 0x0 ;  /* 0x000000000000781c */ /* 0x002fda0003f0f008 */
[----:B------:R-:W-:Y:S05]  /*09c0*/  @!P0 BRA `(.L_x_651) ;  /* 0xfffffffc00f08947 */ /* 0x000fea000383ffff */
[----:B------:R-:W-:Y:S01]  /*09d0*/  LOP3.LUT R0, R2, 0xffffff80, RZ, 0xc0, !PT ;  /* 0xffffff8002007812 */ /* 0x000fe200078ec0ff */
[----:B------:R-:W1:Y:S08]  /*09e0*/  S2UR UR7, SR_CTAID.X ;  /* 0x00000000000779c3 */ /* 0x000e700000002500 */
[----:B------:R-:W-:Y:S08]  /*09f0*/  BAR.ARV 0x4, 0x1a0 ;  /* 0x0106800000007b1d */ /* 0x000ff00000002000 */
[----:B------:R-:W-:Y:S06]  /*0a00*/  BAR.ARV 0x8, 0x1a0 ;  /* 0x0206800000007b1d */ /* 0x000fec0000002000 */
[----:B------:R-:W-:-:S02]  /*0a10*/  ISETP.NE.AND P0, PT, R0, 0x80, PT ;  /* 0x000000800000780c */ /* 0x000fc40003f05270 */
[----:B------:R-:W1:Y:S11]  /*0a20*/  LDC R0, c[0x0][0xda8] ;  /* 0x00036a00ff007b82 */ /* 0x000e760000000800 */
[----:B------:R-:W-:Y:S06]  /*0a30*/  @!P0 BAR.ARV 0x9, 0x100 ;  /* 0x0244000000008b1d */ /* 0x000fec0000002000 */
[----:B-1----:R-:W-:-:S13]  /*0a40*/  ISETP.LE.AND P0, PT, R0, UR7, PT ;  /* 0x0000000700007c0c */ /* 0x002fda000bf03270 */
[----:B------:R-:W-:Y:S05]  /*0a50*/  @P0 EXIT ;  /* 0x000000000000094d */ /* 0x000fea0003800000 */
[----:B------:R-:W-:Y:S01]  /*0a60*/  VIADD R0, R2, 0xffffff80 ;  /* 0xffffff8002007836 */ /* 0x000fe20000000000 */
[----:B------:R-:W1:Y:S01]  /*0a70*/  S2UR UR4, SR_CgaCtaId ;  /* 0x00000000000479c3 */ /* 0x000e620000008800 */
[----:B------:R-:W-:Y:S01]  /*0a80*/  UMOV UR40, 0x400 ;  /* 0x0000040000287882 */ /* 0x000fe20000000000 */
[----:B------:R-:W-:Y:S02]  /*0a90*/  ULOP3.LUT UR46, UR38, 0x1, URZ, 0xfc, !UPT ;  /* 0x00000001262e7892 */ /* 0x000fe4000f8efc3f */
[----:B------:R-:W-:Y:S01]  /*0aa0*/  SHF.R.S32.HI R3, RZ, 0x1f, R0 ;  /* 0x0000001fff037819 */ /* 0x000fe20000011400 */
[----:B------:R-:W-:Y:S01]  /*0ab0*/  UMOV UR36, URZ ;  /* 0x0000003f00247c82 */ /* 0x000fe20008000000 */
[----:B------:R-:W-:Y:S01]  /*0ac0*/  UMOV UR37, URZ ;  /* 0x0000003f00257c82 */ /* 0x000fe20008000000 */
[----:B------:R-:W-:Y:S01]  /*0ad0*/  UMOV UR39, URZ ;  /* 0x0000003f00277c82 */ /* 0x000fe20008000000 */
[----:B------:R-:W-:Y:S01]  /*0ae0*/  LEA.HI R4, R3, R0, RZ, 0x7 ;  /* 0x0000000003047211 */ /* 0x000fe200078f38ff */
[----:B------:R-:W2:Y:S03]  /*0af0*/  S2UR UR6, SR_SWINHI ;  /* 0x00000000000679c3 */ /* 0x000ea60000002f00 */
[----:B------:R-:W-:-:S02]  /*0b00*/  LOP3.LUT R5, R4, 0xffffff80, RZ, 0xc0, !PT ;  /* 0xffffff8004057812 */ /* 0x000fc400078ec0ff */
[----:B------:R-:W-:-:S03]  /*0b10*/  SHF.R.S32.HI R4, RZ, 0x7, R4 ;  /* 0x00000007ff047819 */ /* 0x000fc60000011404 */
[----:B------:R-:W-:Y:S01]  /*0b20*/  IMAD.IADD R17, R0, 0x1, -R5 ;  /* 0x0000000100117824 */ /* 0x000fe200078e0a05 */
[CC--:B------:R-:W-:Y:S02]  /*0b30*/  LEA.HI R5, R3.reuse, R0.reuse, RZ, 0x4 ;  /* 0x0000000003057211 */ /* 0x0c0fe400078f20ff */
[----:B------:R-:W-:Y:S02]  /*0b40*/  LEA.HI R3, R3, R0, RZ, 0x5 ;  /* 0x0000000003037211 */ /* 0x000fe400078f28ff */
[----:B------:R-:W-:Y:S02]  /*0b50*/  SHF.R.S32.HI R8, RZ, 0x1f, R17 ;  /* 0x0000001fff087819 */ /* 0x000fe40000011411 */
[C---:B------:R-:W-:Y:S01]  /*0b60*/  LOP3.LUT R7, R5.reuse, 0x3fffff0, RZ, 0xc0, !PT ;  /* 0x03fffff005077812 */ /* 0x040fe200078ec0ff */
[----:B-1----:R-:W-:Y:S01]  /*0b70*/  ULEA UR40, UR4, UR40, 0x18 ;  /* 0x0000002804287291 */ /* 0x002fe2000f8ec03f */
[----:B------:R-:W-:Y:S02]  /*0b80*/  SHF.R.S32.HI R6, RZ, 0x4, R5 ;  /* 0x00000004ff067819 */ /* 0x000fe40000011405 */
[----:B------:R-:W-:Y:S01]  /*0b90*/  LEA.HI R9, R8, R17, RZ, 0x2 ;  /* 0x0000001108097211 */ /* 0x000fe200078f10ff */
[----:B------:R-:W-:Y:S01]  /*0ba0*/  IMAD.IADD R7, R0, 0x1, -R7 ;  /* 0x0000000100077824 */ /* 0x000fe200078e0a07 */
[----:B------:R-:W-:-:S02]  /*0bb0*/  LEA.HI R5, R5, R6, RZ, 0x1 ;  /* 0x0000000605057211 */ /* 0x000fc400078f08ff */
[----:B------:R-:W-:Y:S01]  /*0bc0*/  SHF.R.S32.HI R0, RZ, 0x5, R3 ;  /* 0x00000005ff007819 */ /* 0x000fe20000011403 */
[----:B------:R-:W-:Y:S01]  /*0bd0*/  UMOV UR4, UR40 ;  /* 0x0000002800047c82 */ /* 0x000fe20008000000 */
[----:B--2---:R-:W-:Y:S01]  /*0be0*/  UMOV UR5, UR6 ;  /* 0x0000000600057c82 */ /* 0x004fe20008000000 */
[--C-:B------:R-:W-:Y:S01]  /*0bf0*/  SHF.R.S32.HI R3, RZ, 0x2, R9.reuse ;  /* 0x00000002ff037819 */ /* 0x100fe20000011409 */
[----:B------:R-:W-:Y:S01]  /*0c00*/  IMAD.U32 R22, RZ, RZ, UR4 ;  /* 0x00000004ff167e24 */ /* 0x000fe2000f8e00ff */
[----:B------:R-:W-:Y:S01]  /*0c10*/  SHF.R.S32.HI R10, RZ, 0x1f, R9 ;  /* 0x0000001fff0a7819 */ /* 0x000fe20000011409 */
[----:B------:R-:W-:Y:S01]  /*0c20*/  IMAD R12, R0, 0x10, R7 ;  /* 0x00000010000c7824 */ /* 0x000fe200078e0207 */
[----:B------:R-:W-:Y:S01]  /*0c30*/  LOP3.LUT R5, R5, 0x1ffffffe, RZ, 0xc0, !PT ;  /* 0x1ffffffe05057812 */ /* 0x000fe200078ec0ff */
[----:B------:R-:W-:Y:S01]  /*0c40*/  IMAD.HI R0, R4, 0x55555556, RZ ;  /* 0x5555555604007827 */ /* 0x000fe200078e02ff */
[----:B------:R-:W-:Y:S01]  /*0c50*/  LEA.HI R10, R10, R3, RZ, 0x3 ;  /* 0x000000030a0a7211 */ /* 0x000fe200078f18ff */
[----:B------:R-:W-:Y:S01]  /*0c60*/  UMOV UR4, UR7 ;  /* 0x0000000700047c82 */ /* 0x000fe20008000000 */
[----:B------:R-:W-:Y:S01]  /*0c70*/  LEA.HI R8, R8, R17, RZ, 0x5 ;  /* 0x0000001108087211 */ /* 0x000fe200078f28ff */
[----:B------:R-:W-:Y:S01]  /*0c80*/  IMAD.IADD R5, R6, 0x1, -R5 ;  /* 0x0000000106057824 */ /* 0x000fe200078e0a05 */
[----:B------:R-:W-:Y:S01]  /*0c90*/  LOP3.LUT R10, R10, 0xfffffff8, RZ, 0xc0, !PT ;  /* 0xfffffff80a0a7812 */ /* 0x000fe200078ec0ff */
[----:B------:R-:W-:Y:S01]  /*0ca0*/  IMAD.U32 R23, RZ, RZ, UR5 ;  /* 0x00000005ff177e24 */ /* 0x000fe2000f8e00ff */
[----:B------:R-:W-:Y:S01]  /*0cb0*/  SHF.R.S32.HI R8, RZ, 0x5, R8 ;  /* 0x00000005ff087819 */ /* 0x000fe20000011408 */
[----:B------:R-:W-:Y:S01]  /*0cc0*/  IMAD R12, R12, 0x8, R5 ;  /* 0x000000080c0c7824 */ /* 0x000fe200078e0205 */
[----:B------:R-:W-:Y:S01]  /*0cd0*/  LEA.HI R5, R0, R0, RZ, 0x1 ;  /* 0x0000000000057211 */ /* 0x000fe200078f08ff */
[----:B------:R-:W-:Y:S01]  /*0ce0*/  IMAD.IADD R7, R3, 0x1, -R10 ;  /* 0x0000000103077824 */ /* 0x000fe200078e0a0a */
[----:B------:R-:W-:Y:S01]  /*0cf0*/  LOP3.LUT R0, R9, 0x7ffffffc, RZ, 0xc0, !PT ;  /* 0x7ffffffc09007812 */ /* 0x000fe200078ec0ff */
[----:B------:R-:W-:-:S02]  /*0d00*/  IMAD.SHL.U32 R3, R12, 0x8, RZ ;  /* 0x000000080c037824 */ /* 0x000fc400078e00ff */
[----:B------:R-:W-:Y:S02]  /*0d10*/  IMAD R5, R5, -0x3, R4 ;  /* 0xfffffffd05057824 */ /* 0x000fe400078e0204 */
[----:B------:R-:W-:Y:S02]  /*0d20*/  IMAD R8, R8, 0x10, R7 ;  /* 0x0000001008087824 */ /* 0x000fe400078e0207 */
[----:B------:R-:W-:Y:S02]  /*0d30*/  IMAD.IADD R17, R17, 0x1, -R0 ;  /* 0x0000000111117824 */ /* 0x000fe400078e0a00 */
[----:B------:R-:W-:-:S04]  /*0d40*/  IMAD.WIDE R22, R3, 0x2, R22 ;  /* 0x0000000203167825 */ /* 0x000fc800078e0216 */
[----:B------:R-:W-:-:S07]  /*0d50*/  IMAD R18, R5, 0x40, R8 ;  /* 0x0000004005127824 */ /* 0x000fce00078e0208 */
.L_x_744:
[----:B------:R-:W-:Y:S01]  /*0d60*/  ULDC UR5, c[0x0][0xdd0] ;  /* 0x0003740000057ab9 */ /* 0x000fe20000000800 */
[----:B-1----:R-:W1:Y:S01]  /*0d70*/  LDC R0, c[0x0][0xde8] ;  /* 0x00037a00ff007b82 */ /* 0x002e620000000800 */
[----:B------:R-:W-:Y:S01]  /*0d80*/  UISETP.NE.AND UP0, UPT, UR5, 0x1, UPT ;  /* 0x000000010500788c */ /* 0x000fe2000bf05270 */
[----:B------:R-:W-:-:S10]  /*0d90*/  UMOV UR8, UR4 ;  /* 0x0000000400087c82 */ /* 0x000fd40008000000 */
[----:B------:R-:W-:Y:S01]  /*0da0*/  @UP0 ULDC UR6, c[0x0][0xdd4] ;  /* 0x0003750000060ab9 */ /* 0x000fe20000000800 */
[----:B------:R-:W-:Y:S01]  /*0db0*/  @UP0 ULDC UR9, c[0x0][0xdd8] ;  /* 0x0003760000090ab9 */ /* 0x000fe20000000800 */
[----:B------:R-:W-:-:S04]  /*0dc0*/  UIMAD.WIDE.U32 UR6, UR4, UR6, URZ ;  /* 0x00000006040672a5 */ /* 0x000fc8000f8e003f */
[----:B------:R-:W-:-:S04]  /*0dd0*/  @UP0 USHF.R.U32.HI UR8, URZ, UR9, UR7 ;  /* 0x000000093f080299 */ /* 0x000fc80008011607 */
[----:B------:R-:W-:Y:S02]  /*0de0*/  UIADD3 UR6, -UR8, URZ, URZ ;  /* 0x0000003f08067290 */ /* 0x000fe4000fffe13f */
[----:B-1----:R-:W-:Y:S02]  /*0df0*/  ISETP.LE.AND P0, PT, R0, UR8, PT ;  /* 0x0000000800007c0c */ /* 0x002fe4000bf03270 */
[----:B------:R-:W-:-:S11]  /*0e00*/  UIMAD UR7, UR5, UR6, UR4 ;  /* 0x00000006050772a4 */ /* 0x000fd6000f8e0204 */
[----:B--234-:R-:W-:Y:S05]  /*0e10*/  @!P0 BRA `(.L_x_652) ;  /* 0x0000000000208947 */ /* 0x01cfea0003800000 */
[----:B------:R-:W-:Y:S01]  /*0e20*/  ULDC UR6, c[0x0][0xddc] ;  /* 0x0003770000067ab9 */ /* 0x000fe20000000800 */
[----:B------:R-:W-:Y:S01]  /*0e30*/  UMOV UR48, UR7 ;  /* 0x0000000700307c82 */ /* 0x000fe20008000000 */
[----:B------:R-:W-:-:S11]  /*0e40*/  UISETP.NE.AND UP0, UPT, UR6, 0x1, UPT ;  /* 0x000000010600788c */ /* 0x000fd6000bf05270 */
[----:B------:R-:W-:Y:S02]  /*0e50*/  @UP0 ULDC.64 UR10, c[0x0][0xde0] ;  /* 0x00037800000a0ab9 */ /* 0x000fe40000000a00 */
[----:B------:R-:W-:-:S04]  /*0e60*/  UIMAD.WIDE.U32 UR4, UR7, UR10, URZ ;  /* 0x0000000a070472a5 */ /* 0x000fc8000f8e003f */
[----:B------:R-:W-:-:S04]  /*0e70*/  @UP0 USHF.R.U32.HI UR48, URZ, UR11, UR5 ;  /* 0x0000000b3f300299 */ /* 0x000fc80008011605 */
[----:B------:R-:W-:Y:S01]  /*0e80*/  UIMAD UR4, UR48, UR6, URZ ;  /* 0x00000006300472a4 */ /* 0x000fe2000f8e023f */
[----:B------:R-:W-:Y:S11]  /*0e90*/  BRA `(.L_x_653) ;  /* 0x00000000001c7947 */ /* 0x000ff60003800000 */
.L_x_652:
[----:B------:R-:W-:Y:S01]  /*0ea0*/  ULDC UR6, c[0x0][0xdc4] ;  /* 0x0003710000067ab9 */ /* 0x000fe20000000800 */
[----:B------:R-:W-:Y:S01]  /*0eb0*/  UMOV UR48, UR7 ;  /* 0x0000000700307c82 */ /* 0x000fe20008000000 */
[----:B------:R-:W-:-:S11]  /*0ec0*/  UISETP.NE.AND UP0, UPT, UR6, 0x1, UPT ;  /* 0x000000010600788c */ /* 0x000fd6000bf05270 */
[----:B------:R-:W-:Y:S02]  /*0ed0*/  @UP0 ULDC.64 UR10, c[0x0][0xdc8] ;  /* 0x00037200000a0ab9 */ /* 0x000fe40000000a00 */
[----:B------:R-:W-:-:S04]  /*0ee0*/  UIMAD.WIDE.U32 UR4, UR7, UR10, URZ ;  /* 0x0000000a070472a5 */ /* 0x000fc8000f8e003f */
[----:B------:R-:W-:-:S04]  /*0ef0*/  @UP0 USHF.R.U32.HI UR48, URZ, UR11, UR5 ;  /* 0x0000000b3f300299 */ /* 0x000fc80008011605 */
[----:B------:R-:W-:-:S12]  /*0f00*/  UIMAD UR4, UR48, UR6, URZ ;  /* 0x00000006300472a4 */ /* 0x000fd8000f8e023f */
.L_x_653:
[----:B------:R-:W-:Y:S01]  /*0f10*/  UIADD3 UR6, UR7, -UR4, URZ ;  /* 0x8000000407067290 */ /* 0x000fe2000fffe03f */
[----:B------:R-:W-:Y:S01]  /*0f20*/  ULDC UR43, c[0x0][0xdb8] ;  /* 0x00036e00002b7ab9 */ /* 0x000fe20000000800 */
[----:B------:R-:W-:Y:S02]  /*0f30*/  ULOP3.LUT UR7, URZ, UR48, URZ, 0x33, !UPT ;  /* 0x000000303f077292 */ /* 0x000fe4000f8e333f */
[----:B------:R-:W-:Y:S01]  /*0f40*/  UISETP.NE.AND UP1, UPT, UR43, 0x1, UPT ;  /* 0x000000012b00788c */ /* 0x000fe2000bf25270 */
[----:B------:R-:W-:Y:S01]  /*0f50*/  ULDC.64 UR12, c[0x0][0x3f8] ;  /* 0x0000fe00000c7ab9 */ /* 0x000fe20000000a00 */
[----:B------:R-:W-:Y:S01]  /*0f60*/  ULDC UR42, c[0x0][0xdac] ;  /* 0x00036b00002a7ab9 */ /* 0x000fe20000000800 */
[----:B------:R-:W-:Y:S02]  /*0f70*/  UISETP.NE.U32.AND UP0, UPT, UR12, URZ, UPT ;  /* 0x0000003f0c00728c */ /* 0x000fe4000bf05070 */
[----:B------:R-:W-:Y:S01]  /*0f80*/  UIADD3 UR42, UR7, UR42, URZ ;  /* 0x0000002a072a7290 */ /* 0x000fe2000fffe03f */
[----:B------:R-:W-:Y:S01]  /*0f90*/  ULDC.64 UR4, c[0x0][0x9e0] ;  /* 0x0002780000047ab9 */ /* 0x000fe20000000a00 */
[----:B------:R-:W-:Y:S01]  /*0fa0*/  ULDC UR11, c[0x0][0xdc4] ;  /* 0x00037100000b7ab9 */ /* 0x000fe20000000800 */
[----:B------:R-:W-:-:S02]  /*0fb0*/  UISETP.NE.AND.EX UP0, UPT, UR13, URZ, UPT, UP0 ;  /* 0x0000003f0d00728c */ /* 0x000fc4000bf05300 */
[----:B------:R-:W-:Y:S02]  /*0fc0*/  UISETP.GE.AND UP2, UPT, UR5, 0x1, UPT ;  /* 0x000000010500788c */ /* 0x000fe4000bf46270 */
[----:B------:R-:W-:Y:S01]  /*0fd0*/  UIMAD UR42, UR42, 0xc0, URZ ;  /* 0x000000c02a2a78a4 */ /* 0x000fe2000f8e023f */
[----:B------:R-:W-:Y:S01]  /*0fe0*/  ULDC UR47, c[0x0][0x404] ;  /* 0x00010100002f7ab9 */ /* 0x000fe20000000800 */
[----:B------:R-:W-:Y:S01]  /*0ff0*/  ULDC UR9, c[0x0][0x288] ;  /* 0x0000a20000097ab9 */ /* 0x000fe20000000800 */
[----:B------:R-:W-:Y:S01]  /*1000*/  UIMAD UR8, UR8, UR11, UR6 ;  /* 0x0000000b080872a4 */ /* 0x000fe2000f8e0206 */
[----:B------:R-:W-:Y:S01]  /*1010*/  PLOP3.LUT P1, PT, PT, PT, UP2, 0x80, 0x0 ;  /* 0x000000000000781c */ /* 0x000fe20003f2f028 */
[----:B------:R-:W-:Y:S01]  /*1020*/  USEL UR47, UR47, 0x1, UP0 ;  /* 0x000000012f2f7887 */ /* 0x000fe20008000000 */
[----:B------:R-:W-:Y:S01]  /*1030*/  @UP1 ULDC UR6, c[0x0][0xdbc] ;  /* 0x00036f0000061ab9 */ /* 0x000fe20000000800 */
[----:B------:R-:W-:Y:S01]  /*1040*/  UIADD3 UR49, UR42, 0xc0, -UR9 ;  /* 0x000000c02a317890 */ /* 0x000fe2000fffe809 */
[----:B------:R-:W-:Y:S01]  /*1050*/  ULDC UR10, c[0x0][0x2e0] ;  /* 0x0000b800000a7ab9 */ /* 0x000fe20000000800 */
[----:B------:R-:W-:Y:S01]  /*1060*/  UIMAD.WIDE.U32 UR6, UR8, UR6, URZ ;  /* 0x00000006080672a5 */ /* 0x000fe2000f8e003f */
[----:B------:R-:W-:Y:S01]  /*1070*/  @UP1 ULDC UR11, c[0x0][0xdc0] ;  /* 0x00037000000b1ab9 */ /* 0x000fe20000000800 */
[----:B------:R-:W-:Y:S01]  /*1080*/  UIMAD UR49, UR47, UR10, UR49 ;  /* 0x0000000a2f3172a4 */ /* 0x000fe2000f8e0231 */
[----:B------:R-:W-:Y:S01]  /*1090*/  UMOV UR44, UR8 ;  /* 0x00000008002c7c82 */ /* 0x000fe20008000000 */
[----:B------:R-:W-:-:S02]  /*10a0*/  @UP1 USHF.R.U32.HI UR44, URZ, UR11, UR7 ;  /* 0x0000000b3f2c1299 */ /* 0x000fc40008011607 */
[----:B------:R-:W-:Y:S02]  /*10b0*/  UIADD3 UR4, UR49, UR4, URZ ;  /* 0x0000000431047290 */ /* 0x000fe4000fffe03f */
[----:B------:R-:W-:-:S04]  /*10c0*/  UIADD3 UR6, -UR44, URZ, URZ ;  /* 0x0000003f2c067290 */ /* 0x000fc8000fffe13f */
[----:B------:R-:W-:Y:S01]  /*10d0*/  UIMAD UR43, UR43, UR6, UR8 ;  /* 0x000000062b2b72a4 */ /* 0x000fe2000f8e0208 */
[----:B------:R-:W-:Y:S01]  /*10e0*/  IMAD.U32 R0, RZ, RZ, UR4 ;  /* 0x00000004ff007e24 */ /* 0x000fe2000f8e00ff */
[----:B------:R-:W-:Y:S10]  /*10f0*/  @!P1 BRA `(.L_x_654) ;  /* 0x0000000000409947 */ /* 0x000ff40003800000 */
[----:B------:R-:W-:Y:S01]  /*1100*/  ISETP.LT.AND P0, PT, RZ, UR49, PT ;  /* 0x00000031ff007c0c */ /* 0x000fe2000bf01270 */
[----:B------:R-:W-:-:S12]  /*1110*/  UIADD3 UR4, UR49, -0x1, URZ ;  /* 0xffffffff31047890 */ /* 0x000fd8000fffe03f */
[----:B------:R-:W-:Y:S05]  /*1120*/  @P0 BRA `(.L_x_655) ;  /* 0x00000000001c0947 */ /* 0x000fea0003800000 */
[----:B------:R-:W-:Y:S02]  /*1130*/  UISETP.NE.AND UP0, UPT, UR5, 0x1, UPT ;  /* 0x000000010500788c */ /* 0x000fe4000bf05270 */
[----:B------:R-:W-:-:S09]  /*1140*/  UIADD3 UR4, -UR49, URZ, URZ ;  /* 0x0000003f31047290 */ /* 0x000fd2000fffe13f */
[----:B------:R-:W-:Y:S02]  /*1150*/  @UP0 ULDC.64 UR12, c[0x0][0x9e8] ;  /* 0x00027a00000c0ab9 */ /* 0x000fe40000000a00 */
[----:B------:R-:W-:-:S04]  /*1160*/  UIMAD.WIDE.U32 UR6, UR4, UR12, URZ ;  /* 0x0000000c040672a5 */ /* 0x000fc8000f8e003f */
[----:B------:R-:W-:-:S04]  /*1170*/  @UP0 USHF.R.U32.HI UR4, URZ, UR13, UR7 ;  /* 0x0000000d3f040299 */ /* 0x000fc80008011607 */
[----:B------:R-:W-:Y:S01]  /*1180*/  ULOP3.LUT UR4, URZ, UR4, URZ, 0x33, !UPT ;  /* 0x000000043f047292 */ /* 0x000fe2000f8e333f */
[----:B------:R-:W-:Y:S11]  /*1190*/  BRA `(.L_x_656) ;  /* 0x0000000000107947 */ /* 0x000ff60003800000 */
.L_x_655:
[----:B------:R-:W-:-:S11]  /*11a0*/  UISETP.NE.AND UP0, UPT, UR5, 0x1, UPT ;  /* 0x000000010500788c */ /* 0x000fd6000bf05270 */
[----:B------:R-:W-:Y:S02]  /*11b0*/  @UP0 ULDC.64 UR12, c[0x0][0x9e8] ;  /* 0x00027a00000c0ab9 */ /* 0x000fe40000000a00 */
[----:B------:R-:W-:-:S04]  /*11c0*/  UIMAD.WIDE.U32 UR6, UR4, UR12, URZ ;  /* 0x0000000c040672a5 */ /* 0x000fc8000f8e003f */
[----:B------:R-:W-:-:S12]  /*11d0*/  @UP0 USHF.R.U32.HI UR4, URZ, UR13, UR7 ;  /* 0x0000000d3f040299 */ /* 0x000fd80008011607 */
.L_x_656:
[----:B------:R-:W-:-:S06]  /*11e0*/  UIMAD UR4, UR4, UR5, UR5 ;  /* 0x00000005040472a4 */ /* 0x000fcc000f8e0205 */
[----:B------:R-:W-:-:S07]  /*11f0*/  VIMNMX R0, R0, UR4, PT ;  /* 0x0000000400007c48 */ /* 0x000fce000bfe0100 */
.L_x_654:
[----:B------:R-:W-:Y:S01]  /*1200*/  UIMAD UR4, UR47, UR10, 0x7f ;  /* 0x0000007f2f0474a4 */ /* 0x000fe2000f8e020a */
[----:B------:R-:W-:Y:S01]  /*1210*/  VIADD R0, R0, 0x7f ;  /* 0x0000007f00007836 */ /* 0x000fe20000000000 */
[----:B------:R-:W-:Y:S02]  /*1220*/  UIADD3 UR7, UR42, -UR9, URZ ;  /* 0x800000092a077290 */ /* 0x000fe4000fffe03f */
[----:B------:R-:W-:Y:S02]  /*1230*/  USHF.R.S32.HI UR6, URZ, 0x1f, UR4 ;  /* 0x0000001f3f067899 */ /* 0x000fe40008011404 */
[----:B------:R-:W-:Y:S01]  /*1240*/  SHF.R.S32.HI R3, RZ, 0x1f, R0 ;  /* 0x0000001fff037819 */ /* 0x000fe20000011400 */
[----:B------:R-:W-:Y:S02]  /*1250*/  UIMAD UR7, UR47, UR10, UR7 ;  /* 0x0000000a2f0772a4 */ /* 0x000fe4000f8e0207 */
[----:B------:R-:W-:Y:S01]  /*1260*/  ULEA.HI UR6, UR6, UR4, URZ, 0x7 ;  /* 0x0000000406067291 */ /* 0x000fe2000f8f383f */
[----:B------:R-:W-:Y:S01]  /*1270*/  LEA.HI R3, R3, R0, RZ, 0x7 ;  /* 0x0000000003037211 */ /* 0x000fe200078f38ff */
[----:B------:R-:W-:-:S02]  /*1280*/  ULDC UR8, c[0x0][0x9dc] ;  /* 0x0002770000087ab9 */ /* 0x000fc40000000800 */
[----:B------:R-:W-:Y:S01]  /*1290*/  USHF.R.S32.HI UR6, URZ, 0x7, UR6 ;  /* 0x000000073f067899 */ /* 0x000fe20008011406 */
[----:B------:R-:W-:Y:S01]  /*12a0*/  SHF.R.S32.HI R3, RZ, 0x7, R3 ;  /* 0x00000007ff037819 */ /* 0x000fe20000011403 */
[----:B------:R-:W-:-:S04]  /*12b0*/  UIADD3 UR8, UR7, -UR8, URZ ;  /* 0x8000000807087290 */ /* 0x000fc8000fffe03f */
[----:B------:R-:W-:Y:S01]  /*12c0*/  VIMNMX R88, R3, UR6, PT ;  /* 0x0000000603587c48 */ /* 0x000fe2000bfe0100 */
[----:B------:R-:W-:Y:S07]  /*12d0*/  @!P1 BRA `(.L_x_657) ;  /* 0x0000000000489947 */ /* 0x000fee0003800000 */
[----:B------:R-:W-:Y:S02]  /*12e0*/  UMOV UR4, UR7 ;  /* 0x0000000700047c82 */ /* 0x000fe40008000000 */
[----:B------:R-:W-:-:S06]  /*12f0*/  UISETP.GT.AND UP0, UPT, UR4, -0x1, UPT ;  /* 0xffffffff0400788c */ /* 0x000fcc000bf04270 */
[----:B------:R-:W-:-:S13]  /*1300*/  PLOP3.LUT P0, PT, PT, PT, UP0, 0x80, 0x0 ;  /* 0x000000000000781c */ /* 0x000fda0003f0f008 */
[----:B------:R-:W-:Y:S05]  /*1310*/  @P0 BRA `(.L_x_658) ;  /* 0x00000000001c0947 */ /* 0x000fea0003800000 */
[----:B------:R-:W-:Y:S02]  /*1320*/  UISETP.NE.AND UP0, UPT, UR5, 0x1, UPT ;  /* 0x000000010500788c */ /* 0x000fe4000bf05270 */
[----:B------:R-:W-:-:S09]  /*1330*/  ULOP3.LUT UR4, URZ, UR4, URZ, 0x33, !UPT ;  /* 0x000000043f047292 */ /* 0x000fd2000f8e333f */
[----:B------:R-:W-:Y:S02]  /*1340*/  @UP0 ULDC.64 UR10, c[0x0][0x9e8] ;  /* 0x00027a00000a0ab9 */ /* 0x000fe40000000a00 */
[----:B------:R-:W-:-:S04]  /*1350*/  UIMAD.WIDE.U32 UR6, UR4, UR10, URZ ;  /* 0x0000000a040672a5 */ /* 0x000fc8000f8e003f */
[----:B------:R-:W-:-:S04]  /*1360*/  @UP0 USHF.R.U32.HI UR4, URZ, UR11, UR7 ;  /* 0x0000000b3f040299 */ /* 0x000fc80008011607 */
[----:B------:R-:W-:Y:S01]  /*1370*/  ULOP3.LUT UR4, URZ, UR4, URZ, 0x33, !UPT ;  /* 0x000000043f047292 */ /* 0x000fe2000f8e333f */
[----:B------:R-:W-:Y:S11]  /*1380*/  BRA `(.L_x_659) ;  /* 0x0000000000107947 */ /* 0x000ff60003800000 */
.L_x_658:
[----:B------:R-:W-:-:S11]  /*1390*/  UISETP.NE.AND UP0, UPT, UR5, 0x1, UPT ;  /* 0x000000010500788c */ /* 0x000fd6000bf05270 */
[----:B------:R-:W-:Y:S02]  /*13a0*/  @UP0 ULDC.64 UR10, c[0x0][0x9e8] ;  /* 0x00027a00000a0ab9 */ /* 0x000fe40000000a00 */
[----:B------:R-:W-:-:S04]  /*13b0*/  UIMAD.WIDE.U32 UR6, UR4, UR10, URZ ;  /* 0x0000000a040672a5 */ /* 0x000fc8000f8e003f */
[----:B------:R-:W-:-:S12]  /*13c0*/  @UP0 USHF.R.U32.HI UR4, URZ, UR11, UR7 ;  /* 0x0000000b3f040299 */ /* 0x000fd80008011607 */
.L_x_659:
[----:B------:R-:W-:-:S04]  /*13d0*/  UIMAD UR4, UR4, UR5, URZ ;  /* 0x00000005040472a4 */ /* 0x000fc8000f8e023f */
[----:B------:R-:W-:-:S04]  /*13e0*/  UISETP.LT.AND UP0, UPT, UR8, UR4, UPT ;  /* 0x000000040800728c */ /* 0x000fc8000bf01270 */
[----:B------:R-:W-:-:S12]  /*13f0*/  USEL UR8, UR8, UR4, !UP0 ;  /* 0x0000000408087287 */ /* 0x000fd8000c000000 */
.L_x_657:
[----:B------:R-:W-:Y:S01]  /*1400*/  USHF.R.S32.HI UR4, URZ, 0x1f, UR8 ;  /* 0x0000001f3f047899 */ /* 0x000fe20008011408 */
[----:B------:R-:W-:Y:S01]  /*1410*/  PLOP3.LUT P0, PT, PT, PT, PT, 0x80, 0x0 ;  /* 0x000000000000781c */ /* 0x000fe20003f0f070 */
[----:B------:R-:W-:Y:S01]  /*1420*/  IMAD.MOV.U32 R3, RZ, RZ, RZ ;  /* 0x000000ffff037224 */ /* 0x000fe200078e00ff */
[----:B------:R-:W-:Y:S01]  /*1430*/  CS2R R118, SRZ ;  /* 0x0000000000767805 */ /* 0x000fe2000001ff00 */
[----:B------:R-:W-:Y:S01]  /*1440*/  ULEA.HI UR4, UR4, UR8, URZ, 0x7 ;  /* 0x0000000804047291 */ /* 0x000fe2000f8f383f */
[----:B------:R-:W-:Y:S01]  /*1450*/  IMAD.MOV.U32 R15, RZ, RZ, RZ ;  /* 0x000000ffff0f7224 */ /* 0x000fe200078e00ff */
[----:B------:R-:W-:Y:S02]  /*1460*/  CS2R R116, SRZ ;  /* 0x0000000000747805 */ /* 0x000fe4000001ff00 */
[----:B------:R-:W-:Y:S01]  /*1470*/  CS2R R114, SRZ ;  /* 0x0000000000727805 */ /* 0x000fe2000001ff00 */
[----:B------:R-:W-:Y:S01]  /*1480*/  USHF.R.S32.HI UR4, URZ, 0x7, UR4 ;  /* 0x000000073f047899 */ /* 0x000fe20008011404 */
[----:B------:R-:W-:-:S02]  /*1490*/  CS2R R112, SRZ ;  /* 0x0000000000707805 */ /* 0x000fc4000001ff00 */
[----:B------:R-:W-:Y:S02]  /*14a0*/  CS2R R110, SRZ ;  /* 0x00000000006e7805 */ /* 0x000fe4000001ff00 */
[----:B------:R-:W-:Y:S01]  /*14b0*/  CS2R R108, SRZ ;  /* 0x00000000006c7805 */ /* 0x000fe2000001ff00 */
[----:B------:R-:W-:Y:S01]  /*14c0*/  UISETP.LT.AND UP0, UPT, URZ, UR4, UPT ;  /* 0x000000043f00728c */ /* 0x000fe2000bf01270 */
[----:B------:R-:W-:Y:S02]  /*14d0*/  CS2R R106, SRZ ;  /* 0x00000000006a7805 */ /* 0x000fe4000001ff00 */
[----:B------:R-:W-:Y:S02]  /*14e0*/  CS2R R104, SRZ ;  /* 0x0000000000687805 */ /* 0x000fe4000001ff00 */
[----:B------:R-:W-:Y:S01]  /*14f0*/  CS2R R102, SRZ ;  /* 0x0000000000667805 */ /* 0x000fe2000001ff00 */
[----:B------:R-:W-:Y:S01]  /*1500*/  USEL UR45, URZ, UR4, !UP0 ;  /* 0x000000043f2d7287 */ /* 0x000fe2000c000000 */
[----:B------:R-:W-:-:S02]  /*1510*/  CS2R R100, SRZ ;  /* 0x0000000000647805 */ /* 0x000fc4000001ff00 */
[----:B------:R-:W-:Y:S02]  /*1520*/  CS2R R98, SRZ ;  /* 0x0000000000627805 */ /* 0x000fe4000001ff00 */
[----:B------:R-:W-:Y:S02]  /*1530*/  CS2R R96, SRZ ;  /* 0x0000000000607805 */ /* 0x000fe4000001ff00 */
[----:B------:R-:W-:Y:S01]  /*1540*/  CS2R R6, SRZ ;  /* 0x0000000000067805 */ /* 0x000fe2000001ff00 */
[----:B------:R-:W-:Y:S01]  /*1550*/  IMAD.MOV.U32 R94, RZ, RZ, RZ ;  /* 0x000000ffff5e7224 */ /* 0x000fe200078e00ff */
[----:B------:R-:W-:Y:S01]  /*1560*/  ISETP.GT.AND P1, PT, R88, UR45, PT ;  /* 0x0000002d58007c0c */ /* 0x000fe2000bf24270 */
[----:B------:R-:W-:Y:S01]  /*1570*/  IMAD.MOV.U32 R9, RZ, RZ, RZ ;  /* 0x000000ffff097224 */ /* 0x000fe200078e00ff */
[----:B------:R-:W-:Y:S01]  /*1580*/  CS2R R90, SRZ ;  /* 0x00000000005a7805 */ /* 0x000fe2000001ff00 */
[----:B------:R-:W-:Y:S02]  /*1590*/  IMAD.MOV.U32 R89, RZ, RZ, RZ ;  /* 0x000000ffff597224 */ /* 0x000fe400078e00ff */
[----:B------:R-:W-:-:S08]  /*15a0*/  IMAD.MOV.U32 R0, RZ, RZ, RZ ;  /* 0x000000ffff007224 */ /* 0x000fd000078e00ff */
[----:B------:R-:W-:Y:S05]  /*15b0*/  @!P1 BRA `(.L_x_660) ;  /* 0x000000b4000c9947 */ /* 0x000fea0003800000 */
[----:B------:R-:W-:-:S05]  /*15c0*/  VIADD R0, R2, 0xffffff80 ;  /* 0xffffff8002007836 */ /* 0x000fca0000000000 */
[----:B------:R-:W-:-:S04]  /*15d0*/  SHF.R.S32.HI R3, RZ, 0x1f, R0 ;  /* 0x0000001fff037819 */ /* 0x000fc80000011400 */
[----:B------:R-:W-:-:S04]  /*15e0*/  LEA.HI R3, R3, R0, RZ, 0x7 ;  /* 0x0000000003037211 */ /* 0x000fc800078f38ff */
[----:B------:R-:W-:-:S06]  /*15f0*/  SHF.R.S32.HI R3, RZ, 0x7, R3 ;  /* 0x00000007ff037819 */ /* 0x000fcc0000011403 */
[----:B------:R-:W1:Y:S02]  /*1600*/  SHFL.IDX PT, R3, R3, RZ, 0x1f ;  /* 0x00001fff03037589 */ /* 0x000e6400000e0000 */
[----:B-1----:R-:W-:-:S13]  /*1610*/  R2UR UR41, R3 ;  /* 0x00000000032972ca */ /* 0x002fda00000e0000 */
[----:B------:R-:W-:Y:S02]  /*1620*/  UIMAD.WIDE UR4, UR41, 0x55555556, URZ ;  /* 0x55555556290478a5 */ /* 0x000fe4000f8e023f */
[----:B------:R-:W-:Y:S02]  /*1630*/  UIADD3 UR4, UR40, 0x8400, URZ ;  /* 0x0000840028047890 */ /* 0x000fe4000fffe03f */
[----:B------:R-:W-:Y:S02]  /*1640*/  ULEA.HI UR5, UR5, UR5, URZ, 0x1 ;  /* 0x0000000505057291 */ /* 0x000fe4000f8f083f */
[----:B------:R-:W-:Y:S02]  /*1650*/  ULOP3.LUT UP0, URZ, UR4, 0x3ff, URZ, 0xc0, !UPT ;  /* 0x000003ff043f7892 */ /* 0x000fe4000f80c03f */
[----:B------:R-:W-:-:S04]  /*1660*/  UIMAD UR5, UR5, -0x3, UR41 ;  /* 0xfffffffd050578a4 */ /* 0x000fc8000f8e0229 */
[----:B------:R-:W-:Y:S01]  /*1670*/  PLOP3.LUT P0, PT, PT, PT, UP0, 0x80, 0x0 ;  /* 0x000000000000781c */ /* 0x000fe20003f0f008 */
[----:B------:R-:W-:-:S04]  /*1680*/  ULEA UR5, UR5, UR4, 0xd ;  /* 0x0000000405057291 */ /* 0x000fc8000f8e683f */
[----:B------:R-:W-:-:S04]  /*1690*/  USHF.R.U32.HI UR5, URZ, 0x4, UR5 ;  /* 0x000000043f057899 */ /* 0x000fc80008011605 */
[----:B------:R-:W-:-:S04]  /*16a0*/  ULOP3.LUT UR52, UR5, 0x3fff, URZ, 0xc0, !UPT ;  /* 0x00003fff05347892 */ /* 0x000fc8000f8ec03f */
[----:B------:R-:W-:Y:S08]  /*16b0*/  @!P0 BRA `(.L_x_661) ;  /* 0x0000000000408947 */ /* 0x000ff00003800000 */
        /* <DEDUP_REMOVED lines=16> */
.L_x_661:
[----:B------:R-:W-:Y:S01]  /*17c0*/  ULEA.HI UR4, UR36, UR36, URZ, 0x1 ;  /* 0x0000002424047291 */ /* 0x000fe2000f8f083f */
[----:B------:R-:W-:-:S03]  /*17d0*/  IMAD.U32 R3, RZ, RZ, UR46 ;  /* 0x0000002eff037e24 */ /* 0x000fc6000f8e00ff */
[----:B------:R-:W-:Y:S02]  /*17e0*/  ULOP3.LUT UR4, UR4, 0xfffffffe, URZ, 0xc0, !UPT ;  /* 0xfffffffe04047892 */ /* 0x000fe4000f8ec03f */
[----:B------:R-:W-:Y:S02]  /*17f0*/  ISETP.NE.AND P0, PT, R3, 0x3, PT ;  /* 0x000000030300780c */ /* 0x000fe40003f05270 */
[----:B------:R-:W-:-:S06]  /*1800*/  UIADD3 UR4, UR36, -UR4, URZ ;  /* 0x8000000424047290 */ /* 0x000fcc000fffe03f */
[----:B------:R-:W-:-:S05]  /*1810*/  IMAD.U32 R0, RZ, RZ, UR4 ;  /* 0x00000004ff007e24 */ /* 0x000fca000f8e00ff */
[----:B------:R-:W-:-:S04]  /*1820*/  SHF.L.U32 R0, R0, 0x1f, RZ ;  /* 0x0000001f00007819 */ /* 0x000fc800000006ff */
[----:B------:R-:W1:Y:S02]  /*1830*/  SYNCS.PHASECHK.TRANS64.TRYWAIT P1, [UR40+0x16800], R0 ;  /* 0x01680000ff0075a7 */ /* 0x000e640008020168 */
[----:B-1----:R-:W-:Y:S05]  /*1840*/  @!P1 BRA `(.L_x_662) ;  /* 0x000000ec003c9947 */ /* 0x002fea0003800000 */
.L_x_809:
[----:B------:R-:W-:Y:S05]  /*1850*/  @!P0 BRA `(.L_x_663) ;  /* 0x0000000000048947 */ /* 0x000fea0003800000 */
[----:B------:R-:W-:Y:S01]  /*1860*/  BPT.TRAP 0x1 ;  /* 0x000000040000795c */ /* 0x000fe20000300000 */
.L_x_663:
[----:B------:R-:W-:Y:S02]  /*1870*/  IMAD.U32 R5, RZ, RZ, UR39 ;  /* 0x00000027ff057e24 */ /* 0x000fe4000f8e00ff */
[----:B-1----:R-:W-:-:S03]  /*1880*/  IMAD.U32 R0, RZ, RZ, UR37 ;  /* 0x00000025ff007e24 */ /* 0x002fc6000f8e00ff */
[----:B------:R-:W-:Y:S02]  /*1890*/  LEA R5, R5, UR40, 0x3 ;  /* 0x0000002805057c11 */ /* 0x000fe4000f8e18ff */
[----:B------:R-:W-:-:S04]  /*18a0*/  SHF.L.U32 R0, R0, 0x1f, RZ ;  /* 0x0000001f00007819 */ /* 0x000fc800000006ff */
[----:B------:R1:W2:Y:S01]  /*18b0*/  SYNCS.PHASECHK.TRANS64.TRYWAIT P2, [R5+URZ+0x16830], R0 ;  /* 0x01683000050075a7 */ /* 0x0002a2000804017f */
[----:B------:R-:W-:Y:S05]  /*18c0*/  @!P0 BRA `(.L_x_664) ;  /* 0x0000000000048947 */ /* 0x000fea0003800000 */
[----:B------:R-:W-:Y:S01]  /*18d0*/  BPT.TRAP 0x1 ;  /* 0x000000040000795c */ /* 0x000fe20000300000 */
.L_x_664:
[----:B------:R-:W-:Y:S01]  /*18e0*/  LOP3.LUT P1, RZ, R2, 0x7f, RZ, 0xc0, !PT ;  /* 0x0000007f02ff7812 */ /* 0x000fe2000782c0ff */
[----:B--2---:R-:W-:-:S12]  /*18f0*/  @P2 BRA `(.L_x_665) ;  /* 0x0000000000082947 */ /* 0x004fd80003800000 */
[----:B------:R-:W2:Y:S02]  /*1900*/  SYNCS.PHASECHK.TRANS64.TRYWAIT P2, [R5+URZ+0x16830], R0 ;  /* 0x01683000050075a7 */ /* 0x000ea4000804017f */
[----:B--2---:R-:W-:Y:S05]  /*1910*/  @!P2 BRA `(.L_x_666) ;  /* 0x000000ec0020a947 */ /* 0x004fea0003800000 */
.L_x_665:
[----:B------:R-:W-:Y:S05]  /*1920*/  WARPSYNC.ALL ;  /* 0x0000000000007948 */ /* 0x000fea0003800000 */
[----:B------:R-:W-:Y:S01]  /*1930*/  UIADD3 UR4, UR40, 0xe400, URZ ;  /* 0x0000e40028047890 */ /* 0x000fe2000fffe03f */
[----:B------:R-:W-:Y:S01]  /*1940*/  WARPGROUP.ARRIVE ;  /* 0x00000000000079c5 */ /* 0x000fe20000000000 */
[----:B------:R-:W-:Y:S01]  /*1950*/  ULOP3.LUT UR16, UR52, 0x10000, URZ, 0xfc, !UPT ;  /* 0x0001000034107892 */ /* 0x000fe2000f8efc3f */
[----:B------:R-:W3:Y:S01]  /*1960*/  LDC R4, c[0x0][0x2e0] ;  /* 0x0000b800ff047b82 */ /* 0x000ee20000000800 */
[----:B------:R-:W-:Y:S01]  /*1970*/  USHF.R.U32.HI UR4, URZ, 0x4, UR4 ;  /* 0x000000043f047899 */ /* 0x000fe20008011604 */
[----:B------:R-:W-:Y:S01]  /*1980*/  IMAD.MOV.U32 R3, RZ, RZ, -0x80 ;  /* 0xffffff80ff037424 */ /* 0x000fe200078e00ff */
[----:B------:R-:W-:Y:S01]  /*1990*/  UMOV UR17, 0x40000040 ;  /* 0x4000004000117882 */ /* 0x000fe20000000000 */
[----:B------:R-:W-:Y:S01]  /*19a0*/  UMOV UR19, 0x40000040 ;  /* 0x4000004000137882 */ /* 0x000fe20000000000 */
[----:B------:R-:W-:Y:S01]  /*19b0*/  ULOP3.LUT UR4, UR4, 0x3fff, URZ, 0xc0, !UPT ;  /* 0x00003fff04047892 */ /* 0x000fe2000f8ec03f */
[----:B-12---:R-:W-:Y:S01]  /*19c0*/  @!P1 VIADD R0, R5, 0x16840 ;  /* 0x0001684005009836 */ /* 0x006fe20000000000 */
[----:B------:R-:W-:Y:S01]  /*19d0*/  UMOV UR5, 0x40000040 ;  /* 0x4000004000057882 */ /* 0x000fe20000000000 */
[----:B------:R-:W-:Y:S01]  /*19e0*/  UMOV UR7, 0x40000040 ;  /* 0x4000004000077882 */ /* 0x000fe20000000000 */
[----:B------:R-:W-:Y:S01]  /*19f0*/  ULOP3.LUT UR20, UR4, 0x10000, URZ, 0xfc, !UPT ;  /* 0x0001000004147892 */ /* 0x000fe2000f8efc3f */
[----:B------:R-:W1:Y:S01]  /*1a00*/  LDC R7, c[0x0][0x288] ;  /* 0x0000a200ff077b82 */ /* 0x000e620000000800 */
[----:B------:R-:W-:Y:S01]  /*1a10*/  UIADD3 UR4, UR16, 0x2, URZ ;  /* 0x0000000210047890 */ /* 0x000fe2000fffe03f */
[C---:B------:R-:W-:Y:S01]  /*1a20*/  IMAD R11, R88.reuse, R3, 0x80 ;  /* 0x00000080580b7424 */ /* 0x040fe200078e0203 */
[----:B------:R-:W-:Y:S01]  /*1a30*/  ULEA UR18, UR39, UR20, 0xa ;  /* 0x0000001427127291 */ /* 0x000fe2000f8e503f */
[----:B------:R-:W-:Y:S01]  /*1a40*/  @!P1 PRMT R0, RZ, 0x654, R0 ;  /* 0x00000654ff009816 */ /* 0x000fe20000000000 */
[----:B------:R-:W-:Y:S01]  /*1a50*/  UIADD3 UR8, UR16, 0x4, URZ ;  /* 0x0000000410087890 */ /* 0x000fe2000fffe03f */
[----:B------:R-:W-:Y:S01]  /*1a60*/  LEA R9, R88, 0xffffff80, 0x7 ;  /* 0xffffff8058097811 */ /* 0x000fe200078e38ff */
[----:B------:R-:W-:-:S02]  /*1a70*/  UIADD3 UR6, UR18, 0x2, URZ ;  /* 0x0000000212067890 */ /* 0x000fc4000fffe03f */
[----:B------:R-:W-:Y:S01]  /*1a80*/  UIADD3 UR10, UR18, 0x4, URZ ;  /* 0x00000004120a7890 */ /* 0x000fe2000fffe03f */
[----:B------:R-:W-:Y:S02]  /*1a90*/  UMOV UR9, 0x40000040 ;  /* 0x4000004000097882 */ /* 0x000fe40000000000 */
[----:B------:R-:W-:Y:S01]  /*1aa0*/  HGMMA.64x128x16.F32.BF16 R24, gdesc[UR16], RZ, !UPT, gsb0 ;  /* 0x01e00000101879f0 */ /* 0x000fe2000c0018ff */
[----:B------:R-:W-:Y:S01]  /*1ab0*/  UMOV UR11, 0x40000040 ;  /* 0x40000040000b7882 */ /* 0x000fe20000000000 */
[----:B------:R-:W-:Y:S01]  /*1ac0*/  UIADD3 UR12, UR16, 0x6, URZ ;  /* 0x00000006100c7890 */ /* 0x000fe2000fffe03f */
[----:B---3--:R-:W-:Y:S01]  /*1ad0*/  IMAD R6, R4, UR47, R11 ;  /* 0x0000002f04067c24 */ /* 0x008fe2000f8e020b */
[----:B------:R-:W-:Y:S01]  /*1ae0*/  UIADD3 UR14, UR18, 0x6, URZ ;  /* 0x00000006120e7890 */ /* 0x000fe2000fffe03f */
[----:B------:R-:W-:Y:S01]  /*1af0*/  UMOV UR13, 0x40000040 ;  /* 0x40000040000d7882 */ /* 0x000fe20000000000 */
[----:B------:R-:W-:Y:S01]  /*1b00*/  UMOV UR15, 0x40000040 ;  /* 0x40000040000f7882 */ /* 0x000fe20000000000 */
[----:B------:R-:W-:Y:S01]  /*1b10*/  ULDC UR23, c[0x0][0x9dc] ;  /* 0x0002770000177ab9 */ /* 0x000fe20000000800 */
[----:B------:R-:W-:Y:S01]  /*1b20*/  IMAD R8, R17, -0x2, R6 ;  /* 0xfffffffe11087824 */ /* 0x000fe200078e0206 */
[----:B------:R-:W-:-:S02]  /*1b30*/  WARPGROUP.DEPBAR.LE gsb0, 0x0 ;  /* 0x00008000000079c5 */ /* 0x000fc40000010000 */
[----:B------:R-:W-:-:S06]  /*1b40*/  WARPGROUP.ARRIVE ;  /* 0x00000000000079c5 */ /* 0x000fcc0000000000 */
[----:B------:R-:W-:Y:S01]  /*1b50*/  HGMMA.64x128x16.F32.BF16 R24, gdesc[UR4], R24, gsb0 ;  /* 0x01e00000041879f0 */ /* 0x000fe20008001818 */
[----:B------:R-:W-:Y:S02]  /*1b60*/  ULDC.64 UR6, c[0x0][0x9e0] ;  /* 0x0002780000067ab9 */ /* 0x000fe40000000a00 */
[----:B------:R-:W-:-:S06]  /*1b70*/  UISETP.GE.AND UP0, UPT, UR7, 0x1, UPT ;  /* 0x000000010700788c */ /* 0x000fcc000bf06270 */
[----:B------:R-:W-:Y:S01]  /*1b80*/  PLOP3.LUT P2, PT, PT, PT, UP0, 0x40, 0x0 ;  /* 0x000000000000781c */ /* 0x000fe20003f4e808 */
[----:B------:R-:W-:Y:S02]  /*1b90*/  WARPGROUP.DEPBAR.LE gsb0, 0x0 ;  /* 0x00008000000079c5 */ /* 0x000fe40000010000 */
[----:B------:R-:W-:-:S06]  /*1ba0*/  WARPGROUP.ARRIVE ;  /* 0x00000000000079c5 */ /* 0x000fcc0000000000 */
[----:B------:R-:W-:Y:S01]  /*1bb0*/  HGMMA.64x128x16.F32.BF16 R24, gdesc[UR8], R24, gsb0 ;  /* 0x01e00000081879f0 */ /* 0x000fe20008001818 */
[----:B------:R-:W-:Y:S02]  /*1bc0*/  ULOP3.LUT UR10, URZ, UR23, URZ, 0x33, !UPT ;  /* 0x000000173f0a7292 */ /* 0x000fe4000f8e333f */
[----:B------:R-:W-:Y:S02]  /*1bd0*/  WARPGROUP.DEPBAR.LE gsb0, 0x0 ;  /* 0x00008000000079c5 */ /* 0x000fe40000010000 */
[----:B------:R-:W-:-:S07]  /*1be0*/  WARPGROUP.ARRIVE ;  /* 0x00000000000079c5 */ /* 0x000fce0000000000 */
[----:B------:R-:W-:Y:S03]  /*1bf0*/  HGMMA.64x128x16.F32.BF16 R24, gdesc[UR12], R24, gsb0 ;  /* 0x01e000000c1879f0 */ /* 0x000fe60008001818 */
[----:B------:R-:W-:Y:S02]  /*1c00*/  WARPGROUP.DEPBAR.LE gsb0, 0x0 ;  /* 0x00008000000079c5 */ /* 0x000fe40000010000 */
[----:B------:R1:W-:Y:S02]  /*1c10*/  @!P1 SYNCS.ARRIVE.TRANS64.RED.A1T0 RZ, [R0+URZ], RZ ;  /* 0x000000ff00ff99a7 */ /* 0x0003e4000810043f */
[----:B-1----:R-:W-:-:S05]  /*1c20*/  IADD3 R0, R6, 0x1, -R7 ;  /* 0x0000000106007810 */ /* 0x002fca0007ffe807 */
[----:B------:R-:W-:Y:S02]  /*1c30*/  IMAD R3, R17, -0x2, R0 ;  /* 0xfffffffe11037824 */ /* 0x000fe400078e0200 */
[----:B------:R-:W-:Y:S02]  /*1c40*/  VIADD R0, R18, UR42 ;  /* 0x0000002a12007c36 */ /* 0x000fe40008000000 */
[C---:B------:R-:W-:Y:S02]  /*1c50*/  VIADD R13, R3.reuse, UR6 ;  /* 0x00000006030d7c36 */ /* 0x040fe40008000000 */
[----:B------:R-:W-:-:S03]  /*1c60*/  VIADD R10, R3, UR10 ;  /* 0x0000000a030a7c36 */ /* 0x000fc60008000000 */
[----:B------:R-:W-:Y:S01]  /*1c70*/  VIADDMNMX R3, R0, R13, R8, PT ;  /* 0x0000000d00037246 */ /* 0x000fe20003800108 */
[----:B------:R-:W-:Y:S01]  /*1c80*/  IMAD.IADD R5, R10, 0x1, R0 ;  /* 0x000000010a057824 */ /* 0x000fe200078e0200 */
[----:B------:R-:W-:Y:S06]  /*1c90*/  @P2 BRA `(.L_x_667) ;  /* 0x00000000005c2947 */ /* 0x000fec0003800000 */
[----:B------:R-:W-:Y:S01]  /*1ca0*/  IMAD R6, R4, UR47, R0 ;  /* 0x0000002f04067c24 */ /* 0x000fe2000f8e0200 */
[----:B------:R-:W-:Y:S03]  /*1cb0*/  BSSY B0, `(.L_x_668) ;  /* 0x0000011000007945 */ /* 0x000fe60003800000 */
[----:B------:R-:W-:-:S05]  /*1cc0*/  IMAD.IADD R6, R6, 0x1, -R7 ;  /* 0x0000000106067824 */ /* 0x000fca00078e0a07 */
[----:B------:R-:W-:-:S13]  /*1cd0*/  ISETP.GT.AND P2, PT, R6, -0x1, PT ;  /* 0xffffffff0600780c */ /* 0x000fda0003f44270 */
[----:B------:R-:W-:Y:S05]  /*1ce0*/  @P2 BRA `(.L_x_669) ;  /* 0x0000000000202947 */ /* 0x000fea0003800000 */
[----:B------:R-:W-:Y:S01]  /*1cf0*/  UISETP.NE.AND UP1, UPT, UR7, 0x1, UPT ;  /* 0x000000010700788c */ /* 0x000fe2000bf25270 */
[----:B------:R-:W-:-:S05]  /*1d00*/  LOP3.LUT R6, RZ, R6, RZ, 0x33, !PT ;  /* 0x00000006ff067212 */ /* 0x000fca00078e33ff */
[----:B------:R-:W-:-:S05]  /*1d10*/  PLOP3.LUT P2, PT, PT, PT, UP1, 0x80, 0x0 ;  /* 0x000000000000781c */ /* 0x000fca0003f4f018 */
[----:B------:R-:W-:-:S08]  /*1d20*/  @UP1 ULDC.64 UR10, c[0x0][0x9e8] ;  /* 0x00027a00000a1ab9 */ /* 0x000fd00000000a00 */
[----:B------:R-:W-:-:S05]  /*1d30*/  @P2 IMAD.HI.U32 R12, R6, UR10, RZ ;  /* 0x0000000a060c2c27 */ /* 0x000fca000f8e00ff */
[----:B------:R-:W-:-:S04]  /*1d40*/  @P2 SHF.R.U32.HI R6, RZ, UR11, R12 ;  /* 0x0000000bff062c19 */ /* 0x000fc8000801160c */
[----:B------:R-:W-:Y:S01]  /*1d50*/  LOP3.LUT R6, RZ, R6, RZ, 0x33, !PT ;  /* 0x00000006ff067212 */ /* 0x000fe200078e33ff */
[----:B------:R-:W-:Y:S06]  /*1d60*/  BRA `(.L_x_670) ;  /* 0x0000000000147947 */ /* 0x000fec0003800000 */
.L_x_669:
[----:B------:R-:W-:-:S06]  /*1d70*/  UISETP.NE.AND UP1, UPT, UR7, 0x1, UPT ;  /* 0x000000010700788c */ /* 0x000fcc000bf25270 */
[----:B------:R-:W-:-:S05]  /*1d80*/  PLOP3.LUT P2, PT, PT, PT, UP1, 0x80, 0x0 ;  /* 0x000000000000781c */ /* 0x000fca0003f4f018 */
[----:B------:R-:W-:-:S08]  /*1d90*/  @UP1 ULDC.64 UR10, c[0x0][0x9e8] ;  /* 0x00027a00000a1ab9 */ /* 0x000fd00000000a00 */
[----:B------:R-:W-:-:S05]  /*1da0*/  @P2 IMAD.HI.U32 R12, R6, UR10, RZ ;  /* 0x0000000a060c2c27 */ /* 0x000fca000f8e00ff */
[----:B------:R-:W-:-:S07]  /*1db0*/  @P2 SHF.R.U32.HI R6, RZ, UR11, R12 ;  /* 0x0000000bff062c19 */ /* 0x000fce000801160c */
.L_x_670:
[----:B------:R-:W-:Y:S05]  /*1dc0*/  BSYNC B0 ;  /* 0x0000000000007941 */ /* 0x000fea0003800000 */
.L_x_668:
[----:B------:R-:W-:-:S04]  /*1dd0*/  IMAD R6, R6, UR7, -R9 ;  /* 0x0000000706067c24 */ /* 0x000fc8000f8e0a09 */
[----:B------:R-:W-:-:S05]  /*1de0*/  IMAD R6, R17, -0x2, R6 ;  /* 0xfffffffe11067824 */ /* 0x000fca00078e0206 */
[----:B------:R-:W-:Y:S02]  /*1df0*/  VIMNMX R5, R5, R6, !PT ;  /* 0x0000000605057248 */ /* 0x000fe40007fe0100 */
[----:B------:R-:W-:-:S07]  /*1e00*/  VIADDMNMX R3, R6, UR7, R3, PT ;  /* 0x0000000706037c46 */ /* 0x000fce000b800103 */
.L_x_667:
[C---:B------:R-:W-:Y:S02]  /*1e10*/  ISETP.GE.AND P4, PT, R11.reuse, 0x9, PT ;  /* 0x000000090b00780c */ /* 0x040fe40003f86270 */
[C---:B------:R-:W-:Y:S02]  /*1e20*/  ISETP.GE.AND P2, PT, R11.reuse, 0x2, PT ;  /* 0x000000020b00780c */ /* 0x040fe40003f46270 */
[----:B------:R-:W-:Y:S02]  /*1e30*/  ISETP.GE.AND P5, PT, R11, 0xa, PT ;  /* 0x0000000a0b00780c */ /* 0x000fe40003fa6270 */
[----:B------:R-:W-:Y:S02]  /*1e40*/  LOP3.LUT R19, R19, 0xfffffffd, RZ, 0xc0, !PT ;  /* 0xfffffffd13137812 */ /* 0x000fe400078ec0ff */
[----:B------:R-:W-:-:S04]  /*1e50*/  ISETP.GT.AND P3, PT, R5, 0x1, !P2 ;  /* 0x000000010500780c */ /* 0x000fc80005764270 */
[----:B------:R-:W-:Y:S02]  /*1e60*/  ISETP.LT.OR P3, PT, R3, 0x2, P3 ;  /* 0x000000020300780c */ /* 0x000fe40001f61670 */
[----:B------:R-:W-:Y:S02]  /*1e70*/  @P4 LOP3.LUT R19, R19, 0x2, RZ, 0xfc, !PT ;  /* 0x0000000213134812 */ /* 0x000fe400078efcff */
[----:B------:R-:W-:Y:S02]  /*1e80*/  FSEL R25, R25, -INF , !P3 ;  /* 0xff80000019197808 */ /* 0x000fe40005800000 */
[----:B------:R-:W-:Y:S02]  /*1e90*/  LOP3.LUT R19, R19, 0xfffffffb, RZ, 0xc0, !PT ;  /* 0xfffffffb13137812 */ /* 0x000fe400078ec0ff */
[----:B------:R-:W-:Y:S02]  /*1ea0*/  ISETP.GT.AND P4, PT, R5, 0x8, !P4 ;  /* 0x000000080500780c */ /* 0x000fe40006784270 */
[----:B------:R-:W-:-:S02]  /*1eb0*/  @P5 LOP3.LUT R19, R19, 0x4, RZ, 0xfc, !PT ;  /* 0x0000000413135812 */ /* 0x000fc400078efcff */
[----:B------:R-:W-:Y:S02]  /*1ec0*/  ISETP.GT.AND P3, PT, R5, 0x9, !P5 ;  /* 0x000000090500780c */ /* 0x000fe40006f64270 */
[----:B------:R-:W-:Y:S02]  /*1ed0*/  ISETP.GE.AND P5, PT, R11, 0x11, PT ;  /* 0x000000110b00780c */ /* 0x000fe40003fa6270 */
[C---:B------:R-:W-:Y:S02]  /*1ee0*/  ISETP.LT.OR P4, PT, R3.reuse, 0x9, P4 ;  /* 0x000000090300780c */ /* 0x040fe40002781670 */
[----:B------:R-:W-:Y:S02]  /*1ef0*/  ISETP.LT.OR P3, PT, R3, 0xa, P3 ;  /* 0x0000000a0300780c */ /* 0x000fe40001f61670 */
[----:B------:R-:W-:Y:S02]  /*1f00*/  FSEL R28, R28, -INF , !P4 ;  /* 0xff8000001c1c7808 */ /* 0x000fe40006000000 */
[----:B------:R-:W-:-:S02]  /*1f10*/  ISETP.GE.AND P4, PT, R11, 0x12, PT ;  /* 0x000000120b00780c */ /* 0x000fc40003f86270 */
[----:B------:R-:W-:Y:S02]  /*1f20*/  LOP3.LUT R19, R19, 0xfffffff7, RZ, 0xc0, !PT ;  /* 0xfffffff713137812 */ /* 0x000fe400078ec0ff */
[----:B------:R-:W-:Y:S02]  /*1f30*/  FSEL R29, R29, -INF , !P3 ;  /* 0xff8000001d1d7808 */ /* 0x000fe40005800000 */
[----:B------:R-:W-:Y:S02]  /*1f40*/  ISETP.GT.AND P3, PT, R5, 0x10, !P5 ;  /* 0x000000100500780c */ /* 0x000fe40006f64270 */
[----:B------:R-:W-:Y:S02]  /*1f50*/  @P5 LOP3.LUT R19, R19, 0x8, RZ, 0xfc, !PT ;  /* 0x0000000813135812 */ /* 0x000fe400078efcff */
[----:B------:R-:W-:Y:S02]  /*1f60*/  ISETP.LT.OR P3, PT, R3, 0x11, P3 ;  /* 0x000000110300780c */ /* 0x000fe40001f61670 */
[----:B------:R-:W-:-:S02]  /*1f70*/  LOP3.LUT R19, R19, 0xfdffffff, RZ, 0xc0, !PT ;  /* 0xfdffffff13137812 */ /* 0x000fc400078ec0ff */
[----:B------:R-:W-:Y:S02]  /*1f80*/  FSEL R32, R32, -INF , !P3 ;  /* 0xff80000020207808 */ /* 0x000fe40005800000 */
[----:B------:R-:W-:Y:S02]  /*1f90*/  @P4 LOP3.LUT R19, R19, 0x2000000, RZ, 0xfc, !PT ;  /* 0x0200000013134812 */ /* 0x000fe400078efcff */
[----:B------:R-:W-:Y:S02]  /*1fa0*/  ISETP.GT.AND P3, PT, R5, 0x11, !P4 ;  /* 0x000000110500780c */ /* 0x000fe40006764270 */
[----:B------:R-:W-:Y:S02]  /*1fb0*/  ISETP.GE.AND P4, PT, R11, 0x19, PT ;  /* 0x000000190b00780c */ /* 0x000fe40003f86270 */
[----:B------:R-:W-:Y:S02]  /*1fc0*/  ISETP.LT.OR P3, PT, R3, 0x12, P3 ;  /* 0x000000120300780c */ /* 0x000fe40001f61670 */
[----:B------:R-:W-:-:S02]  /*1fd0*/  LOP3.LUT R19, R19, 0xfeffffff, RZ, 0xc0, !PT ;  /* 0xfeffffff13137812 */ /* 0x000fc400078ec0ff */
[----:B------:R-:W-:Y:S02]  /*1fe0*/  FSEL R33, R33, -INF , !P3 ;  /* 0xff80000021217808 */ /* 0x000fe40005800000 */
[----:B------:R-:W-:-:S04]  /*1ff0*/  ISETP.GT.AND P3, PT, R5, 0x18, !P4 ;  /* 0x000000180500780c */ /* 0x000fc80006764270 */
[----:B------:R-:W-:Y:S02]  /*2000*/  ISETP.LT.OR P3, PT, R3, 0x19, P3 ;  /* 0x000000190300780c */ /* 0x000fe40001f61670 */
[----:B------:R-:W-:Y:S02]  /*2010*/  @P4 LOP3.LUT R19, R19, 0x1000000, RZ, 0xfc, !PT ;  /* 0x0100000013134812 */ /* 0x000fe400078efcff */
[----:B------:R-:W-:Y:S02]  /*2020*/  ISETP.GE.AND P4, PT, R11, 0x1a, PT ;  /* 0x0000001a0b00780c */ /* 0x000fe40003f86270 */
[----:B------:R-:W-:Y:S02]  /*2030*/  LOP3.LUT R19, R19, 0xff7fffff, RZ, 0xc0, !PT ;  /* 0xff7fffff13137812 */ /* 0x000fe400078ec0ff */
[----:B------:R-:W-:Y:S02]  /*2040*/  FSEL R36, R36, -INF , !P3 ;  /* 0xff80000024247808 */ /* 0x000fe40005800000 */
[----:B------:R-:W-:-:S04]  /*2050*/  ISETP.GT.AND P3, PT, R5, 0x19, !P4 ;  /* 0x000000190500780c */ /* 0x000fc80006764270 */
[----:B------:R-:W-:-:S03]  /*2060*/  ISETP.LT.OR P3, PT, R3, 0x1a, P3 ;  /* 0x0000001a0300780c */ /* 0x000fc60001f61670 */
        /* <DEDUP_REMOVED lines=110> */
[----:B------:R-:W-:Y:S02]  /*2750*/  FSEL R73, R73, -INF , !P3 ;  /* 0xff80000049497808 */ /* 0x000fe40005800000 */
[----:B------:R-:W-:Y:S02]  /*2760*/  LOP3.LUT R19, R19, 0xffffffef, RZ, 0xc0, !PT ;  /* 0xffffffef13137812 */ /* 0x000fe400078ec0ff */
[----:B------:R-:W-:-:S04]  /*2770*/  ISETP.GT.AND P3, PT, R5, 0x68, !P4 ;  /* 0x000000680500780c */ /* 0x000fc80006764270 */
[----:B------:R-:W-:-:S03]  /*2780*/  ISETP.LT.OR P3, PT, R3, 0x69, P3 ;  /* 0x000000690300780c */ /* 0x000fc60001f61670 */
[----:B------:R-:W-:Y:S02]  /*2790*/  @P4 LOP3.LUT R19, R19, 0x10, RZ, 0xfc, !PT ;  /* 0x0000001013134812 */ /* 0x000fe400078efcff */
[----:B------:R-:W-:Y:S02]  /*27a0*/  ISETP.GE.AND P4, PT, R11, 0x6a, PT ;  /* 0x0000006a0b00780c */ /* 0x000fe40003f86270 */
[----:B------:R-:W-:Y:S02]  /*27b0*/  FSEL R76, R76, -INF , !P3 ;  /* 0xff8000004c4c7808 */ /* 0x000fe40005800000 */
[----:B------:R-:W-:Y:S02]  /*27c0*/  ISETP.GT.AND P3, PT, R5, 0x69, !P4 ;  /* 0x000000690500780c */ /* 0x000fe40006764270 */
[----:B------:R-:W-:Y:S02]  /*27d0*/  LOP3.LUT R19, R19, 0xfbffffff, RZ, 0xc0, !PT ;  /* 0xfbffffff13137812 */ /* 0x000fe400078ec0ff */
[----:B------:R-:W-:-:S04]  /*27e0*/  ISETP.LT.OR P3, PT, R3, 0x6a, P3 ;  /* 0x0000006a0300780c */ /* 0x000fc80001f61670 */
[----:B------:R-:W-:Y:S02]  /*27f0*/  FSEL R77, R77, -INF , !P3 ;  /* 0xff8000004d4d7808 */ /* 0x000fe40005800000 */
[----:B------:R-:W-:Y:S02]  /*2800*/  ISETP.GE.AND P3, PT, R11, 0x71, PT ;  /* 0x000000710b00780c */ /* 0x000fe40003f66270 */
[----:B------:R-:W-:Y:S02]  /*2810*/  @P4 LOP3.LUT R19, R19, 0x4000000, RZ, 0xfc, !PT ;  /* 0x0400000013134812 */ /* 0x000fe400078efcff */
[----:B------:R-:W-:Y:S02]  /*2820*/  ISETP.GT.AND P4, PT, R5, 0x70, !P3 ;  /* 0x000000700500780c */ /* 0x000fe40005f84270 */
[----:B------:R-:W-:Y:S02]  /*2830*/  LOP3.LUT R19, R19, 0xfffffffe, RZ, 0xc0, !PT ;  /* 0xfffffffe13137812 */ /* 0x000fe400078ec0ff */
[----:B------:R-:W-:-:S04]  /*2840*/  ISETP.LT.OR P4, PT, R3, 0x71, P4 ;  /* 0x000000710300780c */ /* 0x000fc80002781670 */
[----:B------:R-:W-:Y:S02]  /*2850*/  FSEL R80, R80, -INF , !P4 ;  /* 0xff80000050507808 */ /* 0x000fe40006000000 */
[----:B------:R-:W-:-:S04]  /*2860*/  ISETP.GE.AND P4, PT, R11, 0x72, PT ;  /* 0x000000720b00780c */ /* 0x000fc80003f86270 */
[----:B------:R-:W-:-:S04]  /*2870*/  ISETP.GT.AND P5, PT, R5, 0x71, !P4 ;  /* 0x000000710500780c */ /* 0x000fc800067a4270 */
[----:B------:R-:W-:-:S04]  /*2880*/  ISETP.LT.OR P5, PT, R3, 0x72, P5 ;  /* 0x000000720300780c */ /* 0x000fc80002fa1670 */
[----:B------:R-:W-:Y:S02]  /*2890*/  FSEL R81, R81, -INF , !P5 ;  /* 0xff80000051517808 */ /* 0x000fe40006800000 */
[----:B------:R-:W-:-:S04]  /*28a0*/  ISETP.GE.AND P5, PT, R11, 0x79, PT ;  /* 0x000000790b00780c */ /* 0x000fc80003fa6270 */
[----:B------:R-:W-:-:S04]  /*28b0*/  ISETP.GT.AND P6, PT, R5, 0x78, !P5 ;  /* 0x000000780500780c */ /* 0x000fc80006fc4270 */
[----:B------:R-:W-:-:S04]  /*28c0*/  ISETP.LT.OR P6, PT, R3, 0x79, P6 ;  /* 0x000000790300780c */ /* 0x000fc800037c1670 */
[----:B------:R-:W-:Y:S02]  /*28d0*/  FSEL R84, R84, -INF , !P6 ;  /* 0xff80000054547808 */ /* 0x000fe40007000000 */
[----:B------:R-:W-:-:S13]  /*28e0*/  ISETP.GE.AND P6, PT, R11, 0x1, PT ;  /* 0x000000010b00780c */ /* 0x000fda0003fc6270 */
[----:B------:R-:W-:Y:S02]  /*28f0*/  @P6 LOP3.LUT R19, R19, 0x1, RZ, 0xfc, !PT ;  /* 0x0000000113136812 */ /* 0x000fe400078efcff */
[----:B------:R-:W-:Y:S02]  /*2900*/  ISETP.GT.AND P6, PT, R5, RZ, !P6 ;  /* 0x000000ff0500720c */ /* 0x000fe400077c4270 */
[----:B------:R-:W-:Y:S02]  /*2910*/  LOP3.LUT R19, R19, 0xf7ffffff, RZ, 0xc0, !PT ;  /* 0xf7ffffff13137812 */ /* 0x000fe400078ec0ff */
[----:B------:R-:W-:-:S04]  /*2920*/  ISETP.LT.OR P6, PT, R3, 0x1, P6 ;  /* 0x000000010300780c */ /* 0x000fc800037c1670 */
[----:B------:R-:W-:Y:S02]  /*2930*/  FSEL R15, R24, -INF , !P6 ;  /* 0xff800000180f7808 */ /* 0x000fe40007000000 */
[----:B------:R-:W-:-:S13]  /*2940*/  ISETP.GE.AND P6, PT, R11, 0x7a, PT ;  /* 0x0000007a0b00780c */ /* 0x000fda0003fc6270 */
[----:B------:R-:W-:Y:S02]  /*2950*/  @P6 LOP3.LUT R19, R19, 0x8000000, RZ, 0xfc, !PT ;  /* 0x0800000013136812 */ /* 0x000fe400078efcff */
[----:B------:R-:W-:-:S04]  /*2960*/  ISETP.GT.AND P6, PT, R5, 0x79, !P6 ;  /* 0x000000790500780c */ /* 0x000fc800077c4270 */
[----:B------:R-:W-:Y:S01]  /*2970*/  ISETP.LT.OR P6, PT, R3, 0x7a, P6 ;  /* 0x0000007a0300780c */ /* 0x000fe200037c1670 */
[----:B------:R-:W-:-:S03]  /*2980*/  VIADD R3, R0, 0x8 ;  /* 0x0000000800037836 */ /* 0x000fc60000000000 */
[----:B------:R-:W-:Y:S02]  /*2990*/  FSEL R85, R85, -INF , !P6 ;  /* 0xff80000055557808 */ /* 0x000fe40007000000 */
[----:B------:R-:W-:Y:S02]  /*29a0*/  PLOP3.LUT P6, PT, PT, PT, UP0, 0x40, 0x0 ;  /* 0x000000000000781c */ /* 0x000fe40003fce808 */
[----:B------:R-:W-:Y:S01]  /*29b0*/  VIADDMNMX R5, R3, R13, R8, PT ;  /* 0x0000000d03057246 */ /* 0x000fe20003800108 */
[----:B------:R-:W-:-:S10]  /*29c0*/  IMAD.IADD R8, R10, 0x1, R3 ;  /* 0x000000010a087824 */ /* 0x000fd400078e0203 */
[----:B------:R-:W-:Y:S05]  /*29d0*/  @P6 BRA `(.L_x_671) ;  /* 0x0000000000646947 */ /* 0x000fea0003800000 */
        /* <DEDUP_REMOVED lines=9> */
[----:B------:R-:W-:Y:S01]  /*2a70*/  @P6 IMAD.HI.U32 R10, R6, UR10, RZ ;  /* 0x0000000a060a6c27 */ /* 0x000fe2000f8e00ff */
[----:B------:R-:W-:-:S13]  /*2a80*/  PLOP3.LUT P6, PT, PT, PT, UP1, 0x80, 0x0 ;  /* 0x000000000000781c */ /* 0x000fda0003fcf018 */
[----:B------:R-:W-:-:S04]  /*2a90*/  @P6 SHF.R.U32.HI R6, RZ, UR11, R10 ;  /* 0x0000000bff066c19 */ /* 0x000fc8000801160a */
[----:B------:R-:W-:Y:S01]  /*2aa0*/  LOP3.LUT R6, RZ, R6, RZ, 0x33, !PT ;  /* 0x00000006ff067212 */ /* 0x000fe200078e33ff */
[----:B------:R-:W-:Y:S06]  /*2ab0*/  BRA `(.L_x_674) ;  /* 0x0000000000187947 */ /* 0x000fec0003800000 */
.L_x_673:
[----:B------:R-:W-:-:S06]  /*2ac0*/  UISETP.NE.AND UP1, UPT, UR7, 0x1, UPT ;  /* 0x000000010700788c */ /* 0x000fcc000bf25270 */
[----:B------:R-:W-:-:S05]  /*2ad0*/  PLOP3.LUT P6, PT, PT, PT, UP1, 0x80, 0x0 ;  /* 0x000000000000781c */ /* 0x000fca0003fcf018 */
[----:B------:R-:W-:-:S08]  /*2ae0*/  @UP1 ULDC.64 UR10, c[0x0][0x9e8] ;  /* 0x00027a00000a1ab9 */ /* 0x000fd00000000a00 */
[----:B------:R-:W-:Y:S01]  /*2af0*/  @P6 IMAD.HI.U32 R10, R6, UR10, RZ ;  /* 0x0000000a060a6c27 */ /* 0x000fe2000f8e00ff */
[----:B------:R-:W-:-:S13]  /*2b00*/  PLOP3.LUT P6, PT, PT, PT, UP1, 0x80, 0x0 ;  /* 0x000000000000781c */ /* 0x000fda0003fcf018 */
[----:B------:R-:W-:-:S07]  /*2b10*/  @P6 SHF.R.U32.HI R6, RZ, UR11, R10 ;  /* 0x0000000bff066c19 */ /* 0x000fce000801160a */
.L_x_674:
[----:B------:R-:W-:Y:S05]  /*2b20*/  BSYNC B0 ;  /* 0x0000000000007941 */ /* 0x000fea0003800000 */
.L_x_672:
[----:B------:R-:W-:-:S04]  /*2b30*/  IMAD R6, R6, UR7, -R9 ;  /* 0x0000000706067c24 */ /* 0x000fc8000f8e0a09 */
[----:B------:R-:W-:-:S05]  /*2b40*/  IMAD R6, R17, -0x2, R6 ;  /* 0xfffffffe11067824 */ /* 0x000fca00078e0206 */
[----:B------:R-:W-:Y:S02]  /*2b50*/  VIMNMX R8, R8, R6, !PT ;  /* 0x0000000608087248 */ /* 0x000fe40007fe0100 */
[----:B------:R-:W-:-:S07]  /*2b60*/  VIADDMNMX R5, R6, UR7, R5, PT ;  /* 0x0000000706057c46 */ /* 0x000fce000b800105 */
.L_x_671:
[----:B------:R-:W-:Y:S01]  /*2b70*/  ISETP.GT.AND P2, PT, R8, 0x1, !P2 ;  /* 0x000000010800780c */ /* 0x000fe20005744270 */
[----:B------:R-:W-:Y:S01]  /*2b80*/  ULDC UR10, c[0x0][0x988] ;  /* 0x00026200000a7ab9 */ /* 0x000fe20000000800 */
[----:B------:R-:W-:Y:S01]  /*2b90*/  LOP3.LUT P6, RZ, R19, 0x8, RZ, 0xc0, !PT ;  /* 0x0000000813ff7812 */ /* 0x000fe200078cc0ff */
[----:B------:R-:W-:Y:S01]  /*2ba0*/  IMAD R7, R4, UR47, -R7 ;  /* 0x0000002f04077c24 */ /* 0x000fe2000f8e0a07 */
[----:B------:R-:W-:Y:S02]  /*2bb0*/  ISETP.LT.OR P2, PT, R5, 0x2, P2 ;  /* 0x000000020500780c */ /* 0x000fe40001741670 */
[----:B------:R-:W-:Y:S02]  /*2bc0*/  FMNMX.FTZ R9, R15, R25, !PT ;  /* 0x000000190f097209 */ /* 0x000fe40007810000 */
[----:B------:R-:W-:Y:S02]  /*2bd0*/  FSEL R27, R27, -INF , !P2 ;  /* 0xff8000001b1b7808 */ /* 0x000fe40005000000 */
[----:B------:R-:W-:-:S02]  /*2be0*/  LOP3.LUT P2, RZ, R19, 0x2, RZ, 0xc0, !PT ;  /* 0x0000000213ff7812 */ /* 0x000fc4000784c0ff */
[----:B------:R-:W-:Y:S02]  /*2bf0*/  FMNMX.FTZ R6, R28, R9, !PT ;  /* 0x000000091c067209 */ /* 0x000fe40007810000 */
[----:B------:R-:W-:Y:S02]  /*2c00*/  ISETP.GT.AND P2, PT, R8, 0x8, !P2 ;  /* 0x000000080800780c */ /* 0x000fe40005744270 */
[----:B------:R-:W-:Y:S02]  /*2c10*/  FMNMX.FTZ R9, R29, R6, !PT ;  /* 0x000000061d097209 */ /* 0x000fe40007810000 */
[----:B------:R-:W-:Y:S02]  /*2c20*/  ISETP.LT.OR P2, PT, R5, 0x9, P2 ;  /* 0x000000090500780c */ /* 0x000fe40001741670 */
[----:B------:R-:W-:Y:S02]  /*2c30*/  FMNMX.FTZ R6, R32, R9, !PT ;  /* 0x0000000920067209 */ /* 0x000fe40007810000 */
[----:B------:R-:W-:-:S02]  /*2c40*/  FSEL R30, R30, -INF , !P2 ;  /* 0xff8000001e1e7808 */ /* 0x000fc40005000000 */
[----:B------:R-:W-:Y:S02]  /*2c50*/  LOP3.LUT P2, RZ, R19, 0x4, RZ, 0xc0, !PT ;  /* 0x0000000413ff7812 */ /* 0x000fe4000784c0ff */
[----:B------:R-:W-:Y:S02]  /*2c60*/  FMNMX.FTZ R9, R33, R6, !PT ;  /* 0x0000000621097209 */ /* 0x000fe40007810000 */
[----:B------:R-:W-:Y:S02]  /*2c70*/  ISETP.GT.AND P2, PT, R8, 0x9, !P2 ;  /* 0x000000090800780c */ /* 0x000fe40005744270 */
[----:B------:R-:W-:Y:S02]  /*2c80*/  FMNMX.FTZ R6, R36, R9, !PT ;  /* 0x0000000924067209 */ /* 0x000fe40007810000 */
[----:B------:R-:W-:Y:S02]  /*2c90*/  ISETP.LT.OR P2, PT, R5, 0xa, P2 ;  /* 0x0000000a0500780c */ /* 0x000fe40001741670 */
[----:B------:R-:W-:-:S02]  /*2ca0*/  FMNMX.FTZ R9, R37, R6, !PT ;  /* 0x0000000625097209 */ /* 0x000fc40007810000 */
[----:B------:R-:W-:Y:S02]  /*2cb0*/  FSEL R31, R31, -INF , !P2 ;  /* 0xff8000001f1f7808 */ /* 0x000fe40005000000 */
[----:B------:R-:W-:Y:S02]  /*2cc0*/  ISETP.GT.AND P2, PT, R8, 0x10, !P6 ;  /* 0x000000100800780c */ /* 0x000fe40007744270 */
[----:B------:R-:W-:Y:S02]  /*2cd0*/  FMNMX.FTZ R6, R40, R9, !PT ;  /* 0x0000000928067209 */ /* 0x000fe40007810000 */
[----:B------:R-:W-:Y:S02]  /*2ce0*/  ISETP.LT.OR P2, PT, R5, 0x11, P2 ;  /* 0x000000110500780c */ /* 0x000fe40001741670 */
[----:B------:R-:W-:Y:S02]  /*2cf0*/  LOP3.LUT P6, RZ, R19, 0x8000, RZ, 0xc0, !PT ;  /* 0x0000800013ff7812 */ /* 0x000fe400078cc0ff */
        /* <DEDUP_REMOVED lines=8> */
[----:B------:R-:W-:Y:S02]  /*2d80*/  LOP3.LUT P2, RZ, R19, 0x1000000, RZ, 0xc0, !PT ;  /* 0x0100000013ff7812 */ /* 0x000fe4000784c0ff */
[----:B------:R-:W-:Y:S02]  /*2d90*/  FMNMX.FTZ R6, R48, R9, !PT ;  /* 0x0000000930067209 */ /* 0x000fe40007810000 */
[----:B------:R-:W-:Y:S02]  /*2da0*/  ISETP.GT.AND P2, PT, R8, 0x18, !P2 ;  /* 0x000000180800780c */ /* 0x000fe40005744270 */
[----:B------:R-:W-:Y:S02]  /*2db0*/  FMNMX.FTZ R9, R49, R6, !PT ;  /* 0x0000000631097209 */ /* 0x000fe40007810000 */
[----:B------:R-:W-:-:S02]  /*2dc0*/  ISETP.LT.OR P2, PT, R5, 0x19, P2 ;  /* 0x000000190500780c */ /* 0x000fc40001741670 */
[----:B------:R-:W-:Y:S02]  /*2dd0*/  FMNMX.FTZ R6, R52, R9, !PT ;  /* 0x0000000934067209 */ /* 0x000fe40007810000 */
[----:B------:R-:W-:Y:S02]  /*2de0*/  FSEL R38, R38, -INF , !P2 ;  /* 0xff80000026267808 */ /* 0x000fe40005000000 */
[----:B------:R-:W-:Y:S02]  /*2df0*/  LOP3.LUT P2, RZ, R19, 0x800000, RZ, 0xc0, !PT ;  /* 0x0080000013ff7812 */ /* 0x000fe4000784c0ff */
[----:B------:R-:W-:Y:S02]  /*2e00*/  FMNMX.FTZ R9, R53, R6, !PT ;  /* 0x0000000635097209 */ /* 0x000fe40007810000 */
[----:B------:R-:W-:Y:S02]  /*2e10*/  ISETP.GT.AND P2, PT, R8, 0x19, !P2 ;  /* 0x000000190800780c */ /* 0x000fe40005744270 */
[----:B------:R-:W-:-:S02]  /*2e20*/  FMNMX.FTZ R6, R56, R9, !PT ;  /* 0x0000000938067209 */ /* 0x000fc40007810000 */
[----:B------:R-:W-:Y:S02]  /*2e30*/  ISETP.LT.OR P2, PT, R5, 0x1a, P2 ;  /* 0x0000001a0500780c */ /* 0x000fe40001741670 */
[----:B------:R-:W-:Y:S02]  /*2e40*/  FMNMX.FTZ R9, R57, R6, !PT ;  /* 0x0000000639097209 */ /* 0x000fe40007810000 */
[----:B------:R-:W-:Y:S02]  /*2e50*/  FSEL R39, R39, -INF , !P2 ;  /* 0xff80000027277808 */ /* 0x000fe40005000000 */
[----:B------:R-:W-:Y:S02]  /*2e60*/  LOP3.LUT P2, RZ, R19, 0x400000, RZ, 0xc0, !PT ;  /* 0x0040000013ff7812 */ /* 0x000fe4000784c0ff */
[----:B------:R-:W-:Y:S02]  /*2e70*/  FMNMX.FTZ R6, R60, R9, !PT ;  /* 0x000000093c067209 */ /* 0x000fe40007810000 */
[----:B------:R-:W-:-:S02]  /*2e80*/  ISETP.GT.AND P2, PT, R8, 0x20, !P2 ;  /* 0x000000200800780c */ /* 0x000fc40005744270 */
[----:B------:R-:W-:Y:S02]  /*2e90*/  FMNMX.FTZ R9, R61, R6, !PT ;  /* 0x000000063d097209 */ /* 0x000fe40007810000 */
[----:B------:R-:W-:Y:S02]  /*2ea0*/  ISETP.LT.OR P2, PT, R5, 0x21, P2 ;  /* 0x000000210500780c */ /* 0x000fe40001741670 */
[----:B------:R-:W-:Y:S02]  /*2eb0*/  FMNMX.FTZ R6, R64, R9, !PT ;  /* 0x0000000940067209 */ /* 0x000fe40007810000 */
[----:B------:R-:W-:Y:S02]  /*2ec0*/  FSEL R42, R42, -INF , !P2 ;  /* 0xff8000002a2a7808 */ /* 0x000fe40005000000 */
[----:B------:R-:W-:Y:S02]  /*2ed0*/  LOP3.LUT P2, RZ, R19, 0x200000, RZ, 0xc0, !PT ;  /* 0x0020000013ff7812 */ /* 0x000fe4000784c0ff */
[----:B------:R-:W-:-:S02]  /*2ee0*/  FMNMX.FTZ R9, R65, R6, !PT ;  /* 0x0000000641097209 */ /* 0x000fc40007810000 */
[----:B------:R-:W-:Y:S02]  /*2ef0*/  ISETP.GT.AND P2, PT, R8, 0x21, !P2 ;  /* 0x000000210800780c */ /* 0x000fe40005744270 */
[----:B------:R-:W-:Y:S02]  /*2f00*/  FMNMX.FTZ R6, R68, R9, !PT ;  /* 0x0000000944067209 */ /* 0x000fe40007810000 */
        /* <DEDUP_REMOVED lines=22> */
[----:B------:R-:W-:Y:S01]  /*3070*/  ISETP.GT.AND P3, PT, R8, 0x70, !P3 ;  /* 0x000000700800780c */ /* 0x000fe20005f64270 */
[----:B------:R-:W1:Y:S01]  /*3080*/  SHFL.BFLY PT, R6, R9, 0x2, 0x1f ;  /* 0x0c401f0009067f89 */ /* 0x000e6200000e0000 */
[----:B------:R-:W-:Y:S02]  /*3090*/  FSEL R50, R50, -INF , !P2 ;  /* 0xff80000032327808 */ /* 0x000fe40005000000 */
[----:B------:R-:W-:Y:S02]  /*30a0*/  LOP3.LUT P2, RZ, R19, 0x20000, RZ, 0xc0, !PT ;  /* 0x0002000013ff7812 */ /* 0x000fe4000784c0ff */
[C---:B------:R-:W-:Y:S02]  /*30b0*/  ISETP.GT.AND P4, PT, R8.reuse, 0x71, !P4 ;  /* 0x000000710800780c */ /* 0x040fe40006784270 */
[C---:B------:R-:W-:Y:S02]  /*30c0*/  ISETP.GT.AND P2, PT, R8.reuse, 0x31, !P2 ;  /* 0x000000310800780c */ /* 0x040fe40005744270 */
[----:B------:R-:W-:-:S02]  /*30d0*/  ISETP.GT.AND P5, PT, R8, 0x78, !P5 ;  /* 0x000000780800780c */ /* 0x000fc40006fa4270 */
[C---:B------:R-:W-:Y:S02]  /*30e0*/  ISETP.LT.OR P2, PT, R5.reuse, 0x32, P2 ;  /* 0x000000320500780c */ /* 0x040fe40001741670 */
[----:B------:R-:W-:Y:S02]  /*30f0*/  ISETP.LT.OR P3, PT, R5, 0x71, P3 ;  /* 0x000000710500780c */ /* 0x000fe40001f61670 */
[----:B------:R-:W-:Y:S02]  /*3100*/  FSEL R51, R51, -INF , !P2 ;  /* 0xff80000033337808 */ /* 0x000fe40005000000 */
[----:B------:R-:W-:Y:S02]  /*3110*/  LOP3.LUT P2, RZ, R19, 0x10000, RZ, 0xc0, !PT ;  /* 0x0001000013ff7812 */ /* 0x000fe4000784c0ff */
[----:B------:R-:W-:Y:S02]  /*3120*/  ISETP.LT.OR P4, PT, R5, 0x72, P4 ;  /* 0x000000720500780c */ /* 0x000fe40002781670 */
[----:B------:R-:W-:-:S02]  /*3130*/  ISETP.GT.AND P2, PT, R8, 0x38, !P2 ;  /* 0x000000380800780c */ /* 0x000fc40005744270 */
[----:B------:R-:W-:Y:S02]  /*3140*/  FSEL R82, R82, -INF , !P3 ;  /* 0xff80000052527808 */ /* 0x000fe40005800000 */
[----:B------:R-:W-:Y:S02]  /*3150*/  ISETP.LT.OR P2, PT, R5, 0x39, P2 ;  /* 0x000000390500780c */ /* 0x000fe40001741670 */
[----:B-1----:R-:W-:Y:S02]  /*3160*/  FMNMX.FTZ R11, R9, R6, !PT ;  /* 0x00000006090b7209 */ /* 0x002fe40007810000 */
[----:B------:R-:W-:Y:S02]  /*3170*/  FSEL R54, R54, -INF , !P2 ;  /* 0xff80000036367808 */ /* 0x000fe40005000000 */
[----:B------:R-:W-:Y:S01]  /*3180*/  ISETP.GT.AND P2, PT, R8, 0x39, !P6 ;  /* 0x000000390800780c */ /* 0x000fe20007744270 */
[----:B------:R-:W1:Y:S01]  /*3190*/  SHFL.BFLY PT, R6, R11, 0x1, 0x1f ;  /* 0x0c201f000b067f89 */ /* 0x000e6200000e0000 */
[----:B------:R-:W-:-:S02]  /*31a0*/  LOP3.LUT P6, RZ, R19, 0x10, RZ, 0xc0, !PT ;  /* 0x0000001013ff7812 */ /* 0x000fc400078cc0ff */
[C---:B------:R-:W-:Y:S02]  /*31b0*/  ISETP.LT.OR P2, PT, R5.reuse, 0x3a, P2 ;  /* 0x0000003a0500780c */ /* 0x040fe40001741670 */
[----:B------:R-:W-:Y:S02]  /*31c0*/  ISETP.LT.OR P5, PT, R5, 0x79, P5 ;  /* 0x000000790500780c */ /* 0x000fe40002fa1670 */
[----:B------:R-:W-:Y:S02]  /*31d0*/  FSEL R55, R55, -INF , !P2 ;  /* 0xff80000037377808 */ /* 0x000fe40005000000 */
[----:B------:R-:W-:Y:S02]  /*31e0*/  LOP3.LUT P2, RZ, R19, 0x4000, RZ, 0xc0, !PT ;  /* 0x0000400013ff7812 */ /* 0x000fe4000784c0ff */
[----:B------:R-:W-:Y:S02]  /*31f0*/  FSEL R83, R83, -INF , !P4 ;  /* 0xff80000053537808 */ /* 0x000fe40006000000 */
[----:B------:R-:W-:-:S02]  /*3200*/  ISETP.GT.AND P2, PT, R8, 0x40, !P2 ;  /* 0x000000400800780c */ /* 0x000fc40005744270 */
[----:B------:R-:W-:Y:S02]  /*3210*/  FSEL R86, R86, -INF , !P5 ;  /* 0xff80000056567808 */ /* 0x000fe40006800000 */
[----:B------:R-:W-:Y:S02]  /*3220*/  ISETP.LT.OR P2, PT, R5, 0x41, P2 ;  /* 0x000000410500780c */ /* 0x000fe40001741670 */
[----:B------:R-:W-:Y:S02]  /*3230*/  R2UR UR14, R7 ;  /* 0x00000000070e72ca */ /* 0x000fe400000e0000 */
[----:B------:R-:W-:Y:S02]  /*3240*/  FSEL R58, R58, -INF , !P2 ;  /* 0xff8000003a3a7808 */ /* 0x000fe40005000000 */
[----:B------:R-:W-:Y:S02]  /*3250*/  LOP3.LUT P2, RZ, R19, 0x2000, RZ, 0xc0, !PT ;  /* 0x0000200013ff7812 */ /* 0x000fe4000784c0ff */
[----:B-1----:R-:W-:-:S02]  /*3260*/  FMNMX.FTZ R6, R11, R6, !PT ;  /* 0x000000060b067209 */ /* 0x002fc40007810000 */
[----:B------:R-:W-:-:S03]  /*3270*/  ISETP.GT.AND P2, PT, R8, 0x41, !P2 ;  /* 0x000000410800780c */ /* 0x000fc60005744270 */
[----:B------:R-:W-:Y:S01]  /*3280*/  FMUL.FTZ R10, R6, UR10 ;  /* 0x0000000a060a7c20 */ /* 0x000fe20008410000 */
[----:B------:R-:W-:Y:S01]  /*3290*/  ISETP.LT.OR P2, PT, R5, 0x42, P2 ;  /* 0x000000420500780c */ /* 0x000fe20001741670 */
[----:B------:R-:W-:-:S03]  /*32a0*/  UIADD3 UR14, UR42, UR14, URZ ;  /* 0x0000000e2a0e7290 */ /* 0x000fc6000fffe03f */
[----:B------:R-:W-:Y:S01]  /*32b0*/  FSEL R59, R59, -INF , !P2 ;  /* 0xff8000003b3b7808 */ /* 0x000fe20005000000 */
[----:B------:R-:W-:Y:S01]  /*32c0*/  UIADD3 UR6, UR14, UR6, URZ ;  /* 0x000000060e067290 */ /* 0x000fe2000fffe03f */
[----:B------:R-:W-:-:S04]  /*32d0*/  LOP3.LUT P2, RZ, R19, 0x1000, RZ, 0xc0, !PT ;  /* 0x0000100013ff7812 */ /* 0x000fc8000784c0ff */
[----:B------:R-:W-:-:S04]  /*32e0*/  ISETP.GT.AND P2, PT, R8, 0x48, !P2 ;  /* 0x000000480800780c */ /* 0x000fc80005744270 */
[----:B------:R-:W-:-:S04]  /*32f0*/  ISETP.LT.OR P2, PT, R5, 0x49, P2 ;  /* 0x000000490500780c */ /* 0x000fc80001741670 */
[----:B------:R-:W-:Y:S02]  /*3300*/  FSEL R62, R62, -INF , !P2 ;  /* 0xff8000003e3e7808 */ /* 0x000fe40005000000 */
        /* <DEDUP_REMOVED lines=28> */
[----:B------:R-:W-:Y:S02]  /*34d0*/  ISETP.GT.AND P2, PT, R8, 0x68, !P6 ;  /* 0x000000680800780c */ /* 0x000fe40007744270 */
[----:B------:R-:W-:Y:S02]  /*34e0*/  LOP3.LUT P6, RZ, R19, 0x1, RZ, 0xc0, !PT ;  /* 0x0000000113ff7812 */ /* 0x000fe400078cc0ff */
[----:B------:R-:W-:-:S04]  /*34f0*/  ISETP.LT.OR P2, PT, R5, 0x69, P2 ;  /* 0x000000690500780c */ /* 0x000fc80001741670 */
[----:B------:R-:W-:Y:S02]  /*3500*/  FSEL R78, R78, -INF , !P2 ;  /* 0xff8000004e4e7808 */ /* 0x000fe40005000000 */
[----:B------:R-:W-:-:S04]  /*3510*/  FSETP.NEU.FTZ.AND P2, PT, R6, -INF , PT ;  /* 0xff8000000600780b */ /* 0x000fc80003f5d000 */
[----:B------:R-:W-:Y:S02]  /*3520*/  FSEL R10, R10, RZ, P2 ;  /* 0x000000ff0a0a7208 */ /* 0x000fe40001000000 */
[C---:B------:R-:W-:Y:S02]  /*3530*/  ISETP.GT.AND P2, PT, R8.reuse, RZ, !P6 ;  /* 0x000000ff0800720c */ /* 0x040fe40007744270 */
[----:B------:R-:W-:Y:S01]  /*3540*/  LOP3.LUT P6, RZ, R19, 0x8000000, RZ, 0xc0, !PT ;  /* 0x0800000013ff7812 */ /* 0x000fe200078cc0ff */
[--C-:B------:R-:W-:Y:S01]  /*3550*/  FFMA.FTZ R148, R15, UR10, -R10.reuse ;  /* 0x0000000a0f947c23 */ /* 0x100fe2000801080a */
[----:B------:R-:W-:Y:S01]  /*3560*/  ISETP.LT.OR P2, PT, R5, 0x1, P2 ;  /* 0x000000010500780c */ /* 0x000fe20001741670 */
[--C-:B------:R-:W-:Y:S01]  /*3570*/  FFMA.FTZ R11, R25, UR10, -R10.reuse ;  /* 0x0000000a190b7c23 */ /* 0x100fe2000801080a */
[----:B------:R-:W-:Y:S01]  /*3580*/  ISETP.GT.AND P6, PT, R8, 0x79, !P6 ;  /* 0x000000790800780c */ /* 0x000fe200077c4270 */
[--C-:B------:R-:W-:Y:S01]  /*3590*/  FFMA.FTZ R150, R28, UR10, -R10.reuse ;  /* 0x0000000a1c967c23 */ /* 0x100fe2000801080a */
[----:B------:R-:W-:Y:S01]  /*35a0*/  FSEL R26, R26, -INF , !P2 ;  /* 0xff8000001a1a7808 */ /* 0x000fe20005000000 */
[----:B------:R-:W-:Y:S01]  /*35b0*/  MUFU.EX2 R148, R148 ;  /* 0x0000009400947308 */ /* 0x000fe20000000800 */
[----:B------:R-:W-:Y:S01]  /*35c0*/  LOP3.LUT P2, RZ, R19, 0x4000000, RZ, 0xc0, !PT ;  /* 0x0400000013ff7812 */ /* 0x000fe2000784c0ff */
[--C-:B------:R-:W-:Y:S01]  /*35d0*/  FFMA.FTZ R13, R29, UR10, -R10.reuse ;  /* 0x0000000a1d0d7c23 */ /* 0x100fe2000801080a */
[----:B------:R-:W-:Y:S01]  /*35e0*/  FMNMX.FTZ R9, R26, R27, !PT ;  /* 0x0000001b1a097209 */ /* 0x000fe20007810000 */
[--C-:B------:R-:W-:Y:S01]  /*35f0*/  FFMA.FTZ R144, R32, UR10, -R10.reuse ;  /* 0x0000000a20907c23 */ /* 0x100fe2000801080a */
[----:B------:R-:W-:Y:S01]  /*3600*/  ISETP.GT.AND P2, PT, R8, 0x69, !P2 ;  /* 0x000000690800780c */ /* 0x000fe20005744270 */
[--C-:B------:R-:W-:Y:S01]  /*3610*/  FFMA.FTZ R15, R33, UR10, -R10.reuse ;  /* 0x0000000a210f7c23 */ /* 0x100fe2000801080a */
[----:B------:R-:W-:Y:S01]  /*3620*/  FMNMX.FTZ R12, R30, R9, !PT ;  /* 0x000000091e0c7209 */ /* 0x000fe20007810000 */
[----:B------:R-:W1:Y:S01]  /*3630*/  MUFU.EX2 R11, R11 ;  /* 0x0000000b000b7308 */ /* 0x000e620000000800 */
[----:B------:R-:W-:Y:S01]  /*3640*/  ISETP.LT.OR P2, PT, R5, 0x6a, P2 ;  /* 0x0000006a0500780c */ /* 0x000fe20001741670 */
[--C-:B------:R-:W-:Y:S01]  /*3650*/  FFMA.FTZ R146, R36, UR10, -R10.reuse ;  /* 0x0000000a24927c23 */ /* 0x100fe2000801080a */
[----:B------:R-:W-:Y:S01]  /*3660*/  FMNMX.FTZ R9, R31, R12, !PT ;  /* 0x0000000c1f097209 */ /* 0x000fe20007810000 */
[--C-:B------:R-:W-:Y:S01]  /*3670*/  FFMA.FTZ R21, R37, UR10, -R10.reuse ;  /* 0x0000000a25157c23 */ /* 0x100fe2000801080a */
[----:B------:R-:W-:Y:S01]  /*3680*/  FSEL R79, R79, -INF , !P2 ;  /* 0xff8000004f4f7808 */ /* 0x000fe20005000000 */
[--C-:B------:R-:W-:Y:S01]  /*3690*/  FFMA.FTZ R140, R40, UR10, -R10.reuse ;  /* 0x0000000a288c7c23 */ /* 0x100fe2000801080a */
[----:B------:R-:W-:Y:S01]  /*36a0*/  FMNMX.FTZ R12, R34, R9, !PT ;  /* 0x00000009220c7209 */ /* 0x000fe20007810000 */
[----:B------:R-:W2:Y:S01]  /*36b0*/  MUFU.EX2 R150, R150 ;  /* 0x0000009600967308 */ /* 0x000ea20000000800 */
[----:B------:R-:W-:Y:S01]  /*36c0*/  ISETP.LT.OR P6, PT, R5, 0x7a, P6 ;  /* 0x0000007a0500780c */ /* 0x000fe200037c1670 */
[--C-:B------:R-:W-:Y:S01]  /*36d0*/  FFMA.FTZ R57, R57, UR10, -R10.reuse ;  /* 0x0000000a39397c23 */ /* 0x100fe2000801080a */
[----:B------:R-:W-:Y:S01]  /*36e0*/  FMNMX.FTZ R9, R35, R12, !PT ;  /* 0x0000000c23097209 */ /* 0x000fe20007810000 */
[--C-:B------:R-:W-:Y:S01]  /*36f0*/  FFMA.FTZ R25, R41, UR10, -R10.reuse ;  /* 0x0000000a29197c23 */ /* 0x100fe2000801080a */
[----:B------:R-:W-:Y:S01]  /*3700*/  FSEL R87, R87, -INF , !P6 ;  /* 0xff80000057577808 */ /* 0x000fe20007000000 */
[--C-:B------:R-:W-:Y:S01]  /*3710*/  FFMA.FTZ R29, R45, UR10, -R10.reuse ;  /* 0x0000000a2d1d7c23 */ /* 0x100fe2000801080a */
[----:B------:R-:W-:Y:S01]  /*3720*/  FMNMX.FTZ R12, R38, R9, !PT ;  /* 0x00000009260c7209 */ /* 0x000fe20007810000 */
[----:B------:R-:W3:Y:S01]  /*3730*/  MUFU.EX2 R13, R13 ;  /* 0x0000000d000d7308 */ /* 0x000ee20000000800 */
[--C-:B------:R-:W-:Y:S01]  /*3740*/  FFMA.FTZ R33, R49, UR10, -R10.reuse ;  /* 0x0000000a31217c23 */ /* 0x100fe2000801080a */
[--C-:B------:R-:W-:Y:S01]  /*3750*/  FFMA.FTZ R37, R53, UR10, -R10.reuse ;  /* 0x0000000a35257c23 */ /* 0x100fe2000801080a */
[----:B------:R-:W-:Y:S01]  /*3760*/  FMNMX.FTZ R9, R39, R12, !PT ;  /* 0x0000000c27097209 */ /* 0x000fe20007810000 */
[--C-:B------:R-:W-:Y:S01]  /*3770*/  FFMA.FTZ R41, R61, UR10, -R10.reuse ;  /* 0x0000000a3d297c23 */ /* 0x100fe2000801080a */
[--C-:B------:R-:W-:Y:S01]  /*3780*/  FFMA.FTZ R45, R65, UR10, -R10.reuse ;  /* 0x0000000a412d7c23 */ /* 0x100fe2000801080a */
[--C-:B------:R-:W-:Y:S01]  /*3790*/  FFMA.FTZ R142, R44, UR10, -R10.reuse ;  /* 0x0000000a2c8e7c23 */ /* 0x100fe2000801080a */
[----:B------:R-:W-:Y:S01]  /*37a0*/  FMNMX.FTZ R12, R42, R9, !PT ;  /* 0x000000092a0c7209 */ /* 0x000fe20007810000 */
[----:B------:R-:W4:Y:S01]  /*37b0*/  MUFU.EX2 R144, R144 ;  /* 0x0000009000907308 */ /* 0x000f220000000800 */
[--C-:B------:R-:W-:Y:S01]  /*37c0*/  FFMA.FTZ R136, R48, UR10, -R10.reuse ;  /* 0x0000000a30887c23 */ /* 0x100fe2000801080a */
[--C-:B------:R-:W-:Y:S01]  /*37d0*/  FFMA.FTZ R138, R52, UR10, -R10.reuse ;  /* 0x0000000a348a7c23 */ /* 0x100fe2000801080a */
[----:B------:R-:W-:Y:S01]  /*37e0*/  FMNMX.FTZ R9, R43, R12, !PT ;  /* 0x0000000c2b097209 */ /* 0x000fe20007810000 */
[--C-:B------:R-:W-:Y:S01]  /*37f0*/  FFMA.FTZ R132, R56, UR10, -R10.reuse ;  /* 0x0000000a38847c23 */ /* 0x100fe2000801080a */
[--C-:B------:R-:W-:Y:S01]  /*3800*/  FFMA.FTZ R134, R60, UR10, -R10.reuse ;  /* 0x0000000a3c867c23 */ /* 0x100fe2000801080a */
[--C-:B------:R-:W-:Y:S01]  /*3810*/  FFMA.FTZ R128, R64, UR10, -R10.reuse ;  /* 0x0000000a40807c23 */ /* 0x100fe2000801080a */
[----:B------:R-:W-:Y:S01]  /*3820*/  FMNMX.FTZ R12, R46, R9, !PT ;  /* 0x000000092e0c7209 */ /* 0x000fe20007810000 */
[----:B------:R-:W5:Y:S01]  /*3830*/  MUFU.EX2 R15, R15 ;  /* 0x0000000f000f7308 */ /* 0x000f620000000800 */
        /* <DEDUP_REMOVED lines=12> */
[----:B------:R-:W-:-:S02]  /*3900*/  FFMA.FTZ R65, R85, UR10, -R10 ;  /* 0x0000000a55417c23 */ /* 0x000fc4000801080a */
[----:B------:R-:W-:Y:S01]  /*3910*/  FMNMX.FTZ R12, R54, R9, !PT ;  /* 0x00000009360c7209 */ /* 0x000fe20007810000 */
[----:B------:R-:W5:Y:S03]  /*3920*/  MUFU.EX2 R21, R21 ;  /* 0x0000001500157308 */ /* 0x000f660000000800 */
[----:B------:R-:W-:-:S04]  /*3930*/  FMNMX.FTZ R9, R55, R12, !PT ;  /* 0x0000000c37097209 */ /* 0x000fc80007810000 */
[----:B------:R-:W-:Y:S01]  /*3940*/  FMNMX.FTZ R12, R58, R9, !PT ;  /* 0x000000093a0c7209 */ /* 0x000fe20007810000 */
[----:B------:R-:W5:Y:S03]  /*3950*/  MUFU.EX2 R140, R140 ;  /* 0x0000008c008c7308 */ /* 0x000f660000000800 */
[----:B------:R-:W-:-:S04]  /*3960*/  FMNMX.FTZ R9, R59, R12, !PT ;  /* 0x0000000c3b097209 */ /* 0x000fc80007810000 */
[----:B------:R-:W-:Y:S01]  /*3970*/  FMNMX.FTZ R12, R62, R9, !PT ;  /* 0x000000093e0c7209 */ /* 0x000fe20007810000 */
[----:B------:R1:W-:Y:S03]  /*3980*/  MUFU.EX2 R5, R57 ;  /* 0x0000003900057308 */ /* 0x0003e60000000800 */
[----:B------:R-:W-:-:S04]  /*3990*/  FMNMX.FTZ R9, R63, R12, !PT ;  /* 0x0000000c3f097209 */ /* 0x000fc80007810000 */
[----:B------:R-:W-:Y:S01]  /*39a0*/  FMNMX.FTZ R12, R66, R9, !PT ;  /* 0x00000009420c7209 */ /* 0x000fe20007810000 */
[----:B------:R-:W-:Y:S01]  /*39b0*/  MUFU.EX2 R25, R25 ;  /* 0x0000001900197308 */ /* 0x000fe20000000800 */
[----:B-1----:R-:W-:Y:S02]  /*39c0*/  FFMA.FTZ R57, R77, UR10, -R10 ;  /* 0x0000000a4d397c23 */ /* 0x002fe4000801080a */
[----:B------:R-:W-:-:S04]  /*39d0*/  FMNMX.FTZ R9, R67, R12, !PT ;  /* 0x0000000c43097209 */ /* 0x000fc80007810000 */
[----:B------:R-:W-:Y:S01]  /*39e0*/  FMNMX.FTZ R12, R70, R9, !PT ;  /* 0x00000009460c7209 */ /* 0x000fe20007810000 */
[----:B------:R-:W-:Y:S03]  /*39f0*/  MUFU.EX2 R142, R142 ;  /* 0x0000008e008e7308 */ /* 0x000fe60000000800 */
        /* <DEDUP_REMOVED lines=12> */
[----:B------:R-:W-:-:S05]  /*3ac0*/  FMNMX.FTZ R8, R87, R8, !PT ;  /* 0x0000000857087209 */ /* 0x000fca0007810000 */
[----:B------:R-:W1:Y:S01]  /*3ad0*/  SHFL.BFLY PT, R9, R8, 0x2, 0x1f ;  /* 0x0c401f0008097f89 */ /* 0x000e6200000e0000 */
[----:B------:R-:W-:Y:S08]  /*3ae0*/  MUFU.EX2 R37, R37 ;  /* 0x0000002500257308 */ /* 0x000ff00000000800 */
[----:B------:R-:W-:Y:S08]  /*3af0*/  MUFU.EX2 R132, R132 ;  /* 0x0000008400847308 */ /* 0x000ff00000000800 */
[----:B------:R-:W-:Y:S01]  /*3b00*/  MUFU.EX2 R134, R134 ;  /* 0x0000008600867308 */ /* 0x000fe20000000800 */
[----:B-1----:R-:W-:-:S07]  /*3b10*/  FMNMX.FTZ R12, R8, R9, !PT ;  /* 0x00000009080c7209 */ /* 0x002fce0007810000 */
[----:B------:R-:W-:Y:S01]  /*3b20*/  MUFU.EX2 R41, R41 ;  /* 0x0000002900297308 */ /* 0x000fe20000000800 */
[----:B------:R-:W1:Y:S07]  /*3b30*/  SHFL.BFLY PT, R9, R12, 0x1, 0x1f ;  /* 0x0c201f000c097f89 */ /* 0x000e6e00000e0000 */
[----:B------:R-:W-:Y:S08]  /*3b40*/  MUFU.EX2 R128, R128 ;  /* 0x0000008000807308 */ /* 0x000ff00000000800 */
[----:B------:R-:W-:Y:S08]  /*3b50*/  MUFU.EX2 R45, R45 ;  /* 0x0000002d002d7308 */ /* 0x000ff00000000800 */
[----:B------:R-:W-:Y:S01]  /*3b60*/  MUFU.EX2 R130, R130 ;  /* 0x0000008200827308 */ /* 0x000fe20000000800 */
[----:B-1----:R-:W-:-:S04]  /*3b70*/  FMNMX.FTZ R9, R12, R9, !PT ;  /* 0x000000090c097209 */ /* 0x002fc80007810000 */
[C---:B------:R-:W-:Y:S01]  /*3b80*/  FSETP.NEU.FTZ.AND P2, PT, R9.reuse, -INF , PT ;  /* 0xff8000000900780b */ /* 0x040fe20003f5d000 */
[----:B------:R-:W-:Y:S02]  /*3b90*/  FMUL.FTZ R28, R9, UR10 ;  /* 0x0000000a091c7c20 */ /* 0x000fe40008410000 */
[----:B------:R-:W-:Y:S03]  /*3ba0*/  MUFU.EX2 R49, R49 ;  /* 0x0000003100317308 */ /* 0x000fe60000000800 */
[----:B------:R-:W-:Y:S02]  /*3bb0*/  FSEL R28, R28, RZ, P2 ;  /* 0x000000ff1c1c7208 */ /* 0x000fe40001000000 */
[----:B------:R-:W-:-:S03]  /*3bc0*/  PLOP3.LUT P2, PT, PT, PT, UP0, 0x40, 0x0 ;  /* 0x000000000000781c */ /* 0x000fc60003f4e808 */
[----:B------:R-:W-:Y:S01]  /*3bd0*/  MUFU.EX2 R124, R124 ;  /* 0x0000007c007c7308 */ /* 0x000fe20000000800 */
[--C-:B------:R-:W-:Y:S01]  /*3be0*/  FFMA.FTZ R8, R27, UR10, -R28.reuse ;  /* 0x0000000a1b087c23 */ /* 0x100fe2000801081c */
[----:B------:R-:W-:Y:S01]  /*3bf0*/  FADD.FTZ R27, R148, R11 ;  /* 0x0000000b941b7221 */ /* 0x000fe20000010000 */
[--C-:B------:R-:W-:Y:S01]  /*3c00*/  FFMA.FTZ R149, R26, UR10, -R28.reuse ;  /* 0x0000000a1a957c23 */ /* 0x100fe2000801081c */
[--C-:B------:R-:W-:Y:S01]  /*3c10*/  FFMA.FTZ R151, R30, UR10, -R28.reuse ;  /* 0x0000000a1e977c23 */ /* 0x100fe2000801081c */
[--C-:B------:R-:W-:Y:S01]  /*3c20*/  FFMA.FTZ R10, R31, UR10, -R28.reuse ;  /* 0x0000000a1f0a7c23 */ /* 0x100fe2000801081c */
[----:B--2---:R-:W-:Y:S01]  /*3c30*/  FADD.FTZ R32, R150, R27 ;  /* 0x0000001b96207221 */ /* 0x004fe20000010000 */
[--C-:B------:R-:W-:Y:S01]  /*3c40*/  FFMA.FTZ R145, R34, UR10, -R28.reuse ;  /* 0x0000000a22917c23 */ /* 0x100fe2000801081c */
[----:B------:R-:W-:Y:S01]  /*3c50*/  MUFU.EX2 R8, R8 ;  /* 0x0000000800087308 */ /* 0x000fe20000000800 */
[----:B------:R-:W-:Y:S01]  /*3c60*/  FFMA.FTZ R12, R35, UR10, -R28 ;  /* 0x0000000a230c7c23 */ /* 0x000fe2000801081c */
[----:B---3--:R-:W-:Y:S01]  /*3c70*/  FADD.FTZ R27, R13, R32 ;  /* 0x000000200d1b7221 */ /* 0x008fe20000010000 */
[--C-:B------:R-:W-:Y:S01]  /*3c80*/  FFMA.FTZ R147, R38, UR10, -R28.reuse ;  /* 0x0000000a26937c23 */ /* 0x100fe2000801081c */
[--C-:B------:R-:W-:Y:S01]  /*3c90*/  FFMA.FTZ R14, R39, UR10, -R28.reuse ;  /* 0x0000000a270e7c23 */ /* 0x100fe2000801081c */
[--C-:B------:R-:W-:Y:S01]  /*3ca0*/  FFMA.FTZ R141, R42, UR10, -R28.reuse ;  /* 0x0000000a2a8d7c23 */ /* 0x100fe2000801081c */
[----:B----4-:R-:W-:Y:S01]  /*3cb0*/  FADD.FTZ R32, R144, R27 ;  /* 0x0000001b90207221 */ /* 0x010fe20000010000 */
[--C-:B------:R-:W-:Y:S01]  /*3cc0*/  FFMA.FTZ R20, R43, UR10, -R28.reuse ;  /* 0x0000000a2b147c23 */ /* 0x100fe2000801081c */
[----:B------:R-:W1:Y:S01]  /*3cd0*/  MUFU.EX2 R149, R149 ;  /* 0x0000009500957308 */ /* 0x000e620000000800 */
[----:B------:R-:W-:Y:S01]  /*3ce0*/  FFMA.FTZ R143, R46, UR10, -R28 ;  /* 0x0000000a2e8f7c23 */ /* 0x000fe2000801081c */
[----:B-----5:R-:W-:Y:S01]  /*3cf0*/  FADD.FTZ R27, R15, R32 ;  /* 0x000000200f1b7221 */ /* 0x020fe20000010000 */
[--C-:B------:R-:W-:Y:S01]  /*3d00*/  FFMA.FTZ R24, R47, UR10, -R28.reuse ;  /* 0x0000000a2f187c23 */ /* 0x100fe2000801081c */
[--C-:B------:R-:W-:Y:S01]  /*3d10*/  FFMA.FTZ R137, R50, UR10, -R28.reuse ;  /* 0x0000000a32897c23 */ /* 0x100fe2000801081c */
[--C-:B------:R-:W-:Y:S01]  /*3d20*/  FFMA.FTZ R26, R51, UR10, -R28.reuse ;  /* 0x0000000a331a7c23 */ /* 0x100fe2000801081c */
[----:B------:R-:W-:Y:S01]  /*3d30*/  FADD.FTZ R34, R146, R27 ;  /* 0x0000001b92227221 */ /* 0x000fe20000010000 */
[--C-:B------:R-:W-:Y:S01]  /*3d40*/  FFMA.FTZ R139, R54, UR10, -R28.reuse ;  /* 0x0000000a368b7c23 */ /* 0x100fe2000801081c */
[----:B------:R-:W2:Y:S01]  /*3d50*/  MUFU.EX2 R151, R151 ;  /* 0x0000009700977308 */ /* 0x000ea20000000800 */
[----:B------:R-:W-:Y:S01]  /*3d60*/  FFMA.FTZ R30, R55, UR10, -R28 ;  /* 0x0000000a371e7c23 */ /* 0x000fe2000801081c */
[----:B------:R-:W-:Y:S01]  /*3d70*/  FADD.FTZ R27, R21, R34 ;  /* 0x00000022151b7221 */ /* 0x000fe20000010000 */
[--C-:B------:R-:W-:Y:S01]  /*3d80*/  FFMA.FTZ R133, R58, UR10, -R28.reuse ;  /* 0x0000000a3a857c23 */ /* 0x100fe2000801081c */
[--C-:B------:R-:W-:Y:S01]  /*3d90*/  FFMA.FTZ R32, R59, UR10, -R28.reuse ;  /* 0x0000000a3b207c23 */ /* 0x100fe2000801081c */
[----:B------:R-:W-:Y:S01]  /*3da0*/  FFMA.FTZ R135, R62, UR10, -R28 ;  /* 0x0000000a3e877c23 */ /* 0x000fe2000801081c */
[----:B------:R-:W-:Y:S01]  /*3db0*/  FADD.FTZ R34, R140, R27 ;  /* 0x0000001b8c227221 */ /* 0x000fe20000010000 */
[----:B------:R-:W-:Y:S01]  /*3dc0*/  F2FP.BF16.F32.PACK_AB R148, R11, R148 ;  /* 0x000000940b94723e */ /* 0x000fe200000010ff */
[----:B------:R-:W3:Y:S01]  /*3dd0*/  MUFU.EX2 R10, R10 ;  /* 0x0000000a000a7308 */ /* 0x000ee20000000800 */
[----:B-1----:R-:W-:Y:S01]  /*3de0*/  FADD.FTZ R36, R149, R8 ;  /* 0x0000000895247221 */ /* 0x002fe20000010000 */
[----:B------:R-:W-:Y:S01]  /*3df0*/  FADD.FTZ R31, R25, R34 ;  /* 0x00000022191f7221 */ /* 0x000fe20000010000 */
[--C-:B------:R-:W-:Y:S01]  /*3e00*/  FFMA.FTZ R34, R63, UR10, -R28.reuse ;  /* 0x0000000a3f227c23 */ /* 0x100fe2000801081c */
[--C-:B------:R-:W-:Y:S01]  /*3e10*/  FFMA.FTZ R129, R66, UR10, -R28.reuse ;  /* 0x0000000a42817c23 */ /* 0x100fe2000801081c */
[----:B------:R-:W-:Y:S01]  /*3e20*/  F2FP.BF16.F32.PACK_AB R150, R13, R150 ;  /* 0x000000960d96723e */ /* 0x000fe200000010ff */
[----:B------:R-:W-:Y:S01]  /*3e30*/  FADD.FTZ R38, R142, R31 ;  /* 0x0000001f8e267221 */ /* 0x000fe20000010000 */
[----:B------:R-:W-:Y:S01]  /*3e40*/  FFMA.FTZ R67, R67, UR10, -R28 ;  /* 0x0000000a43437c23 */ /* 0x000fe2000801081c */
[----:B------:R-:W1:Y:S01]  /*3e50*/  MUFU.EX2 R145, R145 ;  /* 0x0000009100917308 */ /* 0x000e620000000800 */
[----:B--2---:R-:W-:Y:S01]  /*3e60*/  FADD.FTZ R27, R151, R36 ;  /* 0x00000024971b7221 */ /* 0x004fe20000010000 */
[----:B------:R-:W-:Y:S01]  /*3e70*/  FADD.FTZ R31, R29, R38 ;  /* 0x000000261d1f7221 */ /* 0x000fe20000010000 */
[--C-:B------:R-:W-:Y:S01]  /*3e80*/  FFMA.FTZ R131, R70, UR10, -R28.reuse ;  /* 0x0000000a46837c23 */ /* 0x100fe2000801081c */
[--C-:B------:R-:W-:Y:S01]  /*3e90*/  FFMA.FTZ R71, R71, UR10, -R28.reuse ;  /* 0x0000000a47477c23 */ /* 0x100fe2000801081c */
[--C-:B------:R-:W-:Y:S01]  /*3ea0*/  FFMA.FTZ R74, R74, UR10, -R28.reuse ;  /* 0x0000000a4a4a7c23 */ /* 0x100fe2000801081c */
[----:B------:R-:W-:Y:S01]  /*3eb0*/  FADD.FTZ R38, R136, R31 ;  /* 0x0000001f88267221 */ /* 0x000fe20000010000 */
[----:B------:R-:W-:Y:S01]  /*3ec0*/  FFMA.FTZ R75, R75, UR10, -R28 ;  /* 0x0000000a4b4b7c23 */ /* 0x000fe2000801081c */
[----:B------:R-:W2:Y:S01]  /*3ed0*/  MUFU.EX2 R12, R12 ;  /* 0x0000000c000c7308 */ /* 0x000ea20000000800 */
[----:B---3--:R-:W-:Y:S01]  /*3ee0*/  FADD.FTZ R36, R10, R27 ;  /* 0x0000001b0a247221 */ /* 0x008fe20000010000 */
[----:B------:R-:W-:Y:S01]  /*3ef0*/  FADD.FTZ R31, R33, R38 ;  /* 0x00000026211f7221 */ /* 0x000fe20000010000 */
[--C-:B------:R-:W-:Y:S01]  /*3f00*/  FFMA.FTZ R78, R78, UR10, -R28.reuse ;  /* 0x0000000a4e4e7c23 */ /* 0x100fe2000801081c */
[--C-:B------:R-:W-:Y:S01]  /*3f10*/  FFMA.FTZ R79, R79, UR10, -R28.reuse ;  /* 0x0000000a4f4f7c23 */ /* 0x100fe2000801081c */
[--C-:B------:R-:W-:Y:S01]  /*3f20*/  FFMA.FTZ R82, R82, UR10, -R28.reuse ;  /* 0x0000000a52527c23 */ /* 0x100fe2000801081c */
[----:B------:R-:W-:Y:S01]  /*3f30*/  FADD.FTZ R38, R138, R31 ;  /* 0x0000001f8a267221 */ /* 0x000fe20000010000 */
[----:B------:R-:W-:Y:S01]  /*3f40*/  FFMA.FTZ R83, R83, UR10, -R28 ;  /* 0x0000000a53537c23 */ /* 0x000fe2000801081c */
[----:B------:R-:W3:Y:S01]  /*3f50*/  MUFU.EX2 R147, R147 ;  /* 0x0000009300937308 */ /* 0x000ee20000000800 */
[----:B-1----:R-:W-:Y:S01]  /*3f60*/  FADD.FTZ R27, R145, R36 ;  /* 0x00000024911b7221 */ /* 0x002fe20000010000 */
[----:B------:R-:W-:Y:S01]  /*3f70*/  FADD.FTZ R31, R37, R38 ;  /* 0x00000026251f7221 */ /* 0x000fe20000010000 */
[--C-:B------:R-:W-:Y:S01]  /*3f80*/  FFMA.FTZ R86, R86, UR10, -R28.reuse ;  /* 0x0000000a56567c23 */ /* 0x100fe2000801081c */
[----:B------:R-:W-:Y:S01]  /*3f90*/  FFMA.FTZ R28, R87, UR10, -R28 ;  /* 0x0000000a571c7c23 */ /* 0x000fe2000801081c */
[----:B------:R-:W-:Y:S01]  /*3fa0*/  F2FP.BF16.F32.PACK_AB R149, R8, R149 ;  /* 0x000000950895723e */ /* 0x000fe200000010ff */
[----:B------:R-:W-:Y:S01]  /*3fb0*/  FADD.FTZ R38, R132, R31 ;  /* 0x0000001f84267221 */ /* 0x000fe20000010000 */
[C---:B------:R-:W-:Y:S01]  /*3fc0*/  F2FP.BF16.F32.PACK_AB R132, R5.reuse, R132 ;  /* 0x000000840584723e */ /* 0x040fe200000010ff */
[----:B------:R-:W1:Y:S01]  /*3fd0*/  MUFU.EX2 R14, R14 ;  /* 0x0000000e000e7308 */ /* 0x000e620000000800 */
[----:B--2---:R-:W-:Y:S01]  /*3fe0*/  FADD.FTZ R36, R12, R27 ;  /* 0x0000001b0c247221 */ /* 0x004fe20000010000 */
[----:B------:R-:W-:Y:S01]  /*3ff0*/  FADD.FTZ R31, R5, R38 ;  /* 0x00000026051f7221 */ /* 0x000fe20000010000 */
[----:B------:R-:W-:-:S02]  /*4000*/  F2FP.BF16.F32.PACK_AB R144, R15, R144 ;  /* 0x000000900f90723e */ /* 0x000fc400000010ff */
[----:B------:R-:W-:Y:S01]  /*4010*/  F2FP.BF16.F32.PACK_AB R146, R21, R146 ;  /* 0x000000921592723e */ /* 0x000fe200000010ff */
[----:B------:R-:W-:Y:S01]  /*4020*/  FADD.FTZ R40, R134, R31 ;  /* 0x0000001f86287221 */ /* 0x000fe20000010000 */
[----:B------:R-:W-:Y:S01]  /*4030*/  F2FP.BF16.F32.PACK_AB R140, R25, R140 ;  /* 0x0000008c198c723e */ /* 0x000fe200000010ff */
[----:B------:R-:W2:Y:S01]  /*4040*/  MUFU.EX2 R141, R141 ;  /* 0x0000008d008d7308 */ /* 0x000ea20000000800 */
[----:B---3--:R-:W-:Y:S01]  /*4050*/  FADD.FTZ R27, R147, R36 ;  /* 0x00000024931b7221 */ /* 0x008fe20000010000 */
[----:B------:R-:W-:Y:S01]  /*4060*/  FADD.FTZ R31, R41, R40 ;  /* 0x00000028291f7221 */ /* 0x000fe20000010000 */
[----:B------:R-:W-:Y:S02]  /*4070*/  F2FP.BF16.F32.PACK_AB R142, R29, R142 ;  /* 0x0000008e1d8e723e */ /* 0x000fe400000010ff */
[----:B------:R-:W-:Y:S01]  /*4080*/  F2FP.BF16.F32.PACK_AB R136, R33, R136 ;  /* 0x000000882188723e */ /* 0x000fe200000010ff */
[----:B------:R-:W-:Y:S01]  /*4090*/  FADD.FTZ R40, R128, R31 ;  /* 0x0000001f80287221 */ /* 0x000fe20000010000 */
[----:B------:R-:W-:Y:S01]  /*40a0*/  F2FP.BF16.F32.PACK_AB R138, R37, R138 ;  /* 0x0000008a258a723e */ /* 0x000fe200000010ff */
[----:B------:R-:W3:Y:S01]  /*40b0*/  MUFU.EX2 R20, R20 ;  /* 0x0000001400147308 */ /* 0x000ee20000000800 */
[----:B-1----:R-:W-:Y:S01]  /*40c0*/  FADD.FTZ R36, R14, R27 ;  /* 0x0000001b0e247221 */ /* 0x002fe20000010000 */
[----:B------:R-:W-:-:S02]  /*40d0*/  F2FP.BF16.F32.PACK_AB R134, R41, R134 ;  /* 0x000000862986723e */ /* 0x000fc400000010ff */
[----:B------:R-:W-:Y:S02]  /*40e0*/  F2FP.BF16.F32.PACK_AB R128, R45, R128 ;  /* 0x000000802d80723e */ /* 0x000fe400000010ff */
[----:B------:R-:W-:Y:S02]  /*40f0*/  F2FP.BF16.F32.PACK_AB R151, R10, R151 ;  /* 0x000000970a97723e */ /* 0x000fe400000010ff */
[----:B------:R-:W1:Y:S01]  /*4100*/  MUFU.EX2 R143, R143 ;  /* 0x0000008f008f7308 */ /* 0x000e620000000800 */
[----:B--2---:R-:W-:Y:S01]  /*4110*/  FADD.FTZ R27, R141, R36 ;  /* 0x000000248d1b7221 */ /* 0x004fe20000010000 */
[----:B------:R-:W-:Y:S02]  /*4120*/  F2FP.BF16.F32.PACK_AB R145, R12, R145 ;  /* 0x000000910c91723e */ /* 0x000fe400000010ff */
[----:B------:R-:W-:-:S04]  /*4130*/  F2FP.BF16.F32.PACK_AB R147, R14, R147 ;  /* 0x000000930e93723e */ /* 0x000fc800000010ff */
[----:B------:R-:W2:Y:S01]  /*4140*/  MUFU.EX2 R24, R24 ;  /* 0x0000001800187308 */ /* 0x000ea20000000800 */
[C---:B---3--:R-:W-:Y:S01]  /*4150*/  FADD.FTZ R36, R20.reuse, R27 ;  /* 0x0000001b14247221 */ /* 0x048fe20000010000 */
[----:B------:R-:W-:-:S06]  /*4160*/  F2FP.BF16.F32.PACK_AB R141, R20, R141 ;  /* 0x0000008d148d723e */ /* 0x000fcc00000010ff */
[----:B------:R-:W3:Y:S01]  /*4170*/  MUFU.EX2 R137, R137 ;  /* 0x0000008900897308 */ /* 0x000ee20000000800 */
[----:B-1----:R-:W-:-:S07]  /*4180*/  FADD.FTZ R27, R143, R36 ;  /* 0x000000248f1b7221 */ /* 0x002fce0000010000 */
[----:B------:R-:W1:Y:S01]  /*4190*/  MUFU.EX2 R26, R26 ;  /* 0x0000001a001a7308 */ /* 0x000e620000000800 */
[C---:B--2---:R-:W-:Y:S01]  /*41a0*/  FADD.FTZ R38, R24.reuse, R27 ;  /* 0x0000001b18267221 */ /* 0x044fe20000010000 */
[----:B------:R-:W-:-:S06]  /*41b0*/  F2FP.BF16.F32.PACK_AB R143, R24, R143 ;  /* 0x0000008f188f723e */ /* 0x000fcc00000010ff */
[----:B------:R-:W2:Y:S01]  /*41c0*/  MUFU.EX2 R139, R139 ;  /* 0x0000008b008b7308 */ /* 0x000ea20000000800 */
[----:B---3--:R-:W-:-:S07]  /*41d0*/  FADD.FTZ R27, R137, R38 ;  /* 0x00000026891b7221 */ /* 0x008fce0000010000 */
[----:B------:R-:W3:Y:S01]  /*41e0*/  MUFU.EX2 R30, R30 ;  /* 0x0000001e001e7308 */ /* 0x000ee20000000800 */
[C---:B-1----:R-:W-:Y:S01]  /*41f0*/  FADD.FTZ R38, R26.reuse, R27 ;  /* 0x0000001b1a267221 */ /* 0x042fe20000010000 */
[----:B------:R-:W-:Y:S01]  /*4200*/  FADD.FTZ R27, R45, R40 ;  /* 0x000000282d1b7221 */ /* 0x000fe20000010000 */
[----:B------:R-:W-:-:S03]  /*4210*/  F2FP.BF16.F32.PACK_AB R137, R26, R137 ;  /* 0x000000891a89723e */ /* 0x000fc600000010ff */
[----:B------:R-:W-:Y:S01]  /*4220*/  FADD.FTZ R40, R130, R27 ;  /* 0x0000001b82287221 */ /* 0x000fe20000010000 */
[----:B------:R-:W-:Y:S01]  /*4230*/  F2FP.BF16.F32.PACK_AB R130, R49, R130 ;  /* 0x000000823182723e */ /* 0x000fe200000010ff */
[----:B------:R-:W1:Y:S01]  /*4240*/  MUFU.EX2 R133, R133 ;  /* 0x0000008500857308 */ /* 0x000e620000000800 */
[----:B--2---:R-:W-:Y:S01]  /*4250*/  FADD.FTZ R11, R139, R38 ;  /* 0x000000268b0b7221 */ /* 0x004fe20000010000 */
[----:B------:R-:W-:-:S04]  /*4260*/  FADD.FTZ R13, R49, R40 ;  /* 0x00000028310d7221 */ /* 0x000fc80000010000 */
[----:B------:R-:W-:Y:S02]  /*4270*/  FADD.FTZ R40, R124, R13 ;  /* 0x0000000d7c287221 */ /* 0x000fe40000010000 */
        /* <DEDUP_REMOVED lines=9> */
[C---:B---3--:R-:W-:Y:S01]  /*4310*/  FADD.FTZ R13, R53.reuse, R40 ;  /* 0x00000028350d7221 */ /* 0x048fe20000010000 */
[----:B------:R-:W-:-:S06]  /*4320*/  F2FP.BF16.F32.PACK_AB R124, R53, R124 ;  /* 0x0000007c357c723e */ /* 0x000fcc00000010ff */
[----:B------:R-:W3:Y:S01]  /*4330*/  MUFU.EX2 R34, R34 ;  /* 0x0000002200227308 */ /* 0x000ee20000000800 */
[----:B-1----:R-:W-:-:S07]  /*4340*/  FADD.FTZ R11, R135, R38 ;  /* 0x00000026870b7221 */ /* 0x002fce0000010000 */
[----:B------:R-:W1:Y:S01]  /*4350*/  MUFU.EX2 R57, R57 ;  /* 0x0000003900397308 */ /* 0x000e620000000800 */
[----:B--2---:R-:W-:-:S07]  /*4360*/  FADD.FTZ R40, R126, R13 ;  /* 0x0000000d7e287221 */ /* 0x004fce0000010000 */
[----:B------:R-:W2:Y:S01]  /*4370*/  MUFU.EX2 R129, R129 ;  /* 0x0000008100817308 */ /* 0x000ea20000000800 */
[C---:B---3--:R-:W-:Y:S01]  /*4380*/  FADD.FTZ R38, R34.reuse, R11 ;  /* 0x0000000b22267221 */ /* 0x048fe20000010000 */
[----:B------:R-:W-:-:S06]  /*4390*/  F2FP.BF16.F32.PACK_AB R135, R34, R135 ;  /* 0x000000872287723e */ /* 0x000fcc00000010ff */
[----:B------:R-:W3:Y:S01]  /*43a0*/  MUFU.EX2 R120, R120 ;  /* 0x0000007800787308 */ /* 0x000ee20000000800 */
[C---:B-1----:R-:W-:Y:S01]  /*43b0*/  FADD.FTZ R11, R57.reuse, R40 ;  /* 0x00000028390b7221 */ /* 0x042fe20000010000 */
[----:B------:R-:W-:-:S06]  /*43c0*/  F2FP.BF16.F32.PACK_AB R126, R57, R126 ;  /* 0x0000007e397e723e */ /* 0x000fcc00000010ff */
[----:B------:R-:W1:Y:S01]  /*43d0*/  MUFU.EX2 R4, R67 ;  /* 0x0000004300047308 */ /* 0x000e620000000800 */
[----:B--2---:R-:W-:-:S07]  /*43e0*/  FADD.FTZ R5, R129, R38 ;  /* 0x0000002681057221 */ /* 0x004fce0000010000 */
[----:B------:R-:W2:Y:S01]  /*43f0*/  MUFU.EX2 R61, R61 ;  /* 0x0000003d003d7308 */ /* 0x000ea20000000800 */
[----:B---3--:R-:W-:-:S07]  /*4400*/  FADD.FTZ R40, R120, R11 ;  /* 0x0000000b78287221 */ /* 0x008fce0000010000 */
[----:B------:R-:W3:Y:S01]  /*4410*/  MUFU.EX2 R131, R131 ;  /* 0x0000008300837308 */ /* 0x000ee20000000800 */
[C---:B-1----:R-:W-:Y:S01]  /*4420*/  FADD.FTZ R38, R4.reuse, R5 ;  /* 0x0000000504267221 */ /* 0x042fe20000010000 */
[----:B------:R-:W-:-:S06]  /*4430*/  F2FP.BF16.F32.PACK_AB R129, R4, R129 ;  /* 0x000000810481723e */ /* 0x000fcc00000010ff */
[----:B------:R-:W1:Y:S01]  /*4440*/  MUFU.EX2 R122, R122 ;  /* 0x0000007a007a7308 */ /* 0x000e620000000800 */
[C---:B--2---:R-:W-:Y:S01]  /*4450*/  FADD.FTZ R11, R61.reuse, R40 ;  /* 0x000000283d0b7221 */ /* 0x044fe20000010000 */
[----:B------:R-:W-:-:S06]  /*4460*/  F2FP.BF16.F32.PACK_AB R120, R61, R120 ;  /* 0x000000783d78723e */ /* 0x000fcc00000010ff */
[----:B------:R-:W2:Y:S01]  /*4470*/  MUFU.EX2 R36, R71 ;  /* 0x0000004700247308 */ /* 0x000ea20000000800 */
[----:B---3--:R-:W-:-:S07]  /*4480*/  FADD.FTZ R5, R131, R38 ;  /* 0x0000002683057221 */ /* 0x008fce0000010000 */
        /* <DEDUP_REMOVED lines=17> */
[----:B------:R-:W-:-:S06]  /*45a0*/  F2FP.BF16.F32.PACK_AB R127, R79, R78 ;  /* 0x0000004e4f7f723e */ /* 0x000fcc00000010ff */
[----:B------:R-:W1:Y:S01]  /*45b0*/  MUFU.EX2 R86, R86 ;  /* 0x0000005600567308 */ /* 0x000e620000000800 */
[----:B--2---:R-:W-:-:S07]  /*45c0*/  FADD.FTZ R8, R82, R11 ;  /* 0x0000000b52087221 */ /* 0x004fce0000010000 */
[----:B------:R-:W2:Y:S01]  /*45d0*/  MUFU.EX2 R123, R28 ;  /* 0x0000001c007b7308 */ /* 0x000ea20000000800 */
[C---:B---3--:R-:W-:Y:S01]  /*45e0*/  FADD.FTZ R11, R83.reuse, R8 ;  /* 0x00000008530b7221 */ /* 0x048fe20000010000 */
[----:B------:R-:W-:Y:S01]  /*45f0*/  F2FP.BF16.F32.PACK_AB R121, R83, R82 ;  /* 0x000000525379723e */ /* 0x000fe200000010ff */
[----:B------:R-:W-:Y:S02]  /*4600*/  VIADD R8, R88, 0xfffffffe ;  /* 0xfffffffe58087836 */ /* 0x000fe40000000000 */
[----:B-1----:R-:W-:-:S04]  /*4610*/  FADD.FTZ R4, R86, R11 ;  /* 0x0000000b56047221 */ /* 0x002fc80000010000 */
[C---:B--2---:R-:W-:Y:S01]  /*4620*/  FADD.FTZ R4, R123.reuse, R4 ;  /* 0x000000047b047221 */ /* 0x044fe20000010000 */
[----:B------:R-:W-:Y:S01]  /*4630*/  F2FP.BF16.F32.PACK_AB R123, R123, R86 ;  /* 0x000000567b7b723e */ /* 0x000fe200000010ff */
[----:B------:R-:W-:Y:S06]  /*4640*/  @P2 BRA `(.L_x_675) ;  /* 0x0000000000442947 */ /* 0x000fec0003800000 */
        /* <DEDUP_REMOVED lines=10> */
.L_x_676:
[----:B------:R-:W-:-:S11]  /*46f0*/  UISETP.NE.AND UP1, UPT, UR7, 0x1, UPT ;  /* 0x000000010700788c */ /* 0x000fd6000bf25270 */
[----:B------:R-:W-:Y:S02]  /*4700*/  @UP1 ULDC.64 UR18, c[0x0][0x9e8] ;  /* 0x00027a0000121ab9 */ /* 0x000fe40000000a00 */
[----:B------:R-:W-:-:S04]  /*4710*/  UIMAD.WIDE.U32 UR14, UR11, UR18, URZ ;  /* 0x000000120b0e72a5 */ /* 0x000fc8000f8e003f */
[----:B------:R-:W-:-:S12]  /*4720*/  @UP1 USHF.R.U32.HI UR11, URZ, UR19, UR15 ;  /* 0x000000133f0b1299 */ /* 0x000fd8000801160f */
.L_x_677:
[----:B------:R-:W-:-:S04]  /*4730*/  UIMAD UR7, UR11, UR7, UR7 ;  /* 0x000000070b0772a4 */ /* 0x000fc8000f8e0207 */
[----:B------:R-:W-:-:S04]  /*4740*/  UISETP.LT.AND UP1, UPT, UR6, UR7, UPT ;  /* 0x000000070600728c */ /* 0x000fc8000bf21270 */
[----:B------:R-:W-:-:S12]  /*4750*/  USEL UR6, UR6, UR7, UP1 ;  /* 0x0000000706067287 */ /* 0x000fd80008800000 */
.L_x_675:
[----:B------:R-:W-:Y:S01]  /*4760*/  USHF.R.S32.HI UR7, URZ, 0x1f, UR6 ;  /* 0x0000001f3f077899 */ /* 0x000fe20008011406 */
[----:B------:R-:W-:Y:S02]  /*4770*/  CS2R R118, SRZ ;  /* 0x0000000000767805 */ /* 0x000fe4000001ff00 */
[----:B------:R-:W-:Y:S02]  /*4780*/  CS2R R116, SRZ ;  /* 0x0000000000747805 */ /* 0x000fe4000001ff00 */
[----:B------:R-:W-:Y:S01]  /*4790*/  CS2R R114, SRZ ;  /* 0x0000000000727805 */ /* 0x000fe2000001ff00 */
[----:B------:R-:W-:Y:S01]  /*47a0*/  ULEA.HI UR7, UR7, UR6, URZ, 0x7 ;  /* 0x0000000607077291 */ /* 0x000fe2000f8f383f */
[----:B------:R-:W-:Y:S02]  /*47b0*/  CS2R R112, SRZ ;  /* 0x0000000000707805 */ /* 0x000fe4000001ff00 */
[----:B------:R-:W-:Y:S02]  /*47c0*/  CS2R R110, SRZ ;  /* 0x00000000006e7805 */ /* 0x000fe4000001ff00 */
[----:B------:R-:W-:Y:S01]  /*47d0*/  CS2R R108, SRZ ;  /* 0x00000000006c7805 */ /* 0x000fe2000001ff00 */
[----:B------:R-:W-:Y:S01]  /*47e0*/  USHF.R.S32.HI UR7, URZ, 0x7, UR7 ;  /* 0x000000073f077899 */ /* 0x000fe20008011407 */
[----:B------:R-:W-:-:S02]  /*47f0*/  CS2R R106, SRZ ;  /* 0x00000000006a7805 */ /* 0x000fc4000001ff00 */
[----:B------:R-:W-:Y:S02]  /*4800*/  CS2R R104, SRZ ;  /* 0x0000000000687805 */ /* 0x000fe4000001ff00 */
[----:B------:R-:W-:Y:S01]  /*4810*/  CS2R R102, SRZ ;  /* 0x0000000000667805 */ /* 0x000fe2000001ff00 */
[----:B------:R-:W-:Y:S01]  /*4820*/  UISETP.LT.AND UP1, UPT, UR45, UR7, UPT ;  /* 0x000000072d00728c */ /* 0x000fe2000bf21270 */
[----:B------:R-:W-:Y:S02]  /*4830*/  CS2R R100, SRZ ;  /* 0x0000000000647805 */ /* 0x000fe4000001ff00 */
[----:B------:R-:W-:Y:S02]  /*4840*/  CS2R R98, SRZ ;  /* 0x0000000000627805 */ /* 0x000fe4000001ff00 */
[----:B------:R-:W-:Y:S01]  /*4850*/  CS2R R96, SRZ ;  /* 0x0000000000607805 */ /* 0x000fe2000001ff00 */
[----:B------:R-:W-:Y:S01]  /*4860*/  USEL UR28, UR45, UR7, !UP1 ;  /* 0x000000072d1c7287 */ /* 0x000fe2000c800000 */
[----:B------:R-:W-:-:S02]  /*4870*/  CS2R R94, SRZ ;  /* 0x00000000005e7805 */ /* 0x000fc4000001ff00 */
[----:B------:R-:W-:Y:S02]  /*4880*/  CS2R R92, SRZ ;  /* 0x00000000005c7805 */ /* 0x000fe4000001ff00 */
[----:B------:R-:W-:Y:S02]  /*4890*/  CS2R R90, SRZ ;  /* 0x00000000005a7805 */ /* 0x000fe4000001ff00 */
[----:B------:R-:W-:Y:S02]  /*48a0*/  CS2R R88, SRZ ;  /* 0x0000000000587805 */ /* 0x000fe4000001ff00 */
[----:B------:R-:W-:-:S13]  /*48b0*/  ISETP.GE.AND P2, PT, R8, UR28, PT ;  /* 0x0000001c08007c0c */ /* 0x000fda000bf46270 */
[----:B------:R-:W-:Y:S05]  /*48c0*/  @!P2 BRA `(.L_x_678) ;  /* 0x0000002c0058a947 */ /* 0x000fea0003800000 */
[----:B------:R-:W-:Y:S01]  /*48d0*/  IMAD.IADD R10, R0, 0x1, R7 ;  /* 0x00000001000a7824 */ /* 0x000fe200078e0207 */
[----:B------:R-:W-:Y:S01]  /*48e0*/  ULDC UR22, c[0x0][0x9e4] ;  /* 0x0002790000167ab9 */ /* 0x000fe20000000800 */
[----:B------:R-:W-:Y:S01]  /*48f0*/  IMAD.MOV.U32 R119, RZ, RZ, RZ ;  /* 0x000000ffff777224 */ /* 0x000fe200078e00ff */
[----:B------:R-:W-:Y:S01]  /*4900*/  ULDC UR23, c[0x0][0x9dc] ;  /* 0x0002770000177ab9 */ /* 0x000fe20000000800 */
[----:B------:R-:W-:Y:S01]  /*4910*/  ULDC UR25, c[0x0][0x288] ;  /* 0x0000a20000197ab9 */ /* 0x000fe20000000800 */
[----:B------:R-:W-:Y:S01]  /*4920*/  ULDC UR21, c[0x0][0x988] ;  /* 0x0002620000157ab9 */ /* 0x000fe20000000800 */
[----:B------:R-:W-:-:S05]  /*4930*/  ULDC UR24, c[0x0][0x9e0] ;  /* 0x0002780000187ab9 */ /* 0x000fca0000000800 */
.L_x_695:
[----:B------:R-:W-:Y:S01]  /*4940*/  UIADD3 UR27, UR39, 0x1, URZ ;  /* 0x00000001271b7890 */ /* 0x000fe2000fffe03f */
[----:B------:R-:W-:-:S03]  /*4950*/  ISETP.NE.AND P3, PT, RZ, UR41, PT ;  /* 0x00000029ff007c0c */ /* 0x000fc6000bf65270 */
[----:B------:R-:W-:-:S04]  /*4960*/  UISETP.NE.AND UP1, UPT, UR27, 0x2, UPT ;  /* 0x000000021b00788c */ /* 0x000fc8000bf25270 */
[----:B------:R-:W-:Y:S02]  /*4970*/  USEL UR26, URZ, 0x1, UP1 ;  /* 0x000000013f1a7887 */ /* 0x000fe40008800000 */
[----:B------:R-:W-:Y:S02]  /*4980*/  USEL UR27, UR27, URZ, UP1 ;  /* 0x0000003f1b1b7287 */ /* 0x000fe40008800000 */
[----:B------:R-:W-:Y:S02]  /*4990*/  ULOP3.LUT UR26, UR37, UR26, URZ, 0x3c, !UPT ;  /* 0x0000001a251a7292 */ /* 0x000fe4000f8e3c3f */
[----:B------:R-:W-:Y:S10]  /*49a0*/  @P3 BRA `(.L_x_679) ;  /* 0x00000000002c3947 */ /* 0x000ff40003800000 */
[----:B------:R-:W-:Y:S05]  /*49b0*/  @!P0 BRA `(.L_x_680) ;  /* 0x0000000000048947 */ /* 0x000fea0003800000 */
[----:B------:R-:W-:Y:S01]  /*49c0*/  BPT.TRAP 0x1 ;  /* 0x000000040000795c */ /* 0x000fe20000300000 */
.L_x_680:
[----:B------:R-:W-:Y:S01]  /*49d0*/  ULEA UR6, UR27, UR40, 0x3 ;  /* 0x000000281b067291 */ /* 0x000fe2000f8e183f */
[----:B------:R-:W-:-:S05]  /*49e0*/  IMAD.U32 R11, RZ, RZ, UR26 ;  /* 0x0000001aff0b7e24 */ /* 0x000fca000f8e00ff */
[----:B------:R-:W-:-:S04]  /*49f0*/  SHF.L.U32 R11, R11, 0x1f, RZ ;  /* 0x0000001f0b0b7819 */ /* 0x000fc800000006ff */
[----:B------:R1:W2:Y:S01]  /*4a00*/  SYNCS.PHASECHK.TRANS64.TRYWAIT P2, [UR6+0x16830], R11 ;  /* 0x0168300bff0075a7 */ /* 0x0002a20008040146 */
[----:B------:R-:W-:Y:S05]  /*4a10*/  @!P0 BRA `(.L_x_681) ;  /* 0x0000000000048947 */ /* 0x000fea0003800000 */
[----:B------:R-:W-:Y:S01]  /*4a20*/  BPT.TRAP 0x1 ;  /* 0x000000040000795c */ /* 0x000fe20000300000 */
.L_x_681:
[----:B--2---:R-:W-:Y:S05]  /*4a30*/  @P2 BRA `(.L_x_679) ;  /* 0x0000000000082947 */ /* 0x004fea0003800000 */
[----:B------:R-:W2:Y:S02]  /*4a40*/  SYNCS.PHASECHK.TRANS64.TRYWAIT P2, [UR6+0x16830], R11 ;  /* 0x0168300bff0075a7 */ /* 0x000ea40008040146 */
[----:B--2---:R-:W-:Y:S05]  /*4a50*/  @!P2 BRA `(.L_x_682) ;  /* 0x000000b800e4a947 */ /* 0x004fea0003800000 */
.L_x_679:
[----:B-12---:R-:W-:Y:S01]  /*4a60*/  VIADD R11, R16, 0x8 ;  /* 0x00000008100b7836 */ /* 0x006fe20000000000 */
[----:B------:R-:W-:Y:S01]  /*4a70*/  ULEA UR18, UR27, UR20, 0xa ;  /* 0x000000141b127291 */ /* 0x000fe2000f8e503f */
[----:B------:R-:W-:Y:S01]  /*4a80*/  UMOV UR19, 0x40000040 ;  /* 0x4000004000137882 */ /* 0x000fe20000000000 */
[----:B------:R-:W-:Y:S02]  /*4a90*/  UMOV UR7, 0x40000040 ;  /* 0x4000004000077882 */ /* 0x000fe40000000000 */
[----:B------:R1:W-:Y:S01]  /*4aa0*/  BAR.SYNC.DEFER_BLOCKING R11, 0x100 ;  /* 0x0004000b0000751d */ /* 0x0003e20000010000 */
[----:B------:R-:W-:Y:S02]  /*4ab0*/  UIADD3 UR6, UR18, 0x2, URZ ;  /* 0x0000000212067890 */ /* 0x000fe4000fffe03f */
[----:B------:R-:W-:Y:S02]  /*4ac0*/  UIADD3 UR10, UR18, 0x4, URZ ;  /* 0x00000004120a7890 */ /* 0x000fe4000fffe03f */
[----:B------:R-:W-:Y:S01]  /*4ad0*/  UIADD3 UR14, UR18, 0x6, URZ ;  /* 0x00000006120e7890 */ /* 0x000fe2000fffe03f */
[----:B------:R-:W-:Y:S01]  /*4ae0*/  UMOV UR11, 0x40000040 ;  /* 0x40000040000b7882 */ /* 0x000fe20000000000 */
[----:B------:R-:W-:Y:S01]  /*4af0*/  UMOV UR15, 0x40000040 ;  /* 0x40000040000f7882 */ /* 0x000fe20000000000 */
[----:B------:R-:W-:-:S06]  /*4b00*/  WARPGROUP.ARRIVE ;  /* 0x00000000000079c5 */ /* 0x000fcc0000000000 */
[----:B------:R-:W-:Y:S03]  /*4b10*/  HGMMA.64x128x16.F32.BF16 R24, gdesc[UR16], RZ, !UPT, gsb0 ;  /* 0x01e00000101879f0 */ /* 0x000fe6000c0018ff */
[----:B------:R-:W-:Y:S02]  /*4b20*/  WARPGROUP.DEPBAR.LE gsb0, 0x0 ;  /* 0x00008000000079c5 */ /* 0x000fe40000010000 */
[----:B------:R-:W-:-:S07]  /*4b30*/  WARPGROUP.ARRIVE ;  /* 0x00000000000079c5 */ /* 0x000fce0000000000 */
[----:B------:R-:W-:Y:S03]  /*4b40*/  HGMMA.64x128x16.F32.BF16 R24, gdesc[UR4], R24, gsb0 ;  /* 0x01e00000041879f0 */ /* 0x000fe60008001818 */
[----:B------:R-:W-:Y:S02]  /*4b50*/  WARPGROUP.DEPBAR.LE gsb0, 0x0 ;  /* 0x00008000000079c5 */ /* 0x000fe40000010000 */
[----:B------:R-:W-:-:S07]  /*4b60*/  WARPGROUP.ARRIVE ;  /* 0x00000000000079c5 */ /* 0x000fce0000000000 */
[----:B------:R-:W-:Y:S03]  /*4b70*/  HGMMA.64x128x16.F32.BF16 R24, gdesc[UR8], R24, gsb0 ;  /* 0x01e00000081879f0 */ /* 0x000fe60008001818 */
[----:B------:R-:W-:Y:S02]  /*4b80*/  WARPGROUP.DEPBAR.LE gsb0, 0x0 ;  /* 0x00008000000079c5 */ /* 0x000fe40000010000 */
[----:B------:R-:W-:-:S07]  /*4b90*/  WARPGROUP.ARRIVE ;  /* 0x00000000000079c5 */ /* 0x000fce0000000000 */
[----:B------:R-:W-:Y:S03]  /*4ba0*/  HGMMA.64x128x16.F32.BF16 R24, gdesc[UR12], R24, gsb0 ;  /* 0x01e000000c1879f0 */ /* 0x000fe60008001818 */
[----:B------:R-:W-:Y:S02]  /*4bb0*/  WARPGROUP.DEPBAR.LE gsb0, 0x0 ;  /* 0x00008000000079c5 */ /* 0x000fe40000010000 */
[----:B-1----:R-:W-:Y:S05]  /*4bc0*/  @P3 BRA `(.L_x_683) ;  /* 0x00000000002c3947 */ /* 0x002fea0003800000 */
[----:B------:R-:W-:Y:S05]  /*4bd0*/  @!P0 BRA `(.L_x_684) ;  /* 0x0000000000048947 */ /* 0x000fea0003800000 */
[----:B------:R-:W-:Y:S01]  /*4be0*/  BPT.TRAP 0x1 ;  /* 0x000000040000795c */ /* 0x000fe20000300000 */
.L_x_684:
[----:B------:R-:W-:Y:S01]  /*4bf0*/  ULEA UR6, UR39, UR40, 0x3 ;  /* 0x0000002827067291 */ /* 0x000fe2000f8e183f */
[----:B------:R-:W-:-:S05]  /*4c00*/  IMAD.U32 R11, RZ, RZ, UR37 ;  /* 0x00000025ff0b7e24 */ /* 0x000fca000f8e00ff */
[----:B------:R-:W-:-:S04]  /*4c10*/  SHF.L.U32 R11, R11, 0x1f, RZ ;  /* 0x0000001f0b0b7819 */ /* 0x000fc800000006ff */
[----:B------:R1:W2:Y:S01]  /*4c20*/  SYNCS.PHASECHK.TRANS64.TRYWAIT P2, [UR6+0x16850], R11 ;  /* 0x0168500bff0075a7 */ /* 0x0002a20008040146 */
[----:B------:R-:W-:Y:S05]  /*4c30*/  @!P0 BRA `(.L_x_685) ;  /* 0x0000000000048947 */ /* 0x000fea0003800000 */
[----:B------:R-:W-:Y:S01]  /*4c40*/  BPT.TRAP 0x1 ;  /* 0x000000040000795c */ /* 0x000fe20000300000 */
.L_x_685:
[----:B--2---:R-:W-:Y:S05]  /*4c50*/  @P2 BRA `(.L_x_683) ;  /* 0x0000000000082947 */ /* 0x004fea0003800000 */
[----:B------:R-:W2:Y:S02]  /*4c60*/  SYNCS.PHASECHK.TRANS64.TRYWAIT P2, [UR6+0x16850], R11 ;  /* 0x0168500bff0075a7 */ /* 0x000ea40008040146 */
[----:B--2---:R-:W-:Y:S05]  /*4c70*/  @!P2 BRA `(.L_x_686) ;  /* 0x000000b80074a947 */ /* 0x004fea0003800000 */
.L_x_683:
[----:B------:R-:W-:Y:S01]  /*4c80*/  UIADD3 UR6, UR40, 0x400, URZ ;  /* 0x0000040028067890 */ /* 0x000fe2000fffe03f */
[----:B------:R-:W-:Y:S01]  /*4c90*/  WARPGROUP.ARRIVE ;  /* 0x00000000000079c5 */ /* 0x000fe20000000000 */
[----:B------:R-:W-:Y:S01]  /*4ca0*/  UMOV UR7, 0x40000040 ;  /* 0x4000004000077882 */ /* 0x000fe20000000000 */
[----:B------:R-:W3:Y:S01]  /*4cb0*/  LDC R15, c[0x0][0x2e0] ;  /* 0x0000b800ff0f7b82 */ /* 0x000ee20000000800 */
[----:B------:R-:W-:Y:S01]  /*4cc0*/  USHF.R.U32.HI UR6, URZ, 0x4, UR6 ;  /* 0x000000043f067899 */ /* 0x000fe20008011606 */
[----:B-12---:R-:W-:Y:S01]  /*4cd0*/  IMAD.SHL.U32 R11, R8, 0x80, RZ ;  /* 0x00000080080b7824 */ /* 0x006fe200078e00ff */
[----:B------:R-:W-:Y:S01]  /*4ce0*/  ISETP.GE.U32.AND P2, PT, R2, 0x180, PT ;  /* 0x000001800200780c */ /* 0x000fe20003f46070 */
[----:B------:R-:W-:Y:S01]  /*4cf0*/  IMAD.U32 R13, RZ, RZ, UR27 ;  /* 0x0000001bff0d7e24 */ /* 0x000fe2000f8e00ff */
[----:B------:R-:W-:Y:S01]  /*4d00*/  ULOP3.LUT UR6, UR6, 0x3fff, URZ, 0xc0, !UPT ;  /* 0x00003fff06067892 */ /* 0x000fe2000f8ec03f */
[----:B------:R-:W-:Y:S01]  /*4d10*/  VIADD R12, R16, 0x9 ;  /* 0x00000009100c7836 */ /* 0x000fe20000000000 */
[----:B------:R-:W-:-:S02]  /*4d20*/  IADD3 R14, -R11, 0x1, RZ ;  /* 0x000000010b0e7810 */ /* 0x000fc40007ffe1ff */
[----:B------:R-:W-:Y:S01]  /*4d30*/  ULEA UR10, UR39, UR6, 0xa ;  /* 0x00000006270a7291 */ /* 0x000fe2000f8e503f */
[----:B------:R-:W-:Y:S02]  /*4d40*/  @!P1 LEA R13, R13, UR40, 0x3 ;  /* 0x000000280d0d9c11 */ /* 0x000fe4000f8e18ff */
[----:B------:R-:W-:Y:S02]  /*4d50*/  SEL R20, R12, 0x9, !P2 ;  /* 0x000000090c147807 */ /* 0x000fe40005000000 */
[----:B------:R-:W-:Y:S01]  /*4d60*/  PLOP3.LUT P2, PT, PT, PT, UP0, 0x40, 0x0 ;  /* 0x000000000000781c */ /* 0x000fe20003f4e808 */
[----:B------:R-:W-:Y:S01]  /*4d70*/  @!P1 VIADD R13, R13, 0x16840 ;  /* 0x000168400d0d9836 */ /* 0x000fe20000000000 */
[----:B------:R-:W-:Y:S02]  /*4d80*/  UMOV UR6, UR10 ;  /* 0x0000000a00067c82 */ /* 0x000fe40008000000 */
[----:B------:R-:W-:Y:S01]  /*4d90*/  HGMMA.64x64x16.F32.BF16 R88, R148, gdesc[UR4].tnspB, R88, gsb0 ;  /* 0x40e0000494587df0 */ /* 0x000fe20008001858 */
[----:B------:R-:W-:Y:S01]  /*4da0*/  UIADD3 UR6, UR10, 0x80, URZ ;  /* 0x000000800a067890 */ /* 0x000fe2000fffe03f */
[----:B------:R-:W-:Y:S01]  /*4db0*/  @!P1 PRMT R13, RZ, 0x654, R13 ;  /* 0x00000654ff0d9816 */ /* 0x000fe2000000000d */
[----:B------:R-:W-:Y:S01]  /*4dc0*/  UMOV UR7, 0x40000040 ;  /* 0x4000004000077882 */ /* 0x000fe20000000000 */
[----:B---3--:R-:W-:-:S04]  /*4dd0*/  IMAD R14, R15, UR47, R14 ;  /* 0x0000002f0f0e7c24 */ /* 0x008fc8000f8e020e */
[----:B------:R-:W-:-:S04]  /*4de0*/  VIADD R14, R14, -UR25 ;  /* 0x800000190e0e7c36 */ /* 0x000fc80008000000 */
[----:B------:R-:W-:-:S04]  /*4df0*/  IMAD R14, R17, -0x2, R14 ;  /* 0xfffffffe110e7824 */ /* 0x000fc800078e020e */
[----:B------:R-:W-:-:S04]  /*4e00*/  VIADD R15, R14, UR24 ;  /* 0x000000180e0f7c36 */ /* 0x000fc80008000000 */
[----:B------:R-:W-:Y:S01]  /*4e10*/  IMAD.IADD R12, R0, 0x1, R15 ;  /* 0x00000001000c7824 */ /* 0x000fe200078e020f */
[----:B------:R-:W-:Y:S02]  /*4e20*/  WARPGROUP.DEPBAR.LE gsb0, 0x0 ;  /* 0x00008000000079c5 */ /* 0x000fe40000010000 */
[----:B------:R-:W-:-:S06]  /*4e30*/  WARPGROUP.ARRIVE ;  /* 0x00000000000079c5 */ /* 0x000fcc0000000000 */
[----:B------:R-:W-:Y:S01]  /*4e40*/  HGMMA.64x64x16.F32.BF16 R88, R144, gdesc[UR4].tnspB, R88, gsb0 ;  /* 0x40e0000490587df0 */ /* 0x000fe20008001858 */
[----:B------:R-:W-:Y:S01]  /*4e50*/  UIADD3 UR6, UR10, 0x100, URZ ;  /* 0x000001000a067890 */ /* 0x000fe2000fffe03f */
[----:B------:R-:W-:Y:S01]  /*4e60*/  UMOV UR7, 0x40000040 ;  /* 0x4000004000077882 */ /* 0x000fe20000000000 */
        /* <DEDUP_REMOVED lines=28> */
[----:B------:R-:W-:-:S06]  /*5030*/  ULOP3.LUT UR6, URZ, UR23, URZ, 0x33, !UPT ;  /* 0x000000173f067292 */ /* 0x000fcc000f8e333f */
[----:B------:R-:W-:Y:S01]  /*5040*/  VIADD R14, R14, UR6 ;  /* 0x000000060e0e7c36 */ /* 0x000fe20008000000 */
[----:B------:R-:W-:Y:S02]  /*5050*/  WARPGROUP.DEPBAR.LE gsb0, 0x0 ;  /* 0x00008000000079c5 */ /* 0x000fe40000010000 */
[----:B------:R1:W-:Y:S06]  /*5060*/  BAR.ARV R20, 0x100 ;  /* 0x000400140000751d */ /* 0x0003ec0000002000 */
[----:B------:R2:W-:Y:S02]  /*5070*/  @!P1 SYNCS.ARRIVE.TRANS64.RED.A1T0 RZ, [R13+URZ], RZ ;  /* 0x000000ff0dff99a7 */ /* 0x0005e4000810043f */
[----:B--2---:R-:W-:Y:S01]  /*5080*/  IMAD.IADD R13, R0, 0x1, R14 ;  /* 0x00000001000d7824 */ /* 0x004fe200078e020e */
[----:B-1----:R-:W-:Y:S06]  /*5090*/  @P2 BRA `(.L_x_687) ;  /* 0x00000000005c2947 */ /* 0x002fec0003800000 */
[----:B------:R-:W-:Y:S01]  /*50a0*/  ISETP.GT.AND P2, PT, R10, -0x1, PT ;  /* 0xffffffff0a00780c */ /* 0x000fe20003f44270 */
[----:B------:R-:W-:-:S12]  /*50b0*/  BSSY B0, `(.L_x_688) ;  /* 0x0000011000007945 */ /* 0x000fd80003800000 */
[----:B------:R-:W-:Y:S05]  /*50c0*/  @P2 BRA `(.L_x_689) ;  /* 0x0000000000202947 */ /* 0x000fea0003800000 */
[----:B------:R-:W-:Y:S01]  /*50d0*/  IMAD.U32 R121, RZ, RZ, UR22 ;  /* 0x00000016ff797e24 */ /* 0x000fe2000f8e00ff */
[----:B------:R-:W-:-:S04]  /*50e0*/  LOP3.LUT R21, RZ, R10, RZ, 0x33, !PT ;  /* 0x0000000aff157212 */ /* 0x000fc800078e33ff */
[----:B------:R-:W-:-:S13]  /*50f0*/  ISETP.NE.AND P2, PT, R121, 0x1, PT ;  /* 0x000000017900780c */ /* 0x000fda0003f45270 */
[----:B------:R-:W1:Y:S02]  /*5100*/  @P2 LDC.64 R122, c[0x0][0x9e8] ;  /* 0x00027a00ff7a2b82 */ /* 0x000e640000000a00 */
[----:B-1----:R-:W-:-:S05]  /*5110*/  @P2 IMAD.HI.U32 R20, R21, R122, RZ ;  /* 0x0000007a15142227 */ /* 0x002fca00078e00ff */
[----:B------:R-:W-:-:S04]  /*5120*/  @P2 SHF.R.U32.HI R21, RZ, R123, R20 ;  /* 0x0000007bff152219 */ /* 0x000fc80000011614 */
[----:B------:R-:W-:Y:S01]  /*5130*/  LOP3.LUT R20, RZ, R21, RZ, 0x33, !PT ;  /* 0x00000015ff147212 */ /* 0x000fe200078e33ff */
[----:B------:R-:W-:Y:S06]  /*5140*/  BRA `(.L_x_690) ;  /* 0x00000000001c7947 */ /* 0x000fec0003800000 */
.L_x_689:
[----:B------:R-:W-:Y:S02]  /*5150*/  IMAD.U32 R121, RZ, RZ, UR22 ;  /* 0x00000016ff797e24 */ /* 0x000fe4000f8e00ff */
[----:B------:R-:W-:-:S03]  /*5160*/  IMAD.MOV.U32 R20, RZ, RZ, R10 ;  /* 0x000000ffff147224 */ /* 0x000fc600078e000a */
[----:B------:R-:W-:-:S13]  /*5170*/  ISETP.NE.AND P2, PT, R121, 0x1, PT ;  /* 0x000000017900780c */ /* 0x000fda0003f45270 */
[----:B------:R-:W1:Y:S01]  /*5180*/  @P2 LDC.64 R122, c[0x0][0x9e8] ;  /* 0x00027a00ff7a2b82 */ /* 0x000e620000000a00 */
[----:B------:R-:W-:-:S04]  /*5190*/  @P2 IMAD.IADD R21, R0, 0x1, R7 ;  /* 0x0000000100152824 */ /* 0x000fc800078e0207 */
[----:B-1----:R-:W-:-:S05]  /*51a0*/  @P2 IMAD.HI.U32 R120, R21, R122, RZ ;  /* 0x0000007a15782227 */ /* 0x002fca00078e00ff */
[----:B------:R-:W-:-:S07]  /*51b0*/  @P2 SHF.R.U32.HI R20, RZ, R123, R120 ;  /* 0x0000007bff142219 */ /* 0x000fce0000011678 */
.L_x_690:
[----:B------:R-:W-:Y:S05]  /*51c0*/  BSYNC B0 ;  /* 0x0000000000007941 */ /* 0x000fea0003800000 */
.L_x_688:
[----:B------:R-:W-:-:S04]  /*51d0*/  IMAD R20, R20, R121, -R11 ;  /* 0x0000007914147224 */ /* 0x000fc800078e0a0b */
[----:B------:R-:W-:-:S05]  /*51e0*/  IMAD R20, R17, -0x2, R20 ;  /* 0xfffffffe11147824 */ /* 0x000fca00078e0214 */
[----:B------:R-:W-:Y:S02]  /*51f0*/  VIADDMNMX R12, R20, R121, R12, PT ;  /* 0x00000079140c7246 */ /* 0x000fe4000380010c */
[----:B------:R-:W-:-:S07]  /*5200*/  VIMNMX R13, R13, R20, !PT ;  /* 0x000000140d0d7248 */ /* 0x000fce0007fe0100 */
.L_x_687:
[----:B------:R-:W-:Y:S01]  /*5210*/  ISETP.GT.AND P2, PT, R8, -0x1, PT ;  /* 0xffffffff0800780c */ /* 0x000fe20003f44270 */
[C---:B------:R-:W-:Y:S02]  /*5220*/  IMAD.IADD R15, R3.reuse, 0x1, R15 ;  /* 0x00000001030f7824 */ /* 0x040fe400078e020f */
[----:B------:R-:W-:Y:S01]  /*5230*/  IMAD.IADD R14, R3, 0x1, R14 ;  /* 0x00000001030e7824 */ /* 0x000fe200078e020e */
[C---:B------:R-:W-:Y:S02]  /*5240*/  ISETP.GT.AND P5, PT, R13.reuse, RZ, P2 ;  /* 0x000000ff0d00720c */ /* 0x040fe400017a4270 */
[C---:B------:R-:W-:Y:S02]  /*5250*/  ISETP.GT.AND P4, PT, R13.reuse, 0x1, P2 ;  /* 0x000000010d00780c */ /* 0x040fe40001784270 */
[----:B------:R-:W-:Y:S02]  /*5260*/  ISETP.LT.OR P5, PT, R12, 0x1, P5 ;  /* 0x000000010c00780c */ /* 0x000fe40002fa1670 */
[----:B------:R-:W-:-:S02]  /*5270*/  ISETP.GT.AND P6, PT, R13, 0x8, P2 ;  /* 0x000000080d00780c */ /* 0x000fc400017c4270 */
[----:B------:R-:W-:Y:S02]  /*5280*/  FSEL R121, R24, -INF , !P5 ;  /* 0xff80000018797808 */ /* 0x000fe40006800000 */
[C---:B------:R-:W-:Y:S02]  /*5290*/  ISETP.GT.AND P5, PT, R13.reuse, 0x10, P2 ;  /* 0x000000100d00780c */ /* 0x040fe400017a4270 */
[----:B------:R-:W-:Y:S02]  /*52a0*/  ISETP.GT.AND P3, PT, R13, 0x9, P2 ;  /* 0x000000090d00780c */ /* 0x000fe40001764270 */
[C---:B------:R-:W-:Y:S02]  /*52b0*/  ISETP.LT.OR P5, PT, R12.reuse, 0x11, P5 ;  /* 0x000000110c00780c */ /* 0x040fe40002fa1670 */
[----:B------:R-:W-:Y:S02]  /*52c0*/  ISETP.LT.OR P4, PT, R12, 0x2, P4 ;  /* 0x000000020c00780c */ /* 0x000fe40002781670 */
[----:B------:R-:W-:-:S02]  /*52d0*/  FSEL R32, R32, -INF , !P5 ;  /* 0xff80000020207808 */ /* 0x000fc40006800000 */
[----:B------:R-:W-:Y:S02]  /*52e0*/  ISETP.GT.AND P5, PT, R13, 0x20, P2 ;  /* 0x000000200d00780c */ /* 0x000fe400017a4270 */
[C---:B------:R-:W-:Y:S02]  /*52f0*/  ISETP.LT.OR P6, PT, R12.reuse, 0x9, P6 ;  /* 0x000000090c00780c */ /* 0x040fe400037c1670 */
[C---:B------:R-:W-:Y:S02]  /*5300*/  ISETP.LT.OR P3, PT, R12.reuse, 0xa, P3 ;  /* 0x0000000a0c00780c */ /* 0x040fe40001f61670 */
[----:B------:R-:W-:Y:S02]  /*5310*/  ISETP.LT.OR P5, PT, R12, 0x21, P5 ;  /* 0x000000210c00780c */ /* 0x000fe40002fa1670 */
[----:B------:R-:W-:Y:S02]  /*5320*/  FSEL R25, R25, -INF , !P4 ;  /* 0xff80000019197808 */ /* 0x000fe40006000000 */
[----:B------:R-:W-:-:S02]  /*5330*/  FSEL R21, R28, -INF , !P6 ;  /* 0xff8000001c157808 */ /* 0x000fc40007000000 */
[----:B------:R-:W-:Y:S02]  /*5340*/  FSEL R29, R29, -INF , !P3 ;  /* 0xff8000001d1d7808 */ /* 0x000fe40005800000 */
[C---:B------:R-:W-:Y:S02]  /*5350*/  ISETP.GT.AND P4, PT, R13.reuse, 0x11, P2 ;  /* 0x000000110d00780c */ /* 0x040fe40001784270 */
[C---:B------:R-:W-:Y:S02]  /*5360*/  ISETP.GT.AND P6, PT, R13.reuse, 0x18, P2 ;  /* 0x000000180d00780c */ /* 0x040fe400017c4270 */
[C---:B------:R-:W-:Y:S02]  /*5370*/  ISETP.GT.AND P3, PT, R13.reuse, 0x19, P2 ;  /* 0x000000190d00780c */ /* 0x040fe40001764270 */
[----:B------:R-:W-:Y:S02]  /*5380*/  FSEL R40, R40, -INF , !P5 ;  /* 0xff80000028287808 */ /* 0x000fe40006800000 */
[----:B------:R-:W-:-:S02]  /*5390*/  ISETP.GT.AND P5, PT, R13, 0x30, P2 ;  /* 0x000000300d00780c */ /* 0x000fc400017a4270 */
[C---:B------:R-:W-:Y:S02]  /*53a0*/  ISETP.LT.OR P4, PT, R12.reuse, 0x12, P4 ;  /* 0x000000120c00780c */ /* 0x040fe40002781670 */
        /* <DEDUP_REMOVED lines=56> */
[----:B------:R-:W-:Y:S02]  /*5730*/  ISETP.GT.AND P3, PT, R13, 0x69, P2 ;  /* 0x000000690d00780c */ /* 0x000fe40001764270 */
[----:B------:R-:W-:Y:S02]  /*5740*/  FSEL R80, R80, -INF , !P5 ;  /* 0xff80000050507808 */ /* 0x000fe40006800000 */
[----:B------:R-:W-:-:S02]  /*5750*/  PLOP3.LUT P5, PT, PT, PT, UP0, 0x40, 0x0 ;  /* 0x000000000000781c */ /* 0x000fc40003fae808 */
[C---:B------:R-:W-:Y:S02]  /*5760*/  ISETP.LT.OR P4, PT, R12.reuse, 0x62, P4 ;  /* 0x000000620c00780c */ /* 0x040fe40002781670 */
[C---:B------:R-:W-:Y:S02]  /*5770*/  ISETP.LT.OR P6, PT, R12.reuse, 0x69, P6 ;  /* 0x000000690c00780c */ /* 0x040fe400037c1670 */
[----:B------:R-:W-:Y:S02]  /*5780*/  ISETP.LT.OR P3, PT, R12, 0x6a, P3 ;  /* 0x0000006a0c00780c */ /* 0x000fe40001f61670 */
[----:B------:R-:W-:Y:S02]  /*5790*/  FSEL R73, R73, -INF , !P4 ;  /* 0xff80000049497808 */ /* 0x000fe40006000000 */
[----:B------:R-:W-:Y:S02]  /*57a0*/  FSEL R76, R76, -INF , !P6 ;  /* 0xff8000004c4c7808 */ /* 0x000fe40007000000 */
[----:B------:R-:W-:-:S02]  /*57b0*/  FSEL R77, R77, -INF , !P3 ;  /* 0xff8000004d4d7808 */ /* 0x000fc40005800000 */
[C---:B------:R-:W-:Y:S02]  /*57c0*/  ISETP.GT.AND P4, PT, R13.reuse, 0x71, P2 ;  /* 0x000000710d00780c */ /* 0x040fe40001784270 */
[C---:B------:R-:W-:Y:S02]  /*57d0*/  ISETP.GT.AND P6, PT, R13.reuse, 0x78, P2 ;  /* 0x000000780d00780c */ /* 0x040fe400017c4270 */
[----:B------:R-:W-:Y:S02]  /*57e0*/  ISETP.GT.AND P3, PT, R13, 0x79, P2 ;  /* 0x000000790d00780c */ /* 0x000fe40001764270 */
[C---:B------:R-:W-:Y:S02]  /*57f0*/  ISETP.LT.OR P4, PT, R12.reuse, 0x72, P4 ;  /* 0x000000720c00780c */ /* 0x040fe40002781670 */
[C---:B------:R-:W-:Y:S02]  /*5800*/  ISETP.LT.OR P6, PT, R12.reuse, 0x79, P6 ;  /* 0x000000790c00780c */ /* 0x040fe400037c1670 */
[----:B------:R-:W-:-:S02]  /*5810*/  ISETP.LT.OR P3, PT, R12, 0x7a, P3 ;  /* 0x0000007a0c00780c */ /* 0x000fc40001f61670 */
[----:B------:R-:W-:Y:S02]  /*5820*/  FSEL R81, R81, -INF , !P4 ;  /* 0xff80000051517808 */ /* 0x000fe40006000000 */
[----:B------:R-:W-:Y:S02]  /*5830*/  FSEL R84, R84, -INF , !P6 ;  /* 0xff80000054547808 */ /* 0x000fe40007000000 */
[----:B------:R-:W-:Y:S01]  /*5840*/  FSEL R85, R85, -INF , !P3 ;  /* 0xff80000055557808 */ /* 0x000fe20005800000 */
[----:B------:R-:W-:Y:S06]  /*5850*/  @P5 BRA `(.L_x_691) ;  /* 0x0000000000585947 */ /* 0x000fec0003800000 */
[----:B------:R-:W-:Y:S01]  /*5860*/  IMAD.IADD R123, R3, 0x1, R7 ;  /* 0x00000001037b7824 */ /* 0x000fe200078e0207 */
[----:B------:R-:W-:Y:S04]  /*5870*/  BSSY B0, `(.L_x_692) ;  /* 0x0000010000007945 */ /* 0x000fe80003800000 */
[----:B------:R-:W-:-:S13]  /*5880*/  ISETP.GT.AND P3, PT, R123, -0x1, PT ;  /* 0xffffffff7b00780c */ /* 0x000fda0003f64270 */
        /* <DEDUP_REMOVED lines=9> */
.L_x_693:
[----:B------:R-:W-:-:S05]  /*5920*/  IMAD.U32 R20, RZ, RZ, UR22 ;  /* 0x00000016ff147e24 */ /* 0x000fca000f8e00ff */
[----:B------:R-:W-:-:S13]  /*5930*/  ISETP.NE.AND P3, PT, R20, 0x1, PT ;  /* 0x000000011400780c */ /* 0x000fda0003f65270 */
[----:B------:R-:W1:Y:S02]  /*5940*/  @P3 LDC.64 R12, c[0x0][0x9e8] ;  /* 0x00027a00ff0c3b82 */ /* 0x000e640000000a00 */
[----:B-1----:R-:W-:-:S05]  /*5950*/  @P3 IMAD.HI.U32 R12, R123, R12, RZ ;  /* 0x0000000c7b0c3227 */ /* 0x002fca00078e00ff */
[----:B------:R-:W-:-:S07]  /*5960*/  @P3 SHF.R.U32.HI R123, RZ, R13, R12 ;  /* 0x0000000dff7b3219 */ /* 0x000fce000001160c */
.L_x_694:
[----:B------:R-:W-:Y:S05]  /*5970*/  BSYNC B0 ;  /* 0x0000000000007941 */ /* 0x000fea0003800000 */
.L_x_692:
[----:B------:R-:W-:-:S04]  /*5980*/  IMAD R12, R123, R20, -R11 ;  /* 0x000000147b0c7224 */ /* 0x000fc800078e0a0b */
[----:B------:R-:W-:-:S05]  /*5990*/  IMAD R12, R17, -0x2, R12 ;  /* 0xfffffffe110c7824 */ /* 0x000fca00078e020c */
[----:B------:R-:W-:Y:S02]  /*59a0*/  VIADDMNMX R15, R12, R20, R15, PT ;  /* 0x000000140c0f7246 */ /* 0x000fe4000380010f */
[----:B------:R-:W-:-:S07]  /*59b0*/  VIMNMX R14, R14, R12, !PT ;  /* 0x0000000c0e0e7248 */ /* 0x000fce0007fe0100 */
.L_x_691:
[----:B------:R-:W-:Y:S01]  /*59c0*/  FMNMX.FTZ R12, R121, R6, !PT ;  /* 0x00000006790c7209 */ /* 0x000fe20007810000 */
[----:B------:R-:W-:Y:S01]  /*59d0*/  UMOV UR10, UR21 ;  /* 0x00000015000a7c82 */ /* 0x000fe20008000000 */
[----:B------:R-:W-:Y:S01]  /*59e0*/  ISETP.GT.AND P5, PT, R14, 0x8, P2 ;  /* 0x000000080e00780c */ /* 0x000fe200017a4270 */
[----:B------:R-:W-:Y:S01]  /*59f0*/  UMOV UR37, UR26 ;  /* 0x0000001a00257c82 */ /* 0x000fe20008000000 */
[----:B------:R-:W-:Y:S02]  /*5a00*/  FMNMX.FTZ R12, R25, R12, !PT ;  /* 0x0000000c190c7209 */ /* 0x000fe40007810000 */
[----:B------:R-:W-:Y:S02]  /*5a10*/  ISETP.LT.OR P5, PT, R15, 0x9, P5 ;  /* 0x000000090f00780c */ /* 0x000fe40002fa1670 */
[----:B------:R-:W-:Y:S02]  /*5a20*/  FMNMX.FTZ R12, R21, R12, !PT ;  /* 0x0000000c150c7209 */ /* 0x000fe40007810000 */
[----:B------:R-:W-:-:S02]  /*5a30*/  FSEL R30, R30, -INF , !P5 ;  /* 0xff8000001e1e7808 */ /* 0x000fc40006800000 */
[----:B------:R-:W-:Y:S02]  /*5a40*/  FMNMX.FTZ R11, R29, R12, !PT ;  /* 0x0000000c1d0b7209 */ /* 0x000fe40007810000 */
[----:B------:R-:W-:Y:S02]  /*5a50*/  ISETP.GT.AND P5, PT, R14, 0x11, P2 ;  /* 0x000000110e00780c */ /* 0x000fe400017a4270 */
        /* <DEDUP_REMOVED lines=11> */
[----:B------:R-:W-:Y:S02]  /*5b10*/  ISETP.GT.AND P5, PT, R14, RZ, P2 ;  /* 0x000000ff0e00720c */ /* 0x000fe400017a4270 */
[----:B------:R-:W-:Y:S02]  /*5b20*/  FMNMX.FTZ R12, R44, R11, !PT ;  /* 0x0000000b2c0c7209 */ /* 0x000fe40007810000 */
[----:B------:R-:W-:Y:S02]  /*5b30*/  ISETP.GT.AND P4, PT, R14, 0x1, P2 ;  /* 0x000000010e00780c */ /* 0x000fe40001784270 */
[----:B------:R-:W-:Y:S02]  /*5b40*/  FMNMX.FTZ R11, R45, R12, !PT ;  /* 0x0000000c2d0b7209 */ /* 0x000fe40007810000 */
[----:B------:R-:W-:-:S02]  /*5b50*/  ISETP.LT.OR P5, PT, R15, 0x1, P5 ;  /* 0x000000010f00780c */ /* 0x000fc40002fa1670 */
[----:B------:R-:W-:Y:S02]  /*5b60*/  FMNMX.FTZ R12, R48, R11, !PT ;  /* 0x0000000b300c7209 */ /* 0x000fe40007810000 */
[----:B------:R-:W-:Y:S02]  /*5b70*/  ISETP.LT.OR P4, PT, R15, 0x2, P4 ;  /* 0x000000020f00780c */ /* 0x000fe40002781670 */
[----:B------:R-:W-:Y:S02]  /*5b80*/  FMNMX.FTZ R11, R49, R12, !PT ;  /* 0x0000000c310b7209 */ /* 0x000fe40007810000 */
[----:B------:R-:W-:Y:S02]  /*5b90*/  FSEL R26, R26, -INF , !P5 ;  /* 0xff8000001a1a7808 */ /* 0x000fe40006800000 */
[----:B------:R-:W-:Y:S02]  /*5ba0*/  FMNMX.FTZ R12, R52, R11, !PT ;  /* 0x0000000b340c7209 */ /* 0x000fe40007810000 */
[----:B------:R-:W-:-:S02]  /*5bb0*/  ISETP.GT.AND P3, PT, R14, 0x9, P2 ;  /* 0x000000090e00780c */ /* 0x000fc40001764270 */
[----:B------:R-:W-:Y:S02]  /*5bc0*/  FMNMX.FTZ R11, R53, R12, !PT ;  /* 0x0000000c350b7209 */ /* 0x000fe40007810000 */
[----:B------:R-:W-:Y:S02]  /*5bd0*/  FSEL R27, R27, -INF , !P4 ;  /* 0xff8000001b1b7808 */ /* 0x000fe40006000000 */
        /* <DEDUP_REMOVED lines=32> */
[----:B------:R-:W-:Y:S01]  /*5de0*/  ISETP.GT.AND P3, PT, R14, 0x29, P2 ;  /* 0x000000290e00780c */ /* 0x000fe20001764270 */
[----:B------:R-:W1:Y:S01]  /*5df0*/  SHFL.BFLY PT, R11, R12, 0x2, 0x1f ;  /* 0x0c401f000c0b7f89 */ /* 0x000e6200000e0000 */
[----:B------:R-:W-:-:S02]  /*5e00*/  FSEL R46, R46, -INF , !P4 ;  /* 0xff8000002e2e7808 */ /* 0x000fc40006000000 */
[C---:B------:R-:W-:Y:S02]  /*5e10*/  ISETP.GT.AND P4, PT, R14.reuse, 0x30, P2 ;  /* 0x000000300e00780c */ /* 0x040fe40001784270 */
[----:B------:R-:W-:Y:S02]  /*5e20*/  ISETP.LT.OR P5, PT, R15, 0x2a, P3 ;  /* 0x0000002a0f00780c */ /* 0x000fe40001fa1670 */
[C---:B------:R-:W-:Y:S02]  /*5e30*/  ISETP.GT.AND P3, PT, R14.reuse, 0x31, P2 ;  /* 0x000000310e00780c */ /* 0x040fe40001764270 */
[----:B------:R-:W-:Y:S02]  /*5e40*/  FSEL R47, R47, -INF , !P5 ;  /* 0xff8000002f2f7808 */ /* 0x000fe40006800000 */
[----:B------:R-:W-:Y:S02]  /*5e50*/  ISETP.LT.OR P4, PT, R15, 0x31, P4 ;  /* 0x000000310f00780c */ /* 0x000fe40002781670 */
[----:B------:R-:W-:-:S02]  /*5e60*/  ISETP.GT.AND P5, PT, R14, 0x38, P2 ;  /* 0x000000380e00780c */ /* 0x000fc400017a4270 */
[----:B------:R-:W-:Y:S02]  /*5e70*/  ISETP.LT.OR P3, PT, R15, 0x32, P3 ;  /* 0x000000320f00780c */ /* 0x000fe40001f61670 */
[----:B------:R-:W-:Y:S02]  /*5e80*/  FSEL R50, R50, -INF , !P4 ;  /* 0xff80000032327808 */ /* 0x000fe40006000000 */
[----:B------:R-:W-:Y:S02]  /*5e90*/  ISETP.GT.AND P4, PT, R14, 0x39, P2 ;  /* 0x000000390e00780c */ /* 0x000fe40001784270 */
[----:B------:R-:W-:Y:S02]  /*5ea0*/  FSEL R51, R51, -INF , !P3 ;  /* 0xff80000033337808 */ /* 0x000fe40005800000 */
[----:B------:R-:W-:Y:S02]  /*5eb0*/  ISETP.LT.OR P5, PT, R15, 0x39, P5 ;  /* 0x000000390f00780c */ /* 0x000fe40002fa1670 */
[----:B-1----:R-:W-:-:S02]  /*5ec0*/  FMNMX.FTZ R13, R12, R11, !PT ;  /* 0x0000000b0c0d7209 */ /* 0x002fc40007810000 */
[----:B------:R-:W-:Y:S02]  /*5ed0*/  ISETP.GT.AND P3, PT, R14, 0x40, P2 ;  /* 0x000000400e00780c */ /* 0x000fe40001764270 */
[----:B------:R-:W-:Y:S01]  /*5ee0*/  ISETP.LT.OR P4, PT, R15, 0x3a, P4 ;  /* 0x0000003a0f00780c */ /* 0x000fe20002781670 */
[----:B------:R-:W1:Y:S01]  /*5ef0*/  SHFL.BFLY PT, R20, R13, 0x1, 0x1f ;  /* 0x0c201f000d147f89 */ /* 0x000e6200000e0000 */
[----:B------:R-:W-:Y:S02]  /*5f00*/  FSEL R54, R54, -INF , !P5 ;  /* 0xff80000036367808 */ /* 0x000fe40006800000 */
[----:B------:R-:W-:Y:S02]  /*5f10*/  ISETP.GT.AND P5, PT, R14, 0x41, P2 ;  /* 0x000000410e00780c */ /* 0x000fe400017a4270 */
[----:B------:R-:W-:Y:S02]  /*5f20*/  FSEL R55, R55, -INF , !P4 ;  /* 0xff80000037377808 */ /* 0x000fe40006000000 */
[----:B------:R-:W-:-:S02]  /*5f30*/  ISETP.LT.OR P3, PT, R15, 0x41, P3 ;  /* 0x000000410f00780c */ /* 0x000fc40001f61670 */
[----:B------:R-:W-:Y:S02]  /*5f40*/  ISETP.GT.AND P4, PT, R14, 0x48, P2 ;  /* 0x000000480e00780c */ /* 0x000fe40001784270 */
[----:B------:R-:W-:Y:S02]  /*5f50*/  ISETP.LT.OR P5, PT, R15, 0x42, P5 ;  /* 0x000000420f00780c */ /* 0x000fe40002fa1670 */
[----:B------:R-:W-:Y:S02]  /*5f60*/  FSEL R58, R58, -INF , !P3 ;  /* 0xff8000003a3a7808 */ /* 0x000fe40005800000 */
[----:B------:R-:W-:Y:S02]  /*5f70*/  ISETP.GT.AND P3, PT, R14, 0x49, P2 ;  /* 0x000000490e00780c */ /* 0x000fe40001764270 */
[----:B------:R-:W-:Y:S02]  /*5f80*/  FSEL R59, R59, -INF , !P5 ;  /* 0xff8000003b3b7808 */ /* 0x000fe40006800000 */
[----:B------:R-:W-:-:S02]  /*5f90*/  ISETP.LT.OR P4, PT, R15, 0x49, P4 ;  /* 0x000000490f00780c */ /* 0x000fc40002781670 */
[----:B------:R-:W-:Y:S02]  /*5fa0*/  ISETP.GT.AND P5, PT, R14, 0x50, P2 ;  /* 0x000000500e00780c */ /* 0x000fe400017a4270 */
[----:B------:R-:W-:Y:S02]  /*5fb0*/  ISETP.LT.OR P3, PT, R15, 0x4a, P3 ;  /* 0x0000004a0f00780c */ /* 0x000fe40001f61670 */
[----:B-1----:R-:W-:Y:S02]  /*5fc0*/  FMNMX.FTZ R11, R13, R20, !PT ;  /* 0x000000140d0b7209 */ /* 0x002fe40007810000 */
[----:B------:R-:W-:Y:S02]  /*5fd0*/  FSEL R62, R62, -INF , !P4 ;  /* 0xff8000003e3e7808 */ /* 0x000fe40006000000 */
[C---:B------:R-:W-:Y:S01]  /*5fe0*/  FSETP.NEU.FTZ.AND P6, PT, R11.reuse, -INF , PT ;  /* 0xff8000000b00780b */ /* 0x040fe20003fdd000 */
[----:B------:R-:W-:Y:S01]  /*5ff0*/  FMUL.FTZ R20, R11, UR10 ;  /* 0x0000000a0b147c20 */ /* 0x000fe20008410000 */
[----:B------:R-:W-:-:S02]  /*6000*/  ISETP.GT.AND P4, PT, R14, 0x51, P2 ;  /* 0x000000510e00780c */ /* 0x000fc40001784270 */
[----:B------:R-:W-:Y:S02]  /*6010*/  FSEL R63, R63, -INF , !P3 ;  /* 0xff8000003f3f7808 */ /* 0x000fe40005800000 */
[----:B------:R-:W-:Y:S02]  /*6020*/  FSEL R12, R20, RZ, P6 ;  /* 0x000000ff140c7208 */ /* 0x000fe40003000000 */
[----:B------:R-:W-:Y:S02]  /*6030*/  FMNMX.FTZ R20, R26, R9, !PT ;  /* 0x000000091a147209 */ /* 0x000fe40007810000 */
[----:B------:R-:W-:Y:S01]  /*6040*/  ISETP.LT.OR P5, PT, R15, 0x51, P5 ;  /* 0x000000510f00780c */ /* 0x000fe20002fa1670 */
[--C-:B------:R-:W-:Y:S01]  /*6050*/  FFMA.FTZ R150, R21, UR10, -R12.reuse ;  /* 0x0000000a15967c23 */ /* 0x100fe2000801080c */
[--C-:B------:R-:W-:Y:S01]  /*6060*/  FFMA.FTZ R21, R29, UR10, -R12.reuse ;  /* 0x0000000a1d157c23 */ /* 0x100fe2000801080c */
[----:B------:R-:W-:Y:S01]  /*6070*/  FMNMX.FTZ R29, R27, R20, !PT ;  /* 0x000000141b1d7209 */ /* 0x000fe20007810000 */
[--C-:B------:R-:W-:Y:S01]  /*6080*/  FFMA.FTZ R13, R25, UR10, -R12.reuse ;  /* 0x0000000a190d7c23 */ /* 0x100fe2000801080c */
[--C-:B------:R-:W-:Y:S01]  /*6090*/  FFMA.FTZ R25, R33, UR10, -R12.reuse ;  /* 0x0000000a21197c23 */ /* 0x100fe2000801080c */
[----:B------:R-:W-:Y:S01]  /*60a0*/  ISETP.GT.AND P3, PT, R14, 0x58, P2 ;  /* 0x000000580e00780c */ /* 0x000fe20001764270 */
[--C-:B------:R-:W-:Y:S01]  /*60b0*/  FFMA.FTZ R148, R121, UR10, -R12.reuse ;  /* 0x0000000a79947c23 */ /* 0x100fe2000801080c */
[----:B------:R-:W-:Y:S01]  /*60c0*/  FMNMX.FTZ R20, R30, R29, !PT ;  /* 0x0000001d1e147209 */ /* 0x000fe20007810000 */
[--C-:B------:R-:W-:Y:S01]  /*60d0*/  FFMA.FTZ R144, R32, UR10, -R12.reuse ;  /* 0x0000000a20907c23 */ /* 0x100fe2000801080c */
[----:B------:R-:W-:Y:S01]  /*60e0*/  ISETP.LT.OR P4, PT, R15, 0x52, P4 ;  /* 0x000000520f00780c */ /* 0x000fe20002781670 */
[--C-:B------:R-:W-:Y:S01]  /*60f0*/  FFMA.FTZ R146, R36, UR10, -R12.reuse ;  /* 0x0000000a24927c23 */ /* 0x100fe2000801080c */
[----:B------:R-:W-:Y:S01]  /*6100*/  FMNMX.FTZ R29, R31, R20, !PT ;  /* 0x000000141f1d7209 */ /* 0x000fe20007810000 */
[--C-:B------:R-:W-:Y:S01]  /*6110*/  FFMA.FTZ R140, R40, UR10, -R12.reuse ;  /* 0x0000000a288c7c23 */ /* 0x100fe2000801080c */
[----:B------:R-:W-:Y:S01]  /*6120*/  FSEL R66, R66, -INF , !P5 ;  /* 0xff80000042427808 */ /* 0x000fe20006800000 */
[--C-:B------:R-:W-:Y:S01]  /*6130*/  FFMA.FTZ R142, R44, UR10, -R12.reuse ;  /* 0x0000000a2c8e7c23 */ /* 0x100fe2000801080c */
[----:B------:R-:W-:Y:S01]  /*6140*/  FMNMX.FTZ R20, R34, R29, !PT ;  /* 0x0000001d22147209 */ /* 0x000fe20007810000 */
[--C-:B------:R-:W-:Y:S01]  /*6150*/  FFMA.FTZ R29, R37, UR10, -R12.reuse ;  /* 0x0000000a251d7c23 */ /* 0x100fe2000801080c */
[----:B------:R-:W-:Y:S01]  /*6160*/  ISETP.GT.AND P5, PT, R14, 0x59, P2 ;  /* 0x000000590e00780c */ /* 0x000fe200017a4270 */
[--C-:B------:R-:W-:Y:S01]  /*6170*/  FFMA.FTZ R136, R48, UR10, -R12.reuse ;  /* 0x0000000a30887c23 */ /* 0x100fe2000801080c */
[----:B------:R-:W-:Y:S01]  /*6180*/  FMNMX.FTZ R33, R35, R20, !PT ;  /* 0x0000001423217209 */ /* 0x000fe20007810000 */
[--C-:B------:R-:W-:Y:S01]  /*6190*/  FFMA.FTZ R138, R52, UR10, -R12.reuse ;  /* 0x0000000a348a7c23 */ /* 0x100fe2000801080c */
[----:B------:R-:W-:Y:S01]  /*61a0*/  FSEL R67, R67, -INF , !P4 ;  /* 0xff80000043437808 */ /* 0x000fe20006000000 */
[--C-:B------:R-:W-:Y:S01]  /*61b0*/  FFMA.FTZ R132, R56, UR10, -R12.reuse ;  /* 0x0000000a38847c23 */ /* 0x100fe2000801080c */
[----:B------:R-:W-:Y:S01]  /*61c0*/  FMNMX.FTZ R20, R38, R33, !PT ;  /* 0x0000002126147209 */ /* 0x000fe20007810000 */
[--C-:B------:R-:W-:Y:S01]  /*61d0*/  FFMA.FTZ R134, R60, UR10, -R12.reuse ;  /* 0x0000000a3c867c23 */ /* 0x100fe2000801080c */
[----:B------:R-:W-:Y:S01]  /*61e0*/  ISETP.LT.OR P3, PT, R15, 0x59, P3 ;  /* 0x000000590f00780c */ /* 0x000fe20001f61670 */
[--C-:B------:R-:W-:Y:S01]  /*61f0*/  FFMA.FTZ R128, R64, UR10, -R12.reuse ;  /* 0x0000000a40807c23 */ /* 0x100fe2000801080c */
[----:B------:R-:W-:Y:S01]  /*6200*/  FMNMX.FTZ R33, R39, R20, !PT ;  /* 0x0000001427217209 */ /* 0x000fe20007810000 */
        /* <DEDUP_REMOVED lines=12> */
[----:B------:R-:W-:Y:S01]  /*62d0*/  FFMA.FTZ R85, R85, UR10, -R12 ;  /* 0x0000000a55557c23 */ /* 0x000fe2000801080c */
[----:B------:R-:W-:Y:S01]  /*62e0*/  ISETP.GT.AND P3, PT, R14, 0x61, P2 ;  /* 0x000000610e00780c */ /* 0x000fe20001764270 */
[----:B------:R-:W-:Y:S01]  /*62f0*/  MUFU.EX2 R148, R148 ;  /* 0x0000009400947308 */ /* 0x000fe20000000800 */
[----:B------:R-:W-:-:S02]  /*6300*/  FMNMX.FTZ R37, R47, R20, !PT ;  /* 0x000000142f257209 */ /* 0x000fc40007810000 */
[----:B------:R-:W-:Y:S02]  /*6310*/  FSEL R71, R71, -INF , !P5 ;  /* 0xff80000047477808 */ /* 0x000fe40006800000 */
[----:B------:R-:W-:Y:S01]  /*6320*/  FMNMX.FTZ R20, R50, R37, !PT ;  /* 0x0000002532147209 */ /* 0x000fe20007810000 */
[----:B------:R-:W-:Y:S01]  /*6330*/  FFMA.FTZ R37, R45, UR10, -R12 ;  /* 0x0000000a2d257c23 */ /* 0x000fe2000801080c */
[----:B------:R-:W-:Y:S01]  /*6340*/  ISETP.LT.OR P4, PT, R15, 0x61, P4 ;  /* 0x000000610f00780c */ /* 0x000fe20002781670 */
[----:B------:R-:W-:Y:S01]  /*6350*/  MUFU.EX2 R13, R13 ;  /* 0x0000000d000d7308 */ /* 0x000fe20000000800 */
[----:B------:R-:W-:Y:S02]  /*6360*/  FMNMX.FTZ R41, R51, R20, !PT ;  /* 0x0000001433297209 */ /* 0x000fe40007810000 */
[----:B------:R-:W-:Y:S02]  /*6370*/  ISETP.GT.AND P5, PT, R14, 0x68, P2 ;  /* 0x000000680e00780c */ /* 0x000fe400017a4270 */
[----:B------:R-:W-:-:S02]  /*6380*/  FMNMX.FTZ R20, R54, R41, !PT ;  /* 0x0000002936147209 */ /* 0x000fc40007810000 */
[----:B------:R-:W-:Y:S01]  /*6390*/  ISETP.LT.OR P3, PT, R15, 0x62, P3 ;  /* 0x000000620f00780c */ /* 0x000fe20001f61670 */
[----:B------:R-:W-:Y:S01]  /*63a0*/  MUFU.EX2 R150, R150 ;  /* 0x0000009600967308 */ /* 0x000fe20000000800 */
[----:B------:R-:W-:Y:S02]  /*63b0*/  FMNMX.FTZ R41, R55, R20, !PT ;  /* 0x0000001437297209 */ /* 0x000fe40007810000 */
[----:B------:R-:W-:Y:S02]  /*63c0*/  FSEL R74, R74, -INF , !P4 ;  /* 0xff8000004a4a7808 */ /* 0x000fe40006000000 */
[----:B------:R-:W-:Y:S01]  /*63d0*/  FMNMX.FTZ R20, R58, R41, !PT ;  /* 0x000000293a147209 */ /* 0x000fe20007810000 */
[----:B------:R-:W-:Y:S01]  /*63e0*/  FFMA.FTZ R41, R49, UR10, -R12 ;  /* 0x0000000a31297c23 */ /* 0x000fe2000801080c */
[----:B------:R-:W-:Y:S01]  /*63f0*/  ISETP.GT.AND P4, PT, R14, 0x69, P2 ;  /* 0x000000690e00780c */ /* 0x000fe20001784270 */
[----:B------:R-:W-:Y:S01]  /*6400*/  MUFU.EX2 R21, R21 ;  /* 0x0000001500157308 */ /* 0x000fe20000000800 */
[----:B------:R-:W-:-:S02]  /*6410*/  FMNMX.FTZ R45, R59, R20, !PT ;  /* 0x000000143b2d7209 */ /* 0x000fc40007810000 */
[----:B------:R-:W-:Y:S02]  /*6420*/  FSEL R75, R75, -INF , !P3 ;  /* 0xff8000004b4b7808 */ /* 0x000fe40005800000 */
[----:B------:R-:W-:Y:S02]  /*6430*/  FMNMX.FTZ R20, R62, R45, !PT ;  /* 0x0000002d3e147209 */ /* 0x000fe40007810000 */
[----:B------:R-:W-:Y:S01]  /*6440*/  ISETP.LT.OR P5, PT, R15, 0x69, P5 ;  /* 0x000000690f00780c */ /* 0x000fe20002fa1670 */
[----:B------:R-:W-:Y:S01]  /*6450*/  MUFU.EX2 R144, R144 ;  /* 0x0000009000907308 */ /* 0x000fe20000000800 */
[----:B------:R-:W-:Y:S02]  /*6460*/  FMNMX.FTZ R45, R63, R20, !PT ;  /* 0x000000143f2d7209 */ /* 0x000fe40007810000 */
[----:B------:R-:W-:Y:S02]  /*6470*/  ISETP.LT.OR P4, PT, R15, 0x6a, P4 ;  /* 0x0000006a0f00780c */ /* 0x000fe40002781670 */
[----:B------:R-:W-:Y:S01]  /*6480*/  FMNMX.FTZ R20, R66, R45, !PT ;  /* 0x0000002d42147209 */ /* 0x000fe20007810000 */
[----:B------:R-:W-:Y:S01]  /*6490*/  FFMA.FTZ R45, R53, UR10, -R12 ;  /* 0x0000000a352d7c23 */ /* 0x000fe2000801080c */
[----:B------:R-:W-:Y:S01]  /*64a0*/  ISETP.GT.AND P3, PT, R14, 0x70, P2 ;  /* 0x000000700e00780c */ /* 0x000fe20001764270 */
[----:B------:R-:W-:Y:S01]  /*64b0*/  MUFU.EX2 R25, R25 ;  /* 0x0000001900197308 */ /* 0x000fe20000000800 */
[----:B------:R-:W-:-:S02]  /*64c0*/  FMNMX.FTZ R49, R67, R20, !PT ;  /* 0x0000001443317209 */ /* 0x000fc40007810000 */
[----:B------:R-:W-:Y:S02]  /*64d0*/  FSEL R78, R78, -INF , !P5 ;  /* 0xff8000004e4e7808 */ /* 0x000fe40006800000 */
[----:B------:R-:W-:Y:S02]  /*64e0*/  FMNMX.FTZ R20, R70, R49, !PT ;  /* 0x0000003146147209 */ /* 0x000fe40007810000 */
[----:B------:R-:W-:Y:S01]  /*64f0*/  FSEL R79, R79, -INF , !P4 ;  /* 0xff8000004f4f7808 */ /* 0x000fe20006000000 */
[----:B------:R-:W-:Y:S01]  /*6500*/  MUFU.EX2 R146, R146 ;  /* 0x0000009200927308 */ /* 0x000fe20000000800 */
[----:B------:R-:W-:Y:S02]  /*6510*/  FMNMX.FTZ R49, R71, R20, !PT ;  /* 0x0000001447317209 */ /* 0x000fe40007810000 */
[----:B------:R-:W-:Y:S02]  /*6520*/  ISETP.GT.AND P5, PT, R14, 0x71, P2 ;  /* 0x000000710e00780c */ /* 0x000fe400017a4270 */
[----:B------:R-:W-:Y:S01]  /*6530*/  FMNMX.FTZ R20, R74, R49, !PT ;  /* 0x000000314a147209 */ /* 0x000fe20007810000 */
[--C-:B------:R-:W-:Y:S01]  /*6540*/  FFMA.FTZ R49, R57, UR10, -R12.reuse ;  /* 0x0000000a39317c23 */ /* 0x100fe2000801080c */
[C---:B------:R-:W-:Y:S01]  /*6550*/  ISETP.GT.AND P4, PT, R14.reuse, 0x78, P2 ;  /* 0x000000780e00780c */ /* 0x040fe20001784270 */
[--C-:B------:R-:W-:Y:S01]  /*6560*/  FFMA.FTZ R57, R69, UR10, -R12.reuse ;  /* 0x0000000a45397c23 */ /* 0x100fe2000801080c */
[----:B------:R-:W-:Y:S01]  /*6570*/  FMNMX.FTZ R53, R75, R20, !PT ;  /* 0x000000144b357209 */ /* 0x000fe20007810000 */
[----:B------:R-:W-:Y:S01]  /*6580*/  FFMA.FTZ R69, R81, UR10, -R12 ;  /* 0x0000000a51457c23 */ /* 0x000fe2000801080c */
[----:B------:R-:W-:Y:S01]  /*6590*/  ISETP.GT.AND P2, PT, R14, 0x79, P2 ;  /* 0x000000790e00780c */ /* 0x000fe20001744270 */
[----:B------:R-:W-:Y:S01]  /*65a0*/  MUFU.EX2 R29, R29 ;  /* 0x0000001d001d7308 */ /* 0x000fe20000000800 */
[----:B------:R-:W-:-:S02]  /*65b0*/  ISETP.LT.OR P3, PT, R15, 0x71, P3 ;  /* 0x000000710f00780c */ /* 0x000fc40001f61670 */
[----:B------:R-:W-:Y:S02]  /*65c0*/  FMNMX.FTZ R14, R78, R53, !PT ;  /* 0x000000354e0e7209 */ /* 0x000fe40007810000 */
[----:B------:R-:W-:Y:S02]  /*65d0*/  ISETP.LT.OR P5, PT, R15, 0x72, P5 ;  /* 0x000000720f00780c */ /* 0x000fe40002fa1670 */
[----:B------:R-:W-:Y:S01]  /*65e0*/  FSEL R82, R82, -INF , !P3 ;  /* 0xff80000052527808 */ /* 0x000fe20005800000 */
[----:B------:R-:W-:Y:S01]  /*65f0*/  MUFU.EX2 R140, R140 ;  /* 0x0000008c008c7308 */ /* 0x000fe20000000800 */
[----:B------:R-:W-:Y:S02]  /*6600*/  FMNMX.FTZ R53, R79, R14, !PT ;  /* 0x0000000e4f357209 */ /* 0x000fe40007810000 */
[----:B------:R-:W-:Y:S02]  /*6610*/  ISETP.LT.OR P4, PT, R15, 0x79, P4 ;  /* 0x000000790f00780c */ /* 0x000fe40002781670 */
[----:B------:R-:W-:-:S02]  /*6620*/  FSEL R83, R83, -INF , !P5 ;  /* 0xff80000053537808 */ /* 0x000fc40006800000 */
[----:B------:R-:W-:Y:S01]  /*6630*/  FMNMX.FTZ R14, R82, R53, !PT ;  /* 0x00000035520e7209 */ /* 0x000fe20007810000 */
[----:B------:R-:W-:Y:S01]  /*6640*/  MUFU.EX2 R33, R33 ;  /* 0x0000002100217308 */ /* 0x000fe20000000800 */
[----:B------:R-:W-:Y:S01]  /*6650*/  ISETP.LT.OR P2, PT, R15, 0x7a, P2 ;  /* 0x0000007a0f00780c */ /* 0x000fe20001741670 */
[--C-:B------:R-:W-:Y:S01]  /*6660*/  FFMA.FTZ R15, R61, UR10, -R12.reuse ;  /* 0x0000000a3d0f7c23 */ /* 0x100fe2000801080c */
[----:B------:R-:W-:Y:S01]  /*6670*/  FSEL R86, R86, -INF , !P4 ;  /* 0xff80000056567808 */ /* 0x000fe20006000000 */
[--C-:B------:R-:W-:Y:S01]  /*6680*/  FFMA.FTZ R61, R73, UR10, -R12.reuse ;  /* 0x0000000a493d7c23 */ /* 0x100fe2000801080c */
[----:B------:R-:W-:Y:S02]  /*6690*/  FMNMX.FTZ R53, R83, R14, !PT ;  /* 0x0000000e53357209 */ /* 0x000fe40007810000 */
[----:B------:R-:W-:Y:S01]  /*66a0*/  FSEL R87, R87, -INF , !P2 ;  /* 0xff80000057577808 */ /* 0x000fe20005000000 */
[----:B------:R-:W-:Y:S01]  /*66b0*/  MUFU.EX2 R142, R142 ;  /* 0x0000008e008e7308 */ /* 0x000fe20000000800 */
[----:B------:R-:W-:Y:S01]  /*66c0*/  FMNMX.FTZ R14, R86, R53, !PT ;  /* 0x00000035560e7209 */ /* 0x000fe20007810000 */
[----:B------:R-:W-:-:S03]  /*66d0*/  FFMA.FTZ R53, R65, UR10, -R12 ;  /* 0x0000000a41357c23 */ /* 0x000fc6000801080c */
[----:B------:R-:W-:-:S03]  /*66e0*/  FMNMX.FTZ R14, R87, R14, !PT ;  /* 0x0000000e570e7209 */ /* 0x000fc60007810000 */
[----:B------:R-:W-:Y:S02]  /*66f0*/  MUFU.EX2 R37, R37 ;  /* 0x0000002500257308 */ /* 0x000fe40000000800 */
[----:B------:R-:W1:Y:S06]  /*6700*/  SHFL.BFLY PT, R65, R14, 0x2, 0x1f ;  /* 0x0c401f000e417f89 */ /* 0x000e6c00000e0000 */
[----:B------:R-:W-:Y:S08]  /*6710*/  MUFU.EX2 R136, R136 ;  /* 0x0000008800887308 */ /* 0x000ff00000000800 */
[----:B------:R-:W-:Y:S08]  /*6720*/  MUFU.EX2 R41, R41 ;  /* 0x0000002900297308 */ /* 0x000ff00000000800 */
[----:B------:R-:W-:Y:S01]  /*6730*/  MUFU.EX2 R138, R138 ;  /* 0x0000008a008a7308 */ /* 0x000fe20000000800 */
[----:B-1----:R-:W-:Y:S01]  /*6740*/  FMNMX.FTZ R20, R14, R65, !PT ;  /* 0x000000410e147209 */ /* 0x002fe20007810000 */
[----:B------:R-:W-:Y:S01]  /*6750*/  FFMA.FTZ R65, R77, UR10, -R12 ;  /* 0x0000000a4d417c23 */ /* 0x000fe2000801080c */
[----:B------:R-:W-:-:S03]  /*6760*/  FSEL R77, R11, RZ, P6 ;  /* 0x000000ff0b4d7208 */ /* 0x000fc60003000000 */
[----:B------:R-:W1:Y:S02]  /*6770*/  SHFL.BFLY PT, R73, R20, 0x1, 0x1f ;  /* 0x0c201f0014497f89 */ /* 0x000e6400000e0000 */
[----:B------:R-:W-:Y:S01]  /*6780*/  MUFU.EX2 R45, R45 ;  /* 0x0000002d002d7308 */ /* 0x000fe20000000800 */
[----:B------:R-:W-:-:S07]  /*6790*/  FADD.FTZ R6, -R77, R6 ;  /* 0x000000064d067221 */ /* 0x000fce0000010100 */
[----:B------:R-:W-:Y:S08]  /*67a0*/  MUFU.EX2 R132, R132 ;  /* 0x0000008400847308 */ /* 0x000ff00000000800 */
[----:B------:R-:W-:Y:S01]  /*67b0*/  MUFU.EX2 R49, R49 ;  /* 0x0000003100317308 */ /* 0x000fe20000000800 */
[----:B-1----:R-:W-:Y:S01]  /*67c0*/  FMNMX.FTZ R12, R20, R73, !PT ;  /* 0x00000049140c7209 */ /* 0x002fe20007810000 */
[----:B------:R-:W-:-:S06]  /*67d0*/  FMUL.FTZ R73, R6, UR10 ;  /* 0x0000000a06497c20 */ /* 0x000fcc0008410000 */
[----:B------:R-:W-:Y:S01]  /*67e0*/  MUFU.EX2 R134, R134 ;  /* 0x0000008600867308 */ /* 0x000fe20000000800 */
[C---:B------:R-:W-:Y:S01]  /*67f0*/  FSETP.NEU.FTZ.AND P2, PT, R12.reuse, -INF , PT ;  /* 0xff8000000c00780b */ /* 0x040fe20003f5d000 */
[----:B------:R-:W-:-:S06]  /*6800*/  FMUL.FTZ R32, R12, UR10 ;  /* 0x0000000a0c207c20 */ /* 0x000fcc0008410000 */
[----:B------:R-:W1:Y:S01]  /*6810*/  MUFU.EX2 R73, R73 ;  /* 0x0000004900497308 */ /* 0x000e620000000800 */
[----:B------:R-:W-:-:S05]  /*6820*/  FSEL R32, R32, RZ, P2 ;  /* 0x000000ff20207208 */ /* 0x000fca0001000000 */
        /* <DEDUP_REMOVED lines=10> */
[----:B------:R-:W-:Y:S01]  /*68d0*/  FFMA.FTZ R26, R43, UR10, -R32 ;  /* 0x0000000a2b1a7c23 */ /* 0x000fe20008010820 */
[----:B-1----:R-:W-:Y:S01]  /*68e0*/  FFMA.FTZ R34, R73, R5, R148 ;  /* 0x0000000549227223 */ /* 0x002fe20000010094 */
[--C-:B------:R-:W-:Y:S01]  /*68f0*/  FFMA.FTZ R143, R46, UR10, -R32.reuse ;  /* 0x0000000a2e8f7c23 */ /* 0x100fe20008010820 */
[--C-:B------:R-:W-:Y:S01]  /*6900*/  FFMA.FTZ R28, R47, UR10, -R32.reuse ;  /* 0x0000000a2f1c7c23 */ /* 0x100fe20008010820 */
[----:B------:R-:W-:Y:S01]  /*6910*/  FFMA.FTZ R137, R50, UR10, -R32 ;  /* 0x0000000a32897c23 */ /* 0x000fe20008010820 */
[----:B------:R-:W-:Y:S01]  /*6920*/  FADD.FTZ R5, R13, R34 ;  /* 0x000000220d057221 */ /* 0x000fe20000010000 */
[----:B------:R-:W-:Y:S01]  /*6930*/  MUFU.EX2 R149, R149 ;  /* 0x0000009500957308 */ /* 0x000fe20000000800 */
[--C-:B------:R-:W-:Y:S01]  /*6940*/  FFMA.FTZ R30, R51, UR10, -R32.reuse ;  /* 0x0000000a331e7c23 */ /* 0x100fe20008010820 */
[--C-:B------:R-:W-:Y:S01]  /*6950*/  FFMA.FTZ R139, R54, UR10, -R32.reuse ;  /* 0x0000000a368b7c23 */ /* 0x100fe20008010820 */
[----:B------:R-:W-:Y:S01]  /*6960*/  FADD.FTZ R34, R150, R5 ;  /* 0x0000000596227221 */ /* 0x000fe20000010000 */
[--C-:B------:R-:W-:Y:S01]  /*6970*/  FFMA.FTZ R55, R55, UR10, -R32.reuse ;  /* 0x0000000a37377c23 */ /* 0x100fe20008010820 */
[--C-:B------:R-:W-:Y:S01]  /*6980*/  FFMA.FTZ R133, R58, UR10, -R32.reuse ;  /* 0x0000000a3a857c23 */ /* 0x100fe20008010820 */
[----:B------:R-:W-:Y:S01]  /*6990*/  FFMA.FTZ R135, R62, UR10, -R32 ;  /* 0x0000000a3e877c23 */ /* 0x000fe20008010820 */
[----:B------:R-:W-:Y:S01]  /*69a0*/  FADD.FTZ R5, R21, R34 ;  /* 0x0000002215057221 */ /* 0x000fe20000010000 */
[----:B------:R-:W-:Y:S01]  /*69b0*/  FSEL R34, R12, RZ, P2 ;  /* 0x000000ff0c227208 */ /* 0x000fe20001000000 */
[----:B------:R-:W-:Y:S01]  /*69c0*/  MUFU.EX2 R151, R151 ;  /* 0x0000009700977308 */ /* 0x000fe20000000800 */
[----:B------:R-:W-:Y:S01]  /*69d0*/  F2FP.BF16.F32.PACK_AB R148, R13, R148 ;  /* 0x000000940d94723e */ /* 0x000fe200000010ff */
[----:B------:R-:W-:Y:S01]  /*69e0*/  FADD.FTZ R36, R144, R5 ;  /* 0x0000000590247221 */ /* 0x000fe20000010000 */
[--C-:B------:R-:W-:Y:S01]  /*69f0*/  FFMA.FTZ R129, R66, UR10, -R32.reuse ;  /* 0x0000000a42817c23 */ /* 0x100fe20008010820 */
[----:B------:R-:W-:Y:S01]  /*6a00*/  FADD.FTZ R5, -R34, R9 ;  /* 0x0000000922057221 */ /* 0x000fe20000010100 */
[----:B------:R-:W-:Y:S01]  /*6a10*/  FFMA.FTZ R131, R70, UR10, -R32 ;  /* 0x0000000a46837c23 */ /* 0x000fe20008010820 */
[----:B------:R-:W-:Y:S01]  /*6a20*/  FADD.FTZ R9, R25, R36 ;  /* 0x0000002419097221 */ /* 0x000fe20000010000 */
[--C-:B------:R-:W-:Y:S01]  /*6a30*/  FFMA.FTZ R125, R74, UR10, -R32.reuse ;  /* 0x0000000a4a7d7c23 */ /* 0x100fe20008010820 */
[----:B------:R-:W-:Y:S01]  /*6a40*/  FMUL.FTZ R5, R5, UR10 ;  /* 0x0000000a05057c20 */ /* 0x000fe20008410000 */
[----:B------:R-:W-:Y:S01]  /*6a50*/  MUFU.EX2 R14, R14 ;  /* 0x0000000e000e7308 */ /* 0x000fe20000000800 */
[----:B------:R-:W-:Y:S01]  /*6a60*/  FADD.FTZ R36, R146, R9 ;  /* 0x0000000992247221 */ /* 0x000fe20000010000 */
[--C-:B------:R-:W-:Y:S01]  /*6a70*/  FFMA.FTZ R75, R75, UR10, -R32.reuse ;  /* 0x0000000a4b4b7c23 */ /* 0x100fe20008010820 */
[--C-:B------:R-:W-:Y:S01]  /*6a80*/  FFMA.FTZ R78, R78, UR10, -R32.reuse ;  /* 0x0000000a4e4e7c23 */ /* 0x100fe20008010820 */
[----:B------:R-:W-:Y:S01]  /*6a90*/  FFMA.FTZ R79, R79, UR10, -R32 ;  /* 0x0000000a4f4f7c23 */ /* 0x000fe20008010820 */
[----:B------:R-:W-:Y:S01]  /*6aa0*/  FADD.FTZ R27, R29, R36 ;  /* 0x000000241d1b7221 */ /* 0x000fe20000010000 */
[--C-:B------:R-:W-:Y:S01]  /*6ab0*/  FFMA.FTZ R82, R82, UR10, -R32.reuse ;  /* 0x0000000a52527c23 */ /* 0x100fe20008010820 */
[--C-:B------:R-:W-:Y:S01]  /*6ac0*/  FFMA.FTZ R83, R83, UR10, -R32.reuse ;  /* 0x0000000a53537c23 */ /* 0x100fe20008010820 */
[----:B------:R1:W2:Y:S01]  /*6ad0*/  MUFU.EX2 R9, R5 ;  /* 0x0000000500097308 */ /* 0x0002a20000000800 */
[----:B------:R-:W-:Y:S01]  /*6ae0*/  FADD.FTZ R36, R140, R27 ;  /* 0x0000001b8c247221 */ /* 0x000fe20000010000 */
[----:B------:R-:W-:Y:S01]  /*6af0*/  FFMA.FTZ R86, R86, UR10, -R32 ;  /* 0x0000000a56567c23 */ /* 0x000fe20008010820 */
[----:B------:R-:W-:Y:S01]  /*6b00*/  IMAD.U32 R31, RZ, RZ, UR39 ;  /* 0x00000027ff1f7e24 */ /* 0x000fe2000f8e00ff */
[----:B------:R-:W-:Y:S01]  /*6b10*/  ISETP.GT.AND P2, PT, R8, UR28, PT ;  /* 0x0000001c08007c0c */ /* 0x000fe2000bf44270 */
[----:B------:R-:W-:Y:S01]  /*6b20*/  FADD.FTZ R27, R33, R36 ;  /* 0x00000024211b7221 */ /* 0x000fe20000010000 */
[----:B------:R-:W-:Y:S01]  /*6b30*/  FFMA.FTZ R36, R59, UR10, -R32 ;  /* 0x0000000a3b247c23 */ /* 0x000fe20008010820 */
[----:B------:R-:W-:Y:S01]  /*6b40*/  UMOV UR39, UR27 ;  /* 0x0000001b00277c82 */ /* 0x000fe20008000000 */
[----:B------:R-:W3:Y:S01]  /*6b50*/  MUFU.EX2 R145, R145 ;  /* 0x0000009100917308 */ /* 0x000ee20000000800 */
[----:B------:R-:W-:Y:S01]  /*6b60*/  FADD.FTZ R38, R142, R27 ;  /* 0x0000001b8e267221 */ /* 0x000fe20000010000 */
[----:B------:R-:W-:Y:S01]  /*6b70*/  @!P1 LEA R31, R31, UR40, 0x3 ;  /* 0x000000281f1f9c11 */ /* 0x000fe2000f8e18ff */
[----:B------:R-:W-:Y:S01]  /*6b80*/  FMUL.FTZ R88, R88, R73 ;  /* 0x0000004958587220 */ /* 0x000fe20000410000 */
[----:B------:R-:W-:Y:S01]  /*6b90*/  F2FP.BF16.F32.PACK_AB R150, R21, R150 ;  /* 0x000000961596723e */ /* 0x000fe200000010ff */
[----:B-1----:R-:W-:Y:S01]  /*6ba0*/  FADD.FTZ R5, R37, R38 ;  /* 0x0000002625057221 */ /* 0x002fe20000010000 */
[----:B------:R-:W-:Y:S01]  /*6bb0*/  F2FP.BF16.F32.PACK_AB R144, R25, R144 ;  /* 0x000000901990723e */ /* 0x000fe200000010ff */
[----:B------:R-:W-:Y:S01]  /*6bc0*/  @!P1 VIADD R31, R31, 0x16860 ;  /* 0x000168601f1f9836 */ /* 0x000fe20000000000 */
[----:B------:R-:W1:Y:S01]  /*6bd0*/  MUFU.EX2 R20, R20 ;  /* 0x0000001400147308 */ /* 0x000e620000000800 */
[----:B--2---:R-:W-:Y:S01]  /*6be0*/  FFMA.FTZ R38, R9, R4, R6 ;  /* 0x0000000409267223 */ /* 0x004fe20000010006 */
[----:B------:R-:W-:Y:S01]  /*6bf0*/  FADD.FTZ R42, R136, R5 ;  /* 0x00000005882a7221 */ /* 0x000fe20000010000 */
[----:B------:R-:W-:Y:S01]  /*6c00*/  FFMA.FTZ R4, R63, UR10, -R32 ;  /* 0x0000000a3f047c23 */ /* 0x000fe20008010820 */
[----:B------:R-:W-:Y:S01]  /*6c10*/  @!P1 PRMT R31, RZ, 0x654, R31 ;  /* 0x00000654ff1f9816 */ /* 0x000fe2000000001f */
[----:B------:R-:W-:Y:S01]  /*6c20*/  FADD.FTZ R40, R149, R38 ;  /* 0x0000002695287221 */ /* 0x000fe20000010000 */
[----:B------:R-:W-:Y:S01]  /*6c30*/  FADD.FTZ R27, R41, R42 ;  /* 0x0000002a291b7221 */ /* 0x000fe20000010000 */
[----:B------:R-:W-:Y:S01]  /*6c40*/  FFMA.FTZ R38, R67, UR10, -R32 ;  /* 0x0000000a43267c23 */ /* 0x000fe20008010820 */
[----:B------:R-:W2:Y:S01]  /*6c50*/  MUFU.EX2 R147, R147 ;  /* 0x0000009300937308 */ /* 0x000ea20000000800 */
[----:B------:R-:W-:Y:S01]  /*6c60*/  FADD.FTZ R5, R151, R40 ;  /* 0x0000002897057221 */ /* 0x000fe20000010000 */
[----:B------:R-:W-:Y:S01]  /*6c70*/  FADD.FTZ R40, R138, R27 ;  /* 0x0000001b8a287221 */ /* 0x000fe20000010000 */
[----:B------:R4:W-:Y:S01]  /*6c80*/  @!P1 SYNCS.ARRIVE.TRANS64.RED.A1T0 RZ, [R31+URZ], RZ ;  /* 0x000000ff1fff99a7 */ /* 0x0009e2000810043f */
[----:B------:R-:W-:Y:S01]  /*6c90*/  F2FP.BF16.F32.PACK_AB R149, R149, R6 ;  /* 0x000000069595723e */ /* 0x000fe200000010ff */
[----:B------:R-:W-:Y:S01]  /*6ca0*/  FADD.FTZ R42, R14, R5 ;  /* 0x000000050e2a7221 */ /* 0x000fe20000010000 */
[----:B------:R-:W-:Y:S01]  /*6cb0*/  FADD.FTZ R27, R45, R40 ;  /* 0x000000282d1b7221 */ /* 0x000fe20000010000 */
[----:B------:R-:W-:Y:S01]  /*6cc0*/  FFMA.FTZ R40, R71, UR10, -R32 ;  /* 0x0000000a47287c23 */ /* 0x000fe20008010820 */
[----:B------:R-:W5:Y:S01]  /*6cd0*/  MUFU.EX2 R24, R24 ;  /* 0x0000001800187308 */ /* 0x000f620000000800 */
[----:B---3--:R-:W-:Y:S01]  /*6ce0*/  FADD.FTZ R5, R145, R42 ;  /* 0x0000002a91057221 */ /* 0x008fe20000010000 */
[----:B------:R-:W-:Y:S01]  /*6cf0*/  FADD.FTZ R44, R132, R27 ;  /* 0x0000001b842c7221 */ /* 0x000fe20000010000 */
[----:B------:R-:W-:Y:S01]  /*6d00*/  FFMA.FTZ R32, R87, UR10, -R32 ;  /* 0x0000000a57207c23 */ /* 0x000fe20008010820 */
[-C--:B------:R-:W-:Y:S01]  /*6d10*/  FMUL.FTZ R90, R90, R9.reuse ;  /* 0x000000095a5a7220 */ /* 0x080fe20000410000 */
[----:B-1----:R-:W-:Y:S01]  /*6d20*/  FADD.FTZ R42, R20, R5 ;  /* 0x00000005142a7221 */ /* 0x002fe20000010000 */
[----:B------:R-:W-:Y:S01]  /*6d30*/  FADD.FTZ R27, R49, R44 ;  /* 0x0000002c311b7221 */ /* 0x000fe20000010000 */
[-C--:B------:R-:W-:Y:S01]  /*6d40*/  FMUL.FTZ R91, R91, R9.reuse ;  /* 0x000000095b5b7220 */ /* 0x080fe20000410000 */
[----:B------:R-:W1:Y:S01]  /*6d50*/  MUFU.EX2 R141, R141 ;  /* 0x0000008d008d7308 */ /* 0x000e620000000800 */
[----:B--2---:R-:W-:Y:S01]  /*6d60*/  FADD.FTZ R5, R147, R42 ;  /* 0x0000002a93057221 */ /* 0x004fe20000010000 */
[----:B------:R-:W-:Y:S01]  /*6d70*/  FADD.FTZ R44, R134, R27 ;  /* 0x0000001b862c7221 */ /* 0x000fe20000010000 */
[-C--:B------:R-:W-:Y:S01]  /*6d80*/  FMUL.FTZ R94, R94, R9.reuse ;  /* 0x000000095e5e7220 */ /* 0x080fe20000410000 */
[-C--:B------:R-:W-:Y:S01]  /*6d90*/  FMUL.FTZ R95, R95, R9.reuse ;  /* 0x000000095f5f7220 */ /* 0x080fe20000410000 */
[-C--:B------:R-:W-:Y:S01]  /*6da0*/  FMUL.FTZ R98, R98, R9.reuse ;  /* 0x0000000962627220 */ /* 0x080fe20000410000 */
[-C--:B------:R-:W-:Y:S01]  /*6db0*/  FMUL.FTZ R99, R99, R9.reuse ;  /* 0x0000000963637220 */ /* 0x080fe20000410000 */
[-C--:B------:R-:W-:Y:S01]  /*6dc0*/  FMUL.FTZ R102, R102, R9.reuse ;  /* 0x0000000966667220 */ /* 0x080fe20000410000 */
[----:B------:R-:W2:Y:S01]  /*6dd0*/  MUFU.EX2 R15, R15 ;  /* 0x0000000f000f7308 */ /* 0x000ea20000000800 */
[----:B-----5:R-:W-:Y:S01]  /*6de0*/  FADD.FTZ R42, R24, R5 ;  /* 0x00000005182a7221 */ /* 0x020fe20000010000 */
[-C--:B------:R-:W-:Y:S01]  /*6df0*/  FMUL.FTZ R103, R103, R9.reuse ;  /* 0x0000000967677220 */ /* 0x080fe20000410000 */
[-C--:B------:R-:W-:Y:S01]  /*6e00*/  FMUL.FTZ R106, R106, R9.reuse ;  /* 0x000000096a6a7220 */ /* 0x080fe20000410000 */
[-C--:B------:R-:W-:Y:S01]  /*6e10*/  FMUL.FTZ R107, R107, R9.reuse ;  /* 0x000000096b6b7220 */ /* 0x080fe20000410000 */
[-C--:B------:R-:W-:Y:S01]  /*6e20*/  FMUL.FTZ R110, R110, R9.reuse ;  /* 0x000000096e6e7220 */ /* 0x080fe20000410000 */
[-C--:B------:R-:W-:Y:S01]  /*6e30*/  FMUL.FTZ R111, R111, R9.reuse ;  /* 0x000000096f6f7220 */ /* 0x080fe20000410000 */
[-C--:B------:R-:W-:Y:S01]  /*6e40*/  FMUL.FTZ R114, R114, R9.reuse ;  /* 0x0000000972727220 */ /* 0x080fe20000410000 */
[----:B------:R-:W3:Y:S01]  /*6e50*/  MUFU.EX2 R26, R26 ;  /* 0x0000001a001a7308 */ /* 0x000ee20000000800 */
[----:B-1----:R-:W-:Y:S01]  /*6e60*/  FADD.FTZ R5, R141, R42 ;  /* 0x0000002a8d057221 */ /* 0x002fe20000010000 */
[-C--:B------:R-:W-:Y:S01]  /*6e70*/  FMUL.FTZ R115, R115, R9.reuse ;  /* 0x0000000973737220 */ /* 0x080fe20000410000 */
[-C--:B------:R-:W-:Y:S01]  /*6e80*/  FMUL.FTZ R118, R118, R9.reuse ;  /* 0x0000000976767220 */ /* 0x080fe20000410000 */
[----:B------:R-:W-:Y:S01]  /*6e90*/  FMUL.FTZ R119, R119, R9 ;  /* 0x0000000977777220 */ /* 0x000fe20000410000 */
[----:B------:R-:W-:Y:S01]  /*6ea0*/  F2FP.BF16.F32.PACK_AB R146, R29, R146 ;  /* 0x000000921d92723e */ /* 0x000fe200000010ff */
[-C--:B------:R-:W-:Y:S01]  /*6eb0*/  FMUL.FTZ R89, R89, R73.reuse ;  /* 0x0000004959597220 */ /* 0x080fe20000410000 */
[----:B------:R-:W-:Y:S01]  /*6ec0*/  F2FP.BF16.F32.PACK_AB R140, R33, R140 ;  /* 0x0000008c218c723e */ /* 0x000fe200000010ff */
[----:B------:R-:W1:Y:S01]  /*6ed0*/  MUFU.EX2 R128, R128 ;  /* 0x0000008000807308 */ /* 0x000e620000000800 */
[----:B--2---:R-:W-:Y:S01]  /*6ee0*/  FADD.FTZ R27, R15, R44 ;  /* 0x0000002c0f1b7221 */ /* 0x004fe20000010000 */
[----:B------:R-:W-:Y:S01]  /*6ef0*/  F2FP.BF16.F32.PACK_AB R142, R37, R142 ;  /* 0x0000008e258e723e */ /* 0x000fe200000010ff */
[-C--:B------:R-:W-:Y:S01]  /*6f00*/  FMUL.FTZ R92, R92, R73.reuse ;  /* 0x000000495c5c7220 */ /* 0x080fe20000410000 */
[----:B------:R-:W-:Y:S01]  /*6f10*/  F2FP.BF16.F32.PACK_AB R136, R41, R136 ;  /* 0x000000882988723e */ /* 0x000fe200000010ff */
[-C--:B------:R-:W-:Y:S01]  /*6f20*/  FMUL.FTZ R93, R93, R73.reuse ;  /* 0x000000495d5d7220 */ /* 0x080fe20000410000 */
[----:B------:R-:W-:Y:S01]  /*6f30*/  F2FP.BF16.F32.PACK_AB R138, R45, R138 ;  /* 0x0000008a2d8a723e */ /* 0x000fe200000010ff */
[-C--:B------:R-:W-:Y:S01]  /*6f40*/  FMUL.FTZ R96, R96, R73.reuse ;  /* 0x0000004960607220 */ /* 0x080fe20000410000 */
[----:B------:R-:W2:Y:S01]  /*6f50*/  MUFU.EX2 R143, R143 ;  /* 0x0000008f008f7308 */ /* 0x000ea20000000800 */
[----:B---3--:R-:W-:Y:S01]  /*6f60*/  FADD.FTZ R42, R26, R5 ;  /* 0x000000051a2a7221 */ /* 0x008fe20000010000 */
[----:B------:R-:W-:Y:S01]  /*6f70*/  F2FP.BF16.F32.PACK_AB R132, R49, R132 ;  /* 0x000000843184723e */ /* 0x000fe200000010ff */
[-C--:B------:R-:W-:Y:S01]  /*6f80*/  FMUL.FTZ R97, R97, R73.reuse ;  /* 0x0000004961617220 */ /* 0x080fe20000410000 */
[----:B------:R-:W-:Y:S01]  /*6f90*/  F2FP.BF16.F32.PACK_AB R134, R15, R134 ;  /* 0x000000860f86723e */ /* 0x000fe200000010ff */
[-C--:B------:R-:W-:Y:S01]  /*6fa0*/  FMUL.FTZ R100, R100, R73.reuse ;  /* 0x0000004964647220 */ /* 0x080fe20000410000 */
[-C--:B------:R-:W-:Y:S01]  /*6fb0*/  FMUL.FTZ R101, R101, R73.reuse ;  /* 0x0000004965657220 */ /* 0x080fe20000410000 */
[-C--:B------:R-:W-:Y:S01]  /*6fc0*/  FMUL.FTZ R104, R104, R73.reuse ;  /* 0x0000004968687220 */ /* 0x080fe20000410000 */
[----:B------:R-:W3:Y:S01]  /*6fd0*/  MUFU.EX2 R53, R53 ;  /* 0x0000003500357308 */ /* 0x000ee20000000800 */
[----:B-1----:R-:W-:Y:S01]  /*6fe0*/  FADD.FTZ R44, R128, R27 ;  /* 0x0000001b802c7221 */ /* 0x002fe20000010000 */
[-C--:B------:R-:W-:Y:S01]  /*6ff0*/  FMUL.FTZ R105, R105, R73.reuse ;  /* 0x0000004969697220 */ /* 0x080fe20000410000 */
[-C--:B------:R-:W-:Y:S01]  /*7000*/  FMUL.FTZ R108, R108, R73.reuse ;  /* 0x000000496c6c7220 */ /* 0x080fe20000410000 */
[-C--:B------:R-:W-:Y:S01]  /*7010*/  FMUL.FTZ R109, R109, R73.reuse ;  /* 0x000000496d6d7220 */ /* 0x080fe20000410000 */
[-C--:B------:R-:W-:Y:S01]  /*7020*/  FMUL.FTZ R112, R112, R73.reuse ;  /* 0x0000004970707220 */ /* 0x080fe20000410000 */
[-C--:B------:R-:W-:Y:S01]  /*7030*/  FMUL.FTZ R113, R113, R73.reuse ;  /* 0x0000004971717220 */ /* 0x080fe20000410000 */
[-C--:B------:R-:W-:Y:S01]  /*7040*/  FMUL.FTZ R116, R116, R73.reuse ;  /* 0x0000004974747220 */ /* 0x080fe20000410000 */
[----:B------:R-:W1:Y:S01]  /*7050*/  MUFU.EX2 R28, R28 ;  /* 0x0000001c001c7308 */ /* 0x000e620000000800 */
[----:B--2---:R-:W-:Y:S01]  /*7060*/  FADD.FTZ R5, R143, R42 ;  /* 0x0000002a8f057221 */ /* 0x004fe20000010000 */
[----:B------:R-:W-:Y:S01]  /*7070*/  FMUL.FTZ R117, R117, R73 ;  /* 0x0000004975757220 */ /* 0x000fe20000410000 */
[----:B------:R-:W-:Y:S01]  /*7080*/  F2FP.BF16.F32.PACK_AB R151, R14, R151 ;  /* 0x000000970e97723e */ /* 0x000fe200000010ff */
[----:B------:R-:W-:Y:S01]  /*7090*/  VIADD R8, R8, 0xffffffff ;  /* 0xffffffff08087836 */ /* 0x000fe20000000000 */
[----:B------:R-:W-:Y:S01]  /*70a0*/  F2FP.BF16.F32.PACK_AB R145, R20, R145 ;  /* 0x000000911491723e */ /* 0x000fe200000010ff */
[----:B------:R-:W-:Y:S01]  /*70b0*/  IMAD.MOV.U32 R6, RZ, RZ, R11 ;  /* 0x000000ffff067224 */ /* 0x000fe200078e000b */
[----:B------:R-:W-:Y:S01]  /*70c0*/  F2FP.BF16.F32.PACK_AB R147, R24, R147 ;  /* 0x000000931893723e */ /* 0x000fe200000010ff */
[----:B------:R-:W2:Y:S01]  /*70d0*/  MUFU.EX2 R130, R130 ;  /* 0x0000008200827308 */ /* 0x000ea20000000800 */
[C---:B---3--:R-:W-:Y:S01]  /*70e0*/  FADD.FTZ R27, R53.reuse, R44 ;  /* 0x0000002c351b7221 */ /* 0x048fe20000010000 */
[----:B------:R-:W-:Y:S01]  /*70f0*/  F2FP.BF16.F32.PACK_AB R128, R53, R128 ;  /* 0x000000803580723e */ /* 0x000fe200000010ff */
[----:B------:R-:W-:Y:S01]  /*7100*/  IMAD.MOV.U32 R9, RZ, RZ, R12 ;  /* 0x000000ffff097224 */ /* 0x000fe200078e000c */
[----:B------:R-:W-:-:S04]  /*7110*/  F2FP.BF16.F32.PACK_AB R141, R26, R141 ;  /* 0x0000008d1a8d723e */ /* 0x000fc800000010ff */
        /* <DEDUP_REMOVED lines=71> */
[----:B--2---:R-:W-:Y:S01]  /*7590*/  FADD.FTZ R42, R123, R42 ;  /* 0x0000002a7b2a7221 */ /* 0x004fe20000010000 */
[C---:B---3--:R-:W-:Y:S01]  /*75a0*/  FADD.FTZ R5, R77.reuse, R44 ;  /* 0x0000002c4d057221 */ /* 0x048fe20000010000 */
[----:B------:R-:W-:Y:S02]  /*75b0*/  F2FP.BF16.F32.PACK_AB R122, R77, R122 ;  /* 0x0000007a4d7a723e */ /* 0x000fe400000010ff */
[C---:B-1----:R-:W-:Y:S01]  /*75c0*/  FADD.FTZ R4, R32.reuse, R42 ;  /* 0x0000002a20047221 */ /* 0x042fe20000010000 */
[----:B------:R-:W-:Y:S01]  /*75d0*/  F2FP.BF16.F32.PACK_AB R123, R32, R123 ;  /* 0x0000007b207b723e */ /* 0x000fe200000010ff */
[----:B----4-:R-:W-:Y:S06]  /*75e0*/  @P2 BRA `(.L_x_695) ;  /* 0xffffffd000d42947 */ /* 0x010fec000383ffff */
[----:B------:R-:W-:Y:S01]  /*75f0*/  IMAD.MOV.U32 R9, RZ, RZ, R12 ;  /* 0x000000ffff097224 */ /* 0x000fe200078e000c */
[----:B------:R-:W-:Y:S01]  /*7600*/  UMOV UR39, UR27 ;  /* 0x0000001b00277c82 */ /* 0x000fe20008000000 */
[----:B------:R-:W-:Y:S01]  /*7610*/  IMAD.MOV.U32 R6, RZ, RZ, R11 ;  /* 0x000000ffff067224 */ /* 0x000fe200078e000b */
[----:B------:R-:W-:-:S06]  /*7620*/  UMOV UR37, UR26 ;  /* 0x0000001a00257c82 */ /* 0x000fcc0008000000 */
.L_x_678:
[----:B------:R-:W-:Y:S01]  /*7630*/  ULDC UR11, c[0x0][0x9e4] ;  /* 0x00027900000b7ab9 */ /* 0x000fe20000000800 */
[----:B------:R-:W-:Y:S02]  /*7640*/  UIADD3 UR23, UR49, -UR23, URZ ;  /* 0x8000001731177290 */ /* 0x000fe4000fffe03f */
[----:B------:R-:W-:-:S06]  /*7650*/  UISETP.GE.AND UP0, UPT, UR11, 0x1, UPT ;  /* 0x000000010b00788c */ /* 0x000fcc000bf06270 */
[----:B------:R-:W-:-:S13]  /*7660*/  PLOP3.LUT P5, PT, PT, PT, UP0, 0x80, 0x0 ;  /* 0x000000000000781c */ /* 0x000fda0003faf008 */
[----:B------:R-:W-:Y:S05]  /*7670*/  @!P5 BRA `(.L_x_696) ;  /* 0x000000000044d947 */ /* 0x000fea0003800000 */
        /* <DEDUP_REMOVED lines=10> */
.L_x_697:
[----:B------:R-:W-:-:S11]  /*7720*/  UISETP.NE.AND UP0, UPT, UR11, 0x1, UPT ;  /* 0x000000010b00788c */ /* 0x000fd6000bf05270 */
[----:B------:R-:W-:Y:S02]  /*7730*/  @UP0 ULDC.64 UR14, c[0x0][0x9e8] ;  /* 0x00027a00000e0ab9 */ /* 0x000fe40000000a00 */
[----:B------:R-:W-:-:S04]  /*7740*/  UIMAD.WIDE.U32 UR6, UR49, UR14, URZ ;  /* 0x0000000e310672a5 */ /* 0x000fc8000f8e003f */
[----:B------:R-:W-:-:S12]  /*7750*/  @UP0 USHF.R.U32.HI UR49, URZ, UR15, UR7 ;  /* 0x0000000f3f310299 */ /* 0x000fd80008011607 */
.L_x_698:
[----:B------:R-:W-:-:S04]  /*7760*/  UIMAD UR49, UR49, UR11, URZ ;  /* 0x0000000b313172a4 */ /* 0x000fc8000f8e023f */
[----:B------:R-:W-:-:S04]  /*7770*/  UISETP.LT.AND UP0, UPT, UR23, UR49, UPT ;  /* 0x000000311700728c */ /* 0x000fc8000bf01270 */
[----:B------:R-:W-:-:S12]  /*7780*/  USEL UR23, UR23, UR49, !UP0 ;  /* 0x0000003117177287 */ /* 0x000fd8000c000000 */
.L_x_696:
[----:B------:R-:W-:-:S04]  /*7790*/  UIADD3 UR23, UR23, 0x7f, URZ ;  /* 0x0000007f17177890 */ /* 0x000fc8000fffe03f */
[----:B------:R-:W-:-:S04]  /*77a0*/  USHF.R.S32.HI UR6, URZ, 0x1f, UR23 ;  /* 0x0000001f3f067899 */ /* 0x000fc80008011417 */
[----:B------:R-:W-:-:S04]  /*77b0*/  ULEA.HI UR6, UR6, UR23, URZ, 0x7 ;  /* 0x0000001706067291 */ /* 0x000fc8000f8f383f */
[----:B------:R-:W-:-:S04]  /*77c0*/  USHF.R.S32.HI UR6, URZ, 0x7, UR6 ;  /* 0x000000073f067899 */ /* 0x000fc80008011406 */
[----:B------:R-:W-:-:S04]  /*77d0*/  UISETP.LT.AND UP0, UPT, UR45, UR6, UPT ;  /* 0x000000062d00728c */ /* 0x000fc8000bf01270 */
[----:B------:R-:W-:-:S06]  /*77e0*/  USEL UR21, UR45, UR6, !UP0 ;  /* 0x000000062d157287 */ /* 0x000fcc000c000000 */
[----:B------:R-:W-:-:S13]  /*77f0*/  ISETP.GE.AND P2, PT, R8, UR21, PT ;  /* 0x0000001508007c0c */ /* 0x000fda000bf46270 */
[----:B------:R-:W-:Y:S05]  /*7800*/  @!P2 BRA `(.L_x_699) ;  /* 0x0000001c002ca947 */ /* 0x000fea0003800000 */
[----:B------:R-:W-:Y:S01]  /*7810*/  IMAD.MOV.U32 R10, RZ, RZ, R9 ;  /* 0x000000ffff0a7224 */ /* 0x000fe200078e0009 */
[----:B------:R-:W-:Y:S01]  /*7820*/  UMOV UR24, UR37 ;  /* 0x0000002500187c82 */ /* 0x000fe20008000000 */
[----:B------:R-:W-:Y:S01]  /*7830*/  IMAD.MOV.U32 R11, RZ, RZ, R6 ;  /* 0x000000ffff0b7224 */ /* 0x000fe200078e0006 */
[----:B------:R-:W-:Y:S01]  /*7840*/  UMOV UR23, UR39 ;  /* 0x0000002700177c82 */ /* 0x000fe20008000000 */
[----:B------:R-:W-:-:S05]  /*7850*/  ULDC UR22, c[0x0][0x988] ;  /* 0x0002620000167ab9 */ /* 0x000fca0000000800 */
.L_x_708:
        /* <DEDUP_REMOVED lines=9> */
.L_x_701:
[----:B------:R-:W-:Y:S01]  /*78f0*/  ULEA UR6, UR39, UR40, 0x3 ;  /* 0x0000002827067291 */ /* 0x000fe2000f8e183f */
[----:B------:R-:W-:-:S05]  /*7900*/  IMAD.U32 R6, RZ, RZ, UR37 ;  /* 0x00000025ff067e24 */ /* 0x000fca000f8e00ff */
[----:B------:R-:W-:-:S04]  /*7910*/  SHF.L.U32 R6, R6, 0x1f, RZ ;  /* 0x0000001f06067819 */ /* 0x000fc800000006ff */
[----:B------:R1:W2:Y:S01]  /*7920*/  SYNCS.PHASECHK.TRANS64.TRYWAIT P2, [UR6+0x16830], R6 ;  /* 0x01683006ff0075a7 */ /* 0x0002a20008040146 */
[----:B------:R-:W-:Y:S05]  /*7930*/  @!P0 BRA `(.L_x_702) ;  /* 0x0000000000048947 */ /* 0x000fea0003800000 */
[----:B------:R-:W-:Y:S01]  /*7940*/  BPT.TRAP 0x1 ;  /* 0x000000040000795c */ /* 0x000fe20000300000 */
.L_x_702:
[----:B--2---:R-:W-:Y:S05]  /*7950*/  @P2 BRA `(.L_x_700) ;  /* 0x0000000000082947 */ /* 0x004fea0003800000 */
[----:B------:R-:W2:Y:S02]  /*7960*/  SYNCS.PHASECHK.TRANS64.TRYWAIT P2, [UR6+0x16830], R6 ;  /* 0x01683006ff0075a7 */ /* 0x000ea40008040146 */
[----:B--2---:R-:W-:Y:S05]  /*7970*/  @!P2 BRA `(.L_x_703) ;  /* 0x0000008c004ca947 */ /* 0x004fea0003800000 */
.L_x_700:
        /* <DEDUP_REMOVED lines=25> */
.L_x_705:
[----:B------:R-:W-:Y:S01]  /*7b10*/  ULEA UR6, UR23, UR40, 0x3 ;  /* 0x0000002817067291 */ /* 0x000fe2000f8e183f */
[----:B------:R-:W-:-:S05]  /*7b20*/  IMAD.U32 R6, RZ, RZ, UR24 ;  /* 0x00000018ff067e24 */ /* 0x000fca000f8e00ff */
[----:B------:R-:W-:-:S04]  /*7b30*/  SHF.L.U32 R6, R6, 0x1f, RZ ;  /* 0x0000001f06067819 */ /* 0x000fc800000006ff */
[----:B------:R1:W2:Y:S01]  /*7b40*/  SYNCS.PHASECHK.TRANS64.TRYWAIT P2, [UR6+0x16850], R6 ;  /* 0x01685006ff0075a7 */ /* 0x0002a20008040146 */
[----:B------:R-:W-:Y:S05]  /*7b50*/  @!P0 BRA `(.L_x_706) ;  /* 0x0000000000048947 */ /* 0x000fea0003800000 */
[----:B------:R-:W-:Y:S01]  /*7b60*/  BPT.TRAP 0x1 ;  /* 0x000000040000795c */ /* 0x000fe20000300000 */
.L_x_706:
[----:B--2---:R-:W-:Y:S05]  /*7b70*/  @P2 BRA `(.L_x_704) ;  /* 0x0000000000082947 */ /* 0x004fea0003800000 */
[----:B------:R-:W2:Y:S02]  /*7b80*/  SYNCS.PHASECHK.TRANS64.TRYWAIT P2, [UR6+0x16850], R6 ;  /* 0x01685006ff0075a7 */ /* 0x000ea40008040146 */
[----:B--2---:R-:W-:Y:S05]  /*7b90*/  @!P2 BRA `(.L_x_707) ;  /* 0x0000008800dca947 */ /* 0x004fea0003800000 */
.L_x_704:
[----:B------:R-:W-:Y:S01]  /*7ba0*/  UIADD3 UR6, UR40, 0x400, URZ ;  /* 0x0000040028067890 */ /* 0x000fe2000fffe03f */
[----:B------:R-:W-:Y:S01]  /*7bb0*/  WARPGROUP.ARRIVE ;  /* 0x00000000000079c5 */ /* 0x000fe20000000000 */
[----:B------:R-:W-:Y:S01]  /*7bc0*/  UMOV UR7, 0x40000040 ;  /* 0x4000004000077882 */ /* 0x000fe20000000000 */
[----:B-12---:R-:W-:Y:S01]  /*7bd0*/  FMNMX.FTZ R6, R24, R11, !PT ;  /* 0x0000000b18067209 */ /* 0x006fe20007810000 */
[----:B------:R-:W-:Y:S01]  /*7be0*/  USHF.R.U32.HI UR6, URZ, 0x4, UR6 ;  /* 0x000000043f067899 */ /* 0x000fe20008011606 */
[----:B------:R-:W-:Y:S01]  /*7bf0*/  FMNMX.FTZ R14, R26, R10, !PT ;  /* 0x0000000a1a0e7209 */ /* 0x000fe20007810000 */
[----:B------:R-:W-:Y:S01]  /*7c00*/  UMOV UR10, UR22 ;  /* 0x00000016000a7c82 */ /* 0x000fe20008000000 */
[----:B------:R-:W-:Y:S01]  /*7c10*/  FMNMX.FTZ R9, R25, R6, !PT ;  /* 0x0000000619097209 */ /* 0x000fe20007810000 */
[----:B------:R-:W-:Y:S01]  /*7c20*/  ULOP3.LUT UR6, UR6, 0x3fff, URZ, 0xc0, !UPT ;  /* 0x00003fff06067892 */ /* 0x000fe2000f8ec03f */
[----:B------:R-:W-:Y:S01]  /*7c30*/  ISETP.GE.U32.AND P2, PT, R2, 0x180, PT ;  /* 0x000001800200780c */ /* 0x000fe20003f46070 */
[----:B------:R-:W-:Y:S01]  /*7c40*/  UMOV UR24, UR37 ;  /* 0x0000002500187c82 */ /* 0x000fe20008000000 */
[----:B------:R-:W-:Y:S01]  /*7c50*/  FMNMX.FTZ R6, R28, R9, !PT ;  /* 0x000000091c067209 */ /* 0x000fe20007810000 */
[----:B------:R-:W-:-:S03]  /*7c60*/  ULEA UR11, UR23, UR6, 0xa ;  /* 0x00000006170b7291 */ /* 0x000fc6000f8e503f */
[----:B------:R-:W-:-:S04]  /*7c70*/  FMNMX.FTZ R9, R29, R6, !PT ;  /* 0x000000061d097209 */ /* 0x000fc80007810000 */
[----:B------:R-:W-:Y:S01]  /*7c80*/  UMOV UR6, UR11 ;  /* 0x0000000b00067c82 */ /* 0x000fe20008000000 */
[----:B------:R-:W-:Y:S01]  /*7c90*/  FMNMX.FTZ R6, R32, R9, !PT ;  /* 0x0000000920067209 */ /* 0x000fe20007810000 */
[----:B------:R-:W-:Y:S01]  /*7ca0*/  HGMMA.64x64x16.F32.BF16 R88, R148, gdesc[UR4].tnspB, R88, gsb0 ;  /* 0x40e0000494587df0 */ /* 0x000fe20008001858 */
[----:B------:R-:W-:Y:S01]  /*7cb0*/  UIADD3 UR6, UR11, 0x80, URZ ;  /* 0x000000800b067890 */ /* 0x000fe2000fffe03f */
        /* <DEDUP_REMOVED lines=32> */
[----:B------:R-:W-:-:S05]  /*7ec0*/  FMNMX.FTZ R9, R85, R6, !PT ;  /* 0x0000000655097209 */ /* 0x000fca0007810000 */
[----:B------:R-:W1:Y:S02]  /*7ed0*/  SHFL.BFLY PT, R6, R9, 0x2, 0x1f ;  /* 0x0c401f0009067f89 */ /* 0x000e6400000e0000 */
[----:B-1----:R-:W-:Y:S02]  /*7ee0*/  FMNMX.FTZ R13, R9, R6, !PT ;  /* 0x00000006090d7209 */ /* 0x002fe40007810000 */
[----:B------:R-:W-:-:S03]  /*7ef0*/  FMNMX.FTZ R9, R27, R14, !PT ;  /* 0x0000000e1b097209 */ /* 0x000fc60007810000 */
[----:B------:R-:W1:Y:S01]  /*7f00*/  SHFL.BFLY PT, R6, R13, 0x1, 0x1f ;  /* 0x0c201f000d067f89 */ /* 0x000e6200000e0000 */
[----:B------:R-:W-:-:S04]  /*7f10*/  FMNMX.FTZ R14, R30, R9, !PT ;  /* 0x000000091e0e7209 */ /* 0x000fc80007810000 */
[----:B------:R-:W-:-:S04]  /*7f20*/  FMNMX.FTZ R9, R31, R14, !PT ;  /* 0x0000000e1f097209 */ /* 0x000fc80007810000 */
[----:B------:R-:W-:-:S04]  /*7f30*/  FMNMX.FTZ R14, R34, R9, !PT ;  /* 0x00000009220e7209 */ /* 0x000fc80007810000 */
[----:B------:R-:W-:-:S04]  /*7f40*/  FMNMX.FTZ R9, R35, R14, !PT ;  /* 0x0000000e23097209 */ /* 0x000fc80007810000 */
[----:B------:R-:W-:Y:S01]  /*7f50*/  FMNMX.FTZ R14, R38, R9, !PT ;  /* 0x00000009260e7209 */ /* 0x000fe20007810000 */
[----:B------:R-:W-:Y:S02]  /*7f60*/  WARPGROUP.DEPBAR.LE gsb0, 0x0 ;  /* 0x00008000000079c5 */ /* 0x000fe40000010000 */
[----:B------:R-:W-:Y:S01]  /*7f70*/  WARPGROUP.ARRIVE ;  /* 0x00000000000079c5 */ /* 0x000fe20000000000 */
[----:B------:R-:W-:Y:S02]  /*7f80*/  FMNMX.FTZ R9, R39, R14, !PT ;  /* 0x0000000e27097209 */ /* 0x000fe40007810000 */
[----:B-1----:R-:W-:Y:S02]  /*7f90*/  FMNMX.FTZ R6, R13, R6, !PT ;  /* 0x000000060d067209 */ /* 0x002fe40007810000 */
[----:B------:R-:W-:Y:S01]  /*7fa0*/  FMNMX.FTZ R14, R42, R9, !PT ;  /* 0x000000092a0e7209 */ /* 0x000fe20007810000 */
[----:B------:R-:W-:Y:S01]  /*7fb0*/  HGMMA.64x64x16.F32.BF16 R88, R140, gdesc[UR4].tnspB, R88, gsb0 ;  /* 0x40e000048c587df0 */ /* 0x000fe20008001858 */
[----:B------:R-:W-:Y:S01]  /*7fc0*/  UIADD3 UR6, UR11, 0x180, URZ ;  /* 0x000001800b067890 */ /* 0x000fe2000fffe03f */
[----:B------:R-:W-:Y:S01]  /*7fd0*/  FADD.FTZ R11, -R6, R11 ;  /* 0x0000000b060b7221 */ /* 0x000fe20000010100 */
[----:B------:R-:W-:Y:S01]  /*7fe0*/  UMOV UR7, 0x40000040 ;  /* 0x4000004000077882 */ /* 0x000fe20000000000 */
[----:B------:R-:W-:-:S02]  /*7ff0*/  FMNMX.FTZ R9, R43, R14, !PT ;  /* 0x0000000e2b097209 */ /* 0x000fc40007810000 */
[----:B------:R-:W-:Y:S01]  /*8000*/  FMUL.FTZ R12, R11, UR10 ;  /* 0x0000000a0b0c7c20 */ /* 0x000fe20008410000 */
[----:B------:R-:W-:Y:S01]  /*8010*/  FMUL.FTZ R11, R6, UR10 ;  /* 0x0000000a060b7c20 */ /* 0x000fe20008410000 */
[----:B------:R-:W-:-:S03]  /*8020*/  FMNMX.FTZ R14, R46, R9, !PT ;  /* 0x000000092e0e7209 */ /* 0x000fc60007810000 */
        /* <DEDUP_REMOVED lines=12> */
[----:B------:R-:W-:Y:S01]  /*80f0*/  MUFU.EX2 R12, R12 ;  /* 0x0000000c000c7308 */ /* 0x000fe20000000800 */
[----:B------:R-:W-:Y:S01]  /*8100*/  FMNMX.FTZ R14, R54, R9, !PT ;  /* 0x00000009360e7209 */ /* 0x000fe20007810000 */
[--C-:B------:R-:W-:Y:S01]  /*8110*/  FFMA.FTZ R144, R32, UR10, -R11.reuse ;  /* 0x0000000a20907c23 */ /* 0x100fe2000801080b */
[--C-:B------:R-:W-:Y:S01]  /*8120*/  FFMA.FTZ R15, R33, UR10, -R11.reuse ;  /* 0x0000000a210f7c23 */ /* 0x100fe2000801080b */
[--C-:B------:R-:W-:Y:S01]  /*8130*/  FFMA.FTZ R33, R41, UR10, -R11.reuse ;  /* 0x0000000a29217c23 */ /* 0x100fe2000801080b */
[----:B------:R-:W-:Y:S01]  /*8140*/  FMNMX.FTZ R9, R55, R14, !PT ;  /* 0x0000000e37097209 */ /* 0x000fe20007810000 */
[--C-:B------:R-:W-:Y:S01]  /*8150*/  FFMA.FTZ R25, R45, UR10, -R11.reuse ;  /* 0x0000000a2d197c23 */ /* 0x100fe2000801080b */
[--C-:B------:R-:W-:Y:S01]  /*8160*/  FFMA.FTZ R45, R53, UR10, -R11.reuse ;  /* 0x0000000a352d7c23 */ /* 0x100fe2000801080b */
[----:B------:R1:W2:Y:S01]  /*8170*/  MUFU.EX2 R13, R24 ;  /* 0x00000018000d7308 */ /* 0x0002a20000000800 */
[----:B------:R-:W-:Y:S01]  /*8180*/  FMNMX.FTZ R14, R58, R9, !PT ;  /* 0x000000093a0e7209 */ /* 0x000fe20007810000 */
[--C-:B------:R-:W-:Y:S01]  /*8190*/  FFMA.FTZ R41, R57, UR10, -R11.reuse ;  /* 0x0000000a39297c23 */ /* 0x100fe2000801080b */
[--C-:B------:R-:W-:Y:S01]  /*81a0*/  FFMA.FTZ R53, R65, UR10, -R11.reuse ;  /* 0x0000000a41357c23 */ /* 0x100fe2000801080b */
[--C-:B------:R-:W-:Y:S01]  /*81b0*/  FFMA.FTZ R20, R68, UR10, -R11.reuse ;  /* 0x0000000a44147c23 */ /* 0x100fe2000801080b */
[----:B------:R-:W-:Y:S01]  /*81c0*/  FMNMX.FTZ R9, R59, R14, !PT ;  /* 0x0000000e3b097209 */ /* 0x000fe20007810000 */
[--C-:B------:R-:W-:Y:S01]  /*81d0*/  FFMA.FTZ R57, R69, UR10, -R11.reuse ;  /* 0x0000000a45397c23 */ /* 0x100fe2000801080b */
[--C-:B------:R-:W-:Y:S01]  /*81e0*/  FFMA.FTZ R65, R77, UR10, -R11.reuse ;  /* 0x0000000a4d417c23 */ /* 0x100fe2000801080b */
[----:B------:R-:W3:Y:S01]  /*81f0*/  MUFU.EX2 R148, R148 ;  /* 0x0000009400947308 */ /* 0x000ee20000000800 */
[----:B------:R-:W-:Y:S01]  /*8200*/  FMNMX.FTZ R14, R62, R9, !PT ;  /* 0x000000093e0e7209 */ /* 0x000fe20007810000 */
[--C-:B-1----:R-:W-:Y:S01]  /*8210*/  FFMA.FTZ R24, R72, UR10, -R11.reuse ;  /* 0x0000000a48187c23 */ /* 0x102fe2000801080b */
[--C-:B------:R-:W-:Y:S01]  /*8220*/  FFMA.FTZ R32, R80, UR10, -R11.reuse ;  /* 0x0000000a50207c23 */ /* 0x100fe2000801080b */
[--C-:B------:R-:W-:Y:S01]  /*8230*/  FFMA.FTZ R69, R81, UR10, -R11.reuse ;  /* 0x0000000a51457c23 */ /* 0x100fe2000801080b */
[----:B------:R-:W-:Y:S01]  /*8240*/  FMNMX.FTZ R9, R63, R14, !PT ;  /* 0x0000000e3f097209 */ /* 0x000fe20007810000 */
[----:B------:R-:W-:-:S02]  /*8250*/  FFMA.FTZ R84, R84, UR10, -R11 ;  /* 0x0000000a54547c23 */ /* 0x000fc4000801080b */
[----:B------:R-:W1:Y:S01]  /*8260*/  MUFU.EX2 R150, R150 ;  /* 0x0000009600967308 */ /* 0x000e620000000800 */
[----:B------:R-:W-:Y:S01]  /*8270*/  FMNMX.FTZ R14, R66, R9, !PT ;  /* 0x00000009420e7209 */ /* 0x000fe20007810000 */
[----:B--2---:R-:W-:-:S03]  /*8280*/  FFMA.FTZ R5, R12, R5, R13 ;  /* 0x000000050c057223 */ /* 0x004fc6000001000d */
[----:B------:R-:W-:-:S03]  /*8290*/  FMNMX.FTZ R9, R67, R14, !PT ;  /* 0x0000000e43097209 */ /* 0x000fc60007810000 */
[----:B------:R-:W-:Y:S01]  /*82a0*/  MUFU.EX2 R21, R21 ;  /* 0x0000001500157308 */ /* 0x000fe20000000800 */
[----:B------:R-:W-:Y:S01]  /*82b0*/  FMNMX.FTZ R14, R70, R9, !PT ;  /* 0x00000009460e7209 */ /* 0x000fe20007810000 */
[C---:B---3--:R-:W-:Y:S01]  /*82c0*/  FADD.FTZ R5, R148.reuse, R5 ;  /* 0x0000000594057221 */ /* 0x048fe20000010000 */
[----:B------:R-:W-:Y:S02]  /*82d0*/  F2FP.BF16.F32.PACK_AB R148, R148, R13 ;  /* 0x0000000d9494723e */ /* 0x000fe400000010ff */
[----:B------:R-:W-:-:S03]  /*82e0*/  FMNMX.FTZ R9, R71, R14, !PT ;  /* 0x0000000e47097209 */ /* 0x000fc60007810000 */
[----:B------:R-:W-:Y:S01]  /*82f0*/  MUFU.EX2 R144, R144 ;  /* 0x0000009000907308 */ /* 0x000fe20000000800 */
[----:B------:R-:W-:-:S04]  /*8300*/  FMNMX.FTZ R14, R74, R9, !PT ;  /* 0x000000094a0e7209 */ /* 0x000fc80007810000 */
[----:B------:R-:W-:-:S03]  /*8310*/  FMNMX.FTZ R9, R75, R14, !PT ;  /* 0x0000000e4b097209 */ /* 0x000fc60007810000 */
[----:B------:R-:W-:Y:S01]  /*8320*/  MUFU.EX2 R15, R15 ;  /* 0x0000000f000f7308 */ /* 0x000fe20000000800 */
[----:B------:R-:W-:-:S04]  /*8330*/  FMNMX.FTZ R14, R78, R9, !PT ;  /* 0x000000094e0e7209 */ /* 0x000fc80007810000 */
[----:B------:R-:W-:Y:S01]  /*8340*/  FMNMX.FTZ R9, R79, R14, !PT ;  /* 0x0000000e4f097209 */ /* 0x000fe20007810000 */
[----:B------:R-:W-:Y:S02]  /*8350*/  WARPGROUP.DEPBAR.LE gsb0, 0x0 ;  /* 0x00008000000079c5 */ /* 0x000fe40000010000 */
[----:B------:R-:W-:Y:S01]  /*8360*/  WARPGROUP.ARRIVE ;  /* 0x00000000000079c5 */ /* 0x000fe20000000000 */
[----:B------:R-:W-:Y:S01]  /*8370*/  FMNMX.FTZ R14, R82, R9, !PT ;  /* 0x00000009520e7209 */ /* 0x000fe20007810000 */
[--C-:B------:R-:W-:Y:S01]  /*8380*/  FFMA.FTZ R140, R40, UR10, -R11.reuse ;  /* 0x0000000a288c7c23 */ /* 0x100fe2000801080b */
[----:B------:R-:W-:Y:S01]  /*8390*/  MUFU.EX2 R146, R146 ;  /* 0x0000009200927308 */ /* 0x000fe20000000800 */
[----:B------:R-:W-:Y:S01]  /*83a0*/  FFMA.FTZ R142, R44, UR10, -R11 ;  /* 0x0000000a2c8e7c23 */ /* 0x000fe2000801080b */
[----:B------:R-:W-:Y:S01]  /*83b0*/  FMNMX.FTZ R9, R83, R14, !PT ;  /* 0x0000000e53097209 */ /* 0x000fe20007810000 */
[----:B------:R-:W-:Y:S01]  /*83c0*/  HGMMA.64x64x16.F32.BF16 R88, R136, gdesc[UR4].tnspB, R88, gsb0 ;  /* 0x40e0000488587df0 */ /* 0x000fe20008001858 */
[----:B------:R-:W-:Y:S01]  /*83d0*/  UIADD3 UR6, UR11, 0x200, URZ ;  /* 0x000002000b067890 */ /* 0x000fe2000fffe03f */
[----:B------:R-:W-:Y:S01]  /*83e0*/  UMOV UR7, 0x40000040 ;  /* 0x4000004000077882 */ /* 0x000fe20000000000 */
[----:B------:R-:W-:-:S02]  /*83f0*/  FMNMX.FTZ R14, R86, R9, !PT ;  /* 0x00000009560e7209 */ /* 0x000fc40007810000 */
[----:B------:R-:W-:Y:S02]  /*8400*/  MUFU.EX2 R29, R29 ;  /* 0x0000001d001d7308 */ /* 0x000fe40000000800 */
[----:B------:R-:W-:Y:S01]  /*8410*/  FMNMX.FTZ R9, R87, R14, !PT ;  /* 0x0000000e57097209 */ /* 0x000fe20007810000 */
[----:B------:R-:W-:-:S04]  /*8420*/  FFMA.FTZ R14, R64, UR10, -R11 ;  /* 0x0000000a400e7c23 */ /* 0x000fc8000801080b */
[----:B------:R-:W2:Y:S01]  /*8430*/  SHFL.BFLY PT, R28, R9, 0x2, 0x1f ;  /* 0x0c401f00091c7f89 */ /* 0x000ea200000e0000 */
[----:B------:R-:W-:Y:S08]  /*8440*/  MUFU.EX2 R140, R140 ;  /* 0x0000008c008c7308 */ /* 0x000ff00000000800 */
[----:B------:R-:W-:Y:S08]  /*8450*/  MUFU.EX2 R33, R33 ;  /* 0x0000002100217308 */ /* 0x000ff00000000800 */
[----:B------:R-:W-:Y:S01]  /*8460*/  MUFU.EX2 R142, R142 ;  /* 0x0000008e008e7308 */ /* 0x000fe20000000800 */
[----:B--2---:R-:W-:-:S07]  /*8470*/  FMNMX.FTZ R36, R9, R28, !PT ;  /* 0x0000001c09247209 */ /* 0x004fce0007810000 */
[----:B------:R-:W-:Y:S01]  /*8480*/  MUFU.EX2 R25, R25 ;  /* 0x0000001900197308 */ /* 0x000fe20000000800 */
[----:B------:R-:W-:Y:S01]  /*8490*/  FFMA.FTZ R28, R76, UR10, -R11 ;  /* 0x0000000a4c1c7c23 */ /* 0x000fe2000801080b */
[----:B------:R-:W2:Y:S06]  /*84a0*/  SHFL.BFLY PT, R9, R36, 0x1, 0x1f ;  /* 0x0c201f0024097f89 */ /* 0x000eac00000e0000 */
[----:B------:R-:W-:Y:S08]  /*84b0*/  MUFU.EX2 R37, R37 ;  /* 0x0000002500257308 */ /* 0x000ff00000000800 */
[----:B------:R-:W-:Y:S08]  /*84c0*/  MUFU.EX2 R45, R45 ;  /* 0x0000002d002d7308 */ /* 0x000ff00000000800 */
[----:B------:R-:W-:Y:S01]  /*84d0*/  MUFU.EX2 R41, R41 ;  /* 0x0000002900297308 */ /* 0x000fe20000000800 */
[----:B--2---:R-:W-:-:S07]  /*84e0*/  FMNMX.FTZ R9, R36, R9, !PT ;  /* 0x0000000924097209 */ /* 0x004fce0007810000 */
[----:B------:R-:W-:Y:S01]  /*84f0*/  MUFU.EX2 R49, R49 ;  /* 0x0000003100317308 */ /* 0x000fe20000000800 */
[C---:B------:R-:W-:Y:S01]  /*8500*/  FMUL.FTZ R40, R9.reuse, UR10 ;  /* 0x0000000a09287c20 */ /* 0x040fe20008410000 */
[----:B------:R-:W-:-:S03]  /*8510*/  FADD.FTZ R10, -R9, R10 ;  /* 0x0000000a090a7221 */ /* 0x000fc60000010100 */
[--C-:B------:R-:W-:Y:S01]  /*8520*/  FFMA.FTZ R149, R27, UR10, -R40.reuse ;  /* 0x0000000a1b957c23 */ /* 0x100fe20008010828 */
[----:B------:R-:W-:Y:S02]  /*8530*/  IMAD.U32 R27, RZ, RZ, UR39 ;  /* 0x00000027ff1b7e24 */ /* 0x000fe4000f8e00ff */
[----:B------:R-:W-:Y:S01]  /*8540*/  FMUL.FTZ R73, R10, UR10 ;  /* 0x0000000a0a497c20 */ /* 0x000fe20008410000 */
[----:B------:R-:W-:Y:S02]  /*8550*/  WARPGROUP.DEPBAR.LE gsb0, 0x0 ;  /* 0x00008000000079c5 */ /* 0x000fe40000010000 */
[----:B------:R-:W-:Y:S01]  /*8560*/  WARPGROUP.ARRIVE ;  /* 0x00000000000079c5 */ /* 0x000fe20000000000 */
[--C-:B------:R-:W-:Y:S01]  /*8570*/  FFMA.FTZ R10, R26, UR10, -R40.reuse ;  /* 0x0000000a1a0a7c23 */ /* 0x100fe20008010828 */
[----:B------:R-:W-:Y:S01]  /*8580*/  @!P1 LEA R27, R27, UR40, 0x3 ;  /* 0x000000281b1b9c11 */ /* 0x000fe2000f8e18ff */
[--C-:B------:R-:W-:Y:S01]  /*8590*/  FFMA.FTZ R26, R31, UR10, -R40.reuse ;  /* 0x0000000a1f1a7c23 */ /* 0x100fe20008010828 */
[----:B------:R-:W-:Y:S01]  /*85a0*/  MUFU.EX2 R73, R73 ;  /* 0x0000004900497308 */ /* 0x000fe20000000800 */
[----:B------:R-:W-:Y:S01]  /*85b0*/  VIADD R31, R16, 0x9 ;  /* 0x00000009101f7836 */ /* 0x000fe20000000000 */
[----:B------:R-:W-:Y:S01]  /*85c0*/  HGMMA.64x64x16.F32.BF16 R88, R132, gdesc[UR4].tnspB, R88, gsb0 ;  /* 0x40e0000484587df0 */ /* 0x000fe20008001858 */
[----:B------:R-:W-:Y:S01]  /*85d0*/  UIADD3 UR6, UR11, 0x280, URZ ;  /* 0x000002800b067890 */ /* 0x000fe2000fffe03f */
[--C-:B------:R-:W-:Y:S01]  /*85e0*/  FFMA.FTZ R151, R30, UR10, -R40.reuse ;  /* 0x0000000a1e977c23 */ /* 0x100fe20008010828 */
[----:B------:R-:W-:Y:S01]  /*85f0*/  UMOV UR7, 0x40000040 ;  /* 0x4000004000077882 */ /* 0x000fe20000000000 */
[----:B------:R-:W-:Y:S01]  /*8600*/  @!P1 VIADD R27, R27, 0x16840 ;  /* 0x000168401b1b9836 */ /* 0x000fe20000000000 */
[----:B------:R-:W-:Y:S01]  /*8610*/  SEL R31, R31, 0x9, !P2 ;  /* 0x000000091f1f7807 */ /* 0x000fe20005000000 */
[----:B------:R-:W2:Y:S01]  /*8620*/  MUFU.EX2 R10, R10 ;  /* 0x0000000a000a7308 */ /* 0x000ea20000000800 */
[--C-:B------:R-:W-:Y:S01]  /*8630*/  FFMA.FTZ R145, R34, UR10, -R40.reuse ;  /* 0x0000000a22917c23 */ /* 0x100fe20008010828 */
[--C-:B------:R-:W-:Y:S01]  /*8640*/  FFMA.FTZ R30, R35, UR10, -R40.reuse ;  /* 0x0000000a231e7c23 */ /* 0x100fe20008010828 */
[----:B------:R-:W-:Y:S01]  /*8650*/  @!P1 PRMT R27, RZ, 0x654, R27 ;  /* 0x00000654ff1b9816 */ /* 0x000fe2000000001b */
[--C-:B------:R-:W-:Y:S01]  /*8660*/  FFMA.FTZ R147, R38, UR10, -R40.reuse ;  /* 0x0000000a26937c23 */ /* 0x100fe20008010828 */
[--C-:B------:R-:W-:Y:S01]  /*8670*/  FFMA.FTZ R137, R50, UR10, -R40.reuse ;  /* 0x0000000a32897c23 */ /* 0x100fe20008010828 */
[--C-:B------:R-:W-:Y:S01]  /*8680*/  FFMA.FTZ R34, R39, UR10, -R40.reuse ;  /* 0x0000000a27227c23 */ /* 0x100fe20008010828 */
[----:B------:R-:W-:Y:S01]  /*8690*/  FFMA.FTZ R138, R52, UR10, -R11 ;  /* 0x0000000a348a7c23 */ /* 0x000fe2000801080b */
[----:B------:R-:W3:Y:S01]  /*86a0*/  MUFU.EX2 R149, R149 ;  /* 0x0000009500957308 */ /* 0x000ee20000000800 */
[----:B-1----:R-:W-:Y:S01]  /*86b0*/  FADD.FTZ R52, R150, R5 ;  /* 0x0000000596347221 */ /* 0x002fe20000010000 */
[--C-:B------:R-:W-:Y:S01]  /*86c0*/  FFMA.FTZ R141, R42, UR10, -R40.reuse ;  /* 0x0000000a2a8d7c23 */ /* 0x100fe20008010828 */
[--C-:B------:R-:W-:Y:S01]  /*86d0*/  FFMA.FTZ R38, R43, UR10, -R40.reuse ;  /* 0x0000000a2b267c23 */ /* 0x100fe20008010828 */
[--C-:B------:R-:W-:Y:S01]  /*86e0*/  FFMA.FTZ R143, R46, UR10, -R40.reuse ;  /* 0x0000000a2e8f7c23 */ /* 0x100fe20008010828 */
[--C-:B------:R-:W-:Y:S01]  /*86f0*/  FFMA.FTZ R139, R54, UR10, -R40.reuse ;  /* 0x0000000a368b7c23 */ /* 0x100fe20008010828 */
[----:B------:R-:W-:Y:S01]  /*8700*/  FFMA.FTZ R42, R47, UR10, -R40 ;  /* 0x0000000a2f2a7c23 */ /* 0x000fe20008010828 */
[----:B------:R-:W-:Y:S01]  /*8710*/  FFMA.FTZ R136, R48, UR10, -R11 ;  /* 0x0000000a30887c23 */ /* 0x000fe2000801080b */
[----:B------:R-:W1:Y:S01]  /*8720*/  MUFU.EX2 R151, R151 ;  /* 0x0000009700977308 */ /* 0x000e620000000800 */
[----:B--2---:R-:W-:Y:S01]  /*8730*/  FFMA.FTZ R4, R73, R4, R10 ;  /* 0x0000000449047223 */ /* 0x004fe2000001000a */
[--C-:B------:R-:W-:Y:S01]  /*8740*/  FFMA.FTZ R44, R51, UR10, -R40.reuse ;  /* 0x0000000a332c7c23 */ /* 0x100fe20008010828 */
[--C-:B------:R-:W-:Y:S01]  /*8750*/  FFMA.FTZ R46, R55, UR10, -R40.reuse ;  /* 0x0000000a372e7c23 */ /* 0x100fe20008010828 */
[--C-:B------:R-:W-:Y:S01]  /*8760*/  FFMA.FTZ R48, R59, UR10, -R40.reuse ;  /* 0x0000000a3b307c23 */ /* 0x100fe20008010828 */
[--C-:B------:R-:W-:Y:S01]  /*8770*/  FFMA.FTZ R75, R75, UR10, -R40.reuse ;  /* 0x0000000a4b4b7c23 */ /* 0x100fe20008010828 */
[--C-:B------:R-:W-:Y:S01]  /*8780*/  FFMA.FTZ R78, R78, UR10, -R40.reuse ;  /* 0x0000000a4e4e7c23 */ /* 0x100fe20008010828 */
[----:B------:R-:W-:Y:S01]  /*8790*/  FFMA.FTZ R79, R79, UR10, -R40 ;  /* 0x0000000a4f4f7c23 */ /* 0x000fe20008010828 */
[----:B------:R-:W2:Y:S01]  /*87a0*/  MUFU.EX2 R26, R26 ;  /* 0x0000001a001a7308 */ /* 0x000ea20000000800 */
[----:B---3--:R-:W-:Y:S01]  /*87b0*/  FADD.FTZ R50, R149, R4 ;  /* 0x0000000495327221 */ /* 0x008fe20000010000 */
[--C-:B------:R-:W-:Y:S01]  /*87c0*/  FFMA.FTZ R4, R63, UR10, -R40.reuse ;  /* 0x0000000a3f047c23 */ /* 0x100fe20008010828 */
[----:B------:R-:W-:Y:S01]  /*87d0*/  F2FP.BF16.F32.PACK_AB R149, R149, R10 ;  /* 0x0000000a9595723e */ /* 0x000fe200000010ff */
[--C-:B------:R-:W-:Y:S01]  /*87e0*/  FFMA.FTZ R82, R82, UR10, -R40.reuse ;  /* 0x0000000a52527c23 */ /* 0x100fe20008010828 */
[--C-:B------:R-:W-:Y:S01]  /*87f0*/  FFMA.FTZ R83, R83, UR10, -R40.reuse ;  /* 0x0000000a53537c23 */ /* 0x100fe20008010828 */
[----:B------:R-:W-:Y:S01]  /*8800*/  FFMA.FTZ R86, R86, UR10, -R40 ;  /* 0x0000000a56567c23 */ /* 0x000fe20008010828 */
[C---:B------:R-:W-:Y:S01]  /*8810*/  ISETP.GT.AND P2, PT, R8.reuse, UR21, PT ;  /* 0x0000001508007c0c */ /* 0x040fe2000bf44270 */
[----:B------:R-:W3:Y:S01]  /*8820*/  MUFU.EX2 R145, R145 ;  /* 0x0000009100917308 */ /* 0x000ee20000000800 */
[----:B-1----:R-:W-:Y:S01]  /*8830*/  FADD.FTZ R5, R151, R50 ;  /* 0x0000003297057221 */ /* 0x002fe20000010000 */
[----:B------:R-:W-:Y:S01]  /*8840*/  F2FP.BF16.F32.PACK_AB R150, R21, R150 ;  /* 0x000000961596723e */ /* 0x000fe200000010ff */
[----:B------:R-:W-:-:S05]  /*8850*/  VIADD R8, R8, 0xffffffff ;  /* 0xffffffff08087836 */ /* 0x000fca0000000000 */
[----:B------:R-:W1:Y:S01]  /*8860*/  MUFU.EX2 R30, R30 ;  /* 0x0000001e001e7308 */ /* 0x000e620000000800 */
[C---:B--2---:R-:W-:Y:S01]  /*8870*/  FADD.FTZ R50, R26.reuse, R5 ;  /* 0x000000051a327221 */ /* 0x044fe20000010000 */
[----:B------:R-:W-:-:S06]  /*8880*/  F2FP.BF16.F32.PACK_AB R151, R26, R151 ;  /* 0x000000971a97723e */ /* 0x000fcc00000010ff */
[----:B------:R-:W2:Y:S01]  /*8890*/  MUFU.EX2 R147, R147 ;  /* 0x0000009300937308 */ /* 0x000ea20000000800 */
[----:B---3--:R-:W-:Y:S01]  /*88a0*/  FADD.FTZ R5, R145, R50 ;  /* 0x0000003291057221 */ /* 0x008fe20000010000 */
[----:B------:R-:W-:-:S06]  /*88b0*/  FFMA.FTZ R50, R67, UR10, -R40 ;  /* 0x0000000a43327c23 */ /* 0x000fcc0008010828 */
[----:B------:R-:W3:Y:S01]  /*88c0*/  MUFU.EX2 R34, R34 ;  /* 0x0000002200227308 */ /* 0x000ee20000000800 */
[C---:B-1----:R-:W-:Y:S01]  /*88d0*/  FADD.FTZ R54, R30.reuse, R5 ;  /* 0x000000051e367221 */ /* 0x042fe20000010000 */
[----:B------:R-:W-:-:S06]  /*88e0*/  F2FP.BF16.F32.PACK_AB R145, R30, R145 ;  /* 0x000000911e91723e */ /* 0x000fcc00000010ff */
[----:B------:R-:W1:Y:S01]  /*88f0*/  MUFU.EX2 R141, R141 ;  /* 0x0000008d008d7308 */ /* 0x000e620000000800 */
[----:B--2---:R-:W-:Y:S01]  /*8900*/  FADD.FTZ R5, R147, R54 ;  /* 0x0000003693057221 */ /* 0x004fe20000010000 */
[----:B------:R-:W-:Y:S02]  /*8910*/  WARPGROUP.DEPBAR.LE gsb0, 0x0 ;  /* 0x00008000000079c5 */ /* 0x000fe40000010000 */
[----:B------:R-:W-:-:S04]  /*8920*/  WARPGROUP.ARRIVE ;  /* 0x00000000000079c5 */ /* 0x000fc80000000000 */
[----:B------:R-:W2:Y:S01]  /*8930*/  MUFU.EX2 R38, R38 ;  /* 0x0000002600267308 */ /* 0x000ea20000000800 */
[----:B------:R-:W-:Y:S01]  /*8940*/  FFMA.FTZ R132, R56, UR10, -R11 ;  /* 0x0000000a38847c23 */ /* 0x000fe2000801080b */
[----:B---3--:R-:W-:Y:S01]  /*8950*/  FADD.FTZ R54, R34, R5 ;  /* 0x0000000522367221 */ /* 0x008fe20000010000 */
[----:B------:R-:W-:Y:S01]  /*8960*/  FFMA.FTZ R133, R58, UR10, -R40 ;  /* 0x0000000a3a857c23 */ /* 0x000fe20008010828 */
[--C-:B------:R-:W-:Y:S01]  /*8970*/  FFMA.FTZ R134, R60, UR10, -R11.reuse ;  /* 0x0000000a3c867c23 */ /* 0x100fe2000801080b */
[----:B------:R-:W-:Y:S01]  /*8980*/  HGMMA.64x64x16.F32.BF16 R88, R128, gdesc[UR4].tnspB, R88, gsb0 ;  /* 0x40e0000480587df0 */ /* 0x000fe20008001858 */
[----:B------:R-:W-:Y:S01]  /*8990*/  UIADD3 UR6, UR11, 0x300, URZ ;  /* 0x000003000b067890 */ /* 0x000fe2000fffe03f */
[----:B-1----:R-:W-:Y:S01]  /*89a0*/  FADD.FTZ R5, R141, R54 ;  /* 0x000000368d057221 */ /* 0x002fe20000010000 */
[----:B------:R-:W-:Y:S01]  /*89b0*/  UMOV UR7, 0x40000040 ;  /* 0x4000004000077882 */ /* 0x000fe20000000000 */
[----:B------:R-:W1:Y:S01]  /*89c0*/  MUFU.EX2 R143, R143 ;  /* 0x0000008f008f7308 */ /* 0x000e620000000800 */
[----:B------:R-:W-:Y:S01]  /*89d0*/  FFMA.FTZ R135, R62, UR10, -R40 ;  /* 0x0000000a3e877c23 */ /* 0x000fe20008010828 */
[----:B------:R-:W-:Y:S01]  /*89e0*/  FFMA.FTZ R11, R85, UR10, -R11 ;  /* 0x0000000a550b7c23 */ /* 0x000fe2000801080b */
[----:B------:R-:W-:-:S05]  /*89f0*/  F2FP.BF16.F32.PACK_AB R147, R34, R147 ;  /* 0x000000932293723e */ /* 0x000fca00000010ff */
[----:B------:R-:W3:Y:S01]  /*8a00*/  MUFU.EX2 R42, R42 ;  /* 0x0000002a002a7308 */ /* 0x000ee20000000800 */
[C---:B--2---:R-:W-:Y:S01]  /*8a10*/  FADD.FTZ R54, R38.reuse, R5 ;  /* 0x0000000526367221 */ /* 0x044fe20000010000 */
[----:B------:R-:W-:-:S06]  /*8a20*/  F2FP.BF16.F32.PACK_AB R141, R38, R141 ;  /* 0x0000008d268d723e */ /* 0x000fcc00000010ff */
[----:B------:R-:W-:Y:S01]  /*8a30*/  MUFU.EX2 R136, R136 ;  /* 0x0000008800887308 */ /* 0x000fe20000000800 */
[----:B-1----:R-:W-:-:S07]  /*8a40*/  FADD.FTZ R5, R143, R54 ;  /* 0x000000368f057221 */ /* 0x002fce0000010000 */
[----:B------:R-:W1:Y:S01]  /*8a50*/  MUFU.EX2 R137, R137 ;  /* 0x0000008900897308 */ /* 0x000e620000000800 */
[C---:B---3--:R-:W-:Y:S01]  /*8a60*/  FADD.FTZ R54, R42.reuse, R5 ;  /* 0x000000052a367221 */ /* 0x048fe20000010000 */
[----:B------:R-:W-:-:S06]  /*8a70*/  F2FP.BF16.F32.PACK_AB R143, R42, R143 ;  /* 0x0000008f2a8f723e */ /* 0x000fcc00000010ff */
[----:B------:R-:W2:Y:S08]  /*8a80*/  MUFU.EX2 R44, R44 ;  /* 0x0000002c002c7308 */ /* 0x000eb00000000800 */
[----:B------:R-:W-:Y:S01]  /*8a90*/  MUFU.EX2 R138, R138 ;  /* 0x0000008a008a7308 */ /* 0x000fe20000000800 */
[----:B-1----:R-:W-:-:S07]  /*8aa0*/  FADD.FTZ R5, R137, R54 ;  /* 0x0000003689057221 */ /* 0x002fce0000010000 */
[----:B------:R-:W1:Y:S01]  /*8ab0*/  MUFU.EX2 R139, R139 ;  /* 0x0000008b008b7308 */ /* 0x000e620000000800 */
[C---:B--2---:R-:W-:Y:S01]  /*8ac0*/  FADD.FTZ R54, R44.reuse, R5 ;  /* 0x000000052c367221 */ /* 0x044fe20000010000 */
[----:B------:R-:W-:-:S06]  /*8ad0*/  F2FP.BF16.F32.PACK_AB R137, R44, R137 ;  /* 0x000000892c89723e */ /* 0x000fcc00000010ff */
[----:B------:R-:W2:Y:S08]  /*8ae0*/  MUFU.EX2 R46, R46 ;  /* 0x0000002e002e7308 */ /* 0x000eb00000000800 */
[----:B------:R-:W-:Y:S01]  /*8af0*/  MUFU.EX2 R132, R132 ;  /* 0x0000008400847308 */ /* 0x000fe20000000800 */
[----:B-1----:R-:W-:-:S07]  /*8b00*/  FADD.FTZ R5, R139, R54 ;  /* 0x000000368b057221 */ /* 0x002fce0000010000 */
[----:B------:R-:W1:Y:S01]  /*8b10*/  MUFU.EX2 R133, R133 ;  /* 0x0000008500857308 */ /* 0x000e620000000800 */
[----:B--2---:R-:W-:Y:S01]  /*8b20*/  FADD.FTZ R26, R46, R5 ;  /* 0x000000052e1a7221 */ /* 0x004fe20000010000 */
[----:B------:R-:W-:Y:S02]  /*8b30*/  WARPGROUP.DEPBAR.LE gsb0, 0x0 ;  /* 0x00008000000079c5 */ /* 0x000fe40000010000 */
[----:B------:R-:W-:Y:S01]  /*8b40*/  WARPGROUP.ARRIVE ;  /* 0x00000000000079c5 */ /* 0x000fe20000000000 */
[--C-:B------:R-:W-:Y:S01]  /*8b50*/  FFMA.FTZ R129, R66, UR10, -R40.reuse ;  /* 0x0000000a42817c23 */ /* 0x100fe20008010828 */
[----:B------:R-:W-:Y:S01]  /*8b60*/  FFMA.FTZ R131, R70, UR10, -R40 ;  /* 0x0000000a46837c23 */ /* 0x000fe20008010828 */
[----:B------:R-:W-:Y:S01]  /*8b70*/  F2FP.BF16.F32.PACK_AB R139, R46, R139 ;  /* 0x0000008b2e8b723e */ /* 0x000fe200000010ff */
[----:B------:R-:W2:Y:S02]  /*8b80*/  MUFU.EX2 R48, R48 ;  /* 0x0000003000307308 */ /* 0x000ea40000000800 */
[----:B------:R-:W-:Y:S01]  /*8b90*/  HGMMA.64x64x16.F32.BF16 R88, R124, gdesc[UR4].tnspB, R88, gsb0 ;  /* 0x40e000047c587df0 */ /* 0x000fe20008001858 */
[----:B------:R-:W-:Y:S01]  /*8ba0*/  UIADD3 UR6, UR11, 0x380, URZ ;  /* 0x000003800b067890 */ /* 0x000fe2000fffe03f */
[----:B------:R-:W-:-:S04]  /*8bb0*/  UMOV UR7, 0x40000040 ;  /* 0x4000004000077882 */ /* 0x000fc80000000000 */
        /* <DEDUP_REMOVED lines=12> */
[----:B------:R-:W3:Y:S01]  /*8c80*/  MUFU.EX2 R50, R50 ;  /* 0x0000003200327308 */ /* 0x000ee20000000800 */
[----:B-1----:R-:W-:-:S07]  /*8c90*/  FADD.FTZ R5, R129, R26 ;  /* 0x0000001a81057221 */ /* 0x002fce0000010000 */
[----:B------:R-:W-:Y:S01]  /*8ca0*/  MUFU.EX2 R20, R20 ;  /* 0x0000001400147308 */ /* 0x000fe20000000800 */
[----:B--2---:R-:W-:-:S07]  /*8cb0*/  F2FP.BF16.F32.PACK_AB R128, R53, R14 ;  /* 0x0000000e3580723e */ /* 0x004fce00000010ff */
[----:B------:R-:W1:Y:S01]  /*8cc0*/  MUFU.EX2 R131, R131 ;  /* 0x0000008300837308 */ /* 0x000e620000000800 */
[C---:B---3--:R-:W-:Y:S01]  /*8cd0*/  FADD.FTZ R26, R50.reuse, R5 ;  /* 0x00000005321a7221 */ /* 0x048fe20000010000 */
[----:B------:R-:W-:Y:S01]  /*8ce0*/  F2FP.BF16.F32.PACK_AB R129, R50, R129 ;  /* 0x000000813281723e */ /* 0x000fe200000010ff */
[----:B------:R-:W-:Y:S02]  /*8cf0*/  WARPGROUP.DEPBAR.LE gsb0, 0x0 ;  /* 0x00008000000079c5 */ /* 0x000fe40000010000 */
[----:B------:R-:W-:Y:S01]  /*8d00*/  WARPGROUP.ARRIVE ;  /* 0x00000000000079c5 */ /* 0x000fe20000000000 */
[----:B------:R-:W-:Y:S02]  /*8d10*/  FFMA.FTZ R125, R74, UR10, -R40 ;  /* 0x0000000a4a7d7c23 */ /* 0x000fe40008010828 */
[----:B------:R-:W2:Y:S03]  /*8d20*/  MUFU.EX2 R57, R57 ;  /* 0x0000003900397308 */ /* 0x000ea60000000800 */
[----:B------:R-:W-:Y:S01]  /*8d30*/  HGMMA.64x64x16.F32.BF16 R88, R120, gdesc[UR4].tnspB, R88, gsb0 ;  /* 0x40e0000478587df0 */ /* 0x000fe20008001858 */
[----:B-1----:R-:W-:-:S04]  /*8d40*/  FADD.FTZ R5, R131, R26 ;  /* 0x0000001a83057221 */ /* 0x002fc80000010000 */
[----:B------:R-:W-:Y:S08]  /*8d50*/  MUFU.EX2 R24, R24 ;  /* 0x0000001800187308 */ /* 0x000ff00000000800 */
[----:B------:R-:W-:Y:S01]  /*8d60*/  MUFU.EX2 R125, R125 ;  /* 0x0000007d007d7308 */ /* 0x000fe20000000800 */
[----:B--2---:R-:W-:-:S07]  /*8d70*/  F2FP.BF16.F32.PACK_AB R130, R57, R20 ;  /* 0x000000143982723e */ /* 0x004fce00000010ff */
[----:B------:R-:W1:Y:S08]  /*8d80*/  MUFU.EX2 R61, R61 ;  /* 0x0000003d003d7308 */ /* 0x000e700000000800 */
[----:B------:R-:W-:Y:S08]  /*8d90*/  MUFU.EX2 R28, R28 ;  /* 0x0000001c001c7308 */ /* 0x000ff00000000800 */
[----:B------:R-:W-:Y:S01]  /*8da0*/  MUFU.EX2 R78, R78 ;  /* 0x0000004e004e7308 */ /* 0x000fe20000000800 */
[----:B-1----:R-:W-:-:S07]  /*8db0*/  F2FP.BF16.F32.PACK_AB R124, R61, R24 ;  /* 0x000000183d7c723e */ /* 0x002fce00000010ff */
[----:B------:R-:W1:Y:S08]  /*8dc0*/  MUFU.EX2 R65, R65 ;  /* 0x0000004100417308 */ /* 0x000e700000000800 */
[----:B------:R-:W2:Y:S08]  /*8dd0*/  MUFU.EX2 R79, R79 ;  /* 0x0000004f004f7308 */ /* 0x000eb00000000800 */
[----:B------:R-:W-:Y:S01]  /*8de0*/  MUFU.EX2 R32, R32 ;  /* 0x0000002000207308 */ /* 0x000fe20000000800 */
[----:B-1----:R-:W-:-:S07]  /*8df0*/  F2FP.BF16.F32.PACK_AB R126, R65, R28 ;  /* 0x0000001c417e723e */ /* 0x002fce00000010ff */
[----:B------:R-:W-:Y:S01]  /*8e00*/  MUFU.EX2 R82, R82 ;  /* 0x0000005200527308 */ /* 0x000fe20000000800 */
[----:B--2---:R-:W-:-:S07]  /*8e10*/  F2FP.BF16.F32.PACK_AB R127, R79, R78 ;  /* 0x0000004e4f7f723e */ /* 0x004fce00000010ff */
[----:B------:R-:W1:Y:S01]  /*8e20*/  MUFU.EX2 R69, R69 ;  /* 0x0000004500457308 */ /* 0x000e620000000800 */
[----:B------:R-:W-:Y:S02]  /*8e30*/  WARPGROUP.DEPBAR.LE gsb0, 0x0 ;  /* 0x00008000000079c5 */ /* 0x000fe40000010000 */
[----:B------:R2:W-:Y:S06]  /*8e40*/  BAR.ARV R31, 0x100 ;  /* 0x0004001f0000751d */ /* 0x0005ec0000002000 */
[----:B------:R3:W-:Y:S01]  /*8e50*/  @!P1 SYNCS.ARRIVE.TRANS64.RED.A1T0 RZ, [R27+URZ], RZ ;  /* 0x000000ff1bff99a7 */ /* 0x0007e2000810043f */
[----:B------:R-:W4:Y:S01]  /*8e60*/  MUFU.EX2 R83, R83 ;  /* 0x0000005300537308 */ /* 0x000f220000000800 */
[-C--:B------:R-:W-:Y:S01]  /*8e70*/  FMUL.FTZ R88, R88, R12.reuse ;  /* 0x0000000c58587220 */ /* 0x080fe20000410000 */
[-C--:B------:R-:W-:Y:S01]  /*8e80*/  FMUL.FTZ R89, R89, R12.reuse ;  /* 0x0000000c59597220 */ /* 0x080fe20000410000 */
[-C--:B------:R-:W-:Y:S01]  /*8e90*/  FMUL.FTZ R92, R92, R12.reuse ;  /* 0x0000000c5c5c7220 */ /* 0x080fe20000410000 */
[-C--:B------:R-:W-:Y:S01]  /*8ea0*/  FMUL.FTZ R93, R93, R12.reuse ;  /* 0x0000000c5d5d7220 */ /* 0x080fe20000410000 */
[----:B------:R-:W-:Y:S01]  /*8eb0*/  FMUL.FTZ R96, R96, R12 ;  /* 0x0000000c60607220 */ /* 0x000fe20000410000 */
[----:B-1----:R-:W-:Y:S01]  /*8ec0*/  F2FP.BF16.F32.PACK_AB R120, R69, R32 ;  /* 0x000000204578723e */ /* 0x002fe200000010ff */
[----:B---3--:R-:W-:Y:S01]  /*8ed0*/  IMAD.U32 R27, RZ, RZ, UR23 ;  /* 0x00000017ff1b7e24 */ /* 0x008fe2000f8e00ff */
        /* <DEDUP_REMOVED lines=9> */
[----:B------:R-:W-:Y:S01]  /*8f70*/  @!P1 VIADD R27, R27, 0x16860 ;  /* 0x000168601b1b9836 */ /* 0x000fe20000000000 */
[----:B----4-:R-:W-:Y:S01]  /*8f80*/  F2FP.BF16.F32.PACK_AB R121, R83, R82 ;  /* 0x000000525379723e */ /* 0x010fe200000010ff */
[-C--:B------:R-:W-:Y:S01]  /*8f90*/  FMUL.FTZ R108, R108, R12.reuse ;  /* 0x0000000c6c6c7220 */ /* 0x080fe20000410000 */
[-C--:B------:R-:W-:Y:S01]  /*8fa0*/  FMUL.FTZ R109, R109, R12.reuse ;  /* 0x0000000c6d6d7220 */ /* 0x080fe20000410000 */
[-C--:B------:R-:W-:Y:S01]  /*8fb0*/  FMUL.FTZ R112, R112, R12.reuse ;  /* 0x0000000c70707220 */ /* 0x080fe20000410000 */
[----:B--2---:R-:W-:Y:S01]  /*8fc0*/  @!P1 PRMT R31, RZ, 0x654, R27 ;  /* 0x00000654ff1f9816 */ /* 0x004fe2000000001b */
[----:B------:R-:W-:Y:S01]  /*8fd0*/  FADD.FTZ R27, R21, R52 ;  /* 0x00000034151b7221 */ /* 0x000fe20000010000 */
[----:B------:R-:W1:Y:S01]  /*8fe0*/  MUFU.EX2 R11, R11 ;  /* 0x0000000b000b7308 */ /* 0x000e620000000800 */
[----:B------:R-:W-:Y:S01]  /*8ff0*/  FMUL.FTZ R113, R113, R12 ;  /* 0x0000000c71717220 */ /* 0x000fe20000410000 */
[----:B------:R2:W-:Y:S01]  /*9000*/  @!P1 SYNCS.ARRIVE.TRANS64.RED.A1T0 RZ, [R31+URZ], RZ ;  /* 0x000000ff1fff99a7 */ /* 0x0005e2000810043f */
[----:B------:R-:W-:Y:S01]  /*9010*/  FADD.FTZ R52, R144, R27 ;  /* 0x0000001b90347221 */ /* 0x000fe20000010000 */
[----:B------:R-:W-:Y:S01]  /*9020*/  F2FP.BF16.F32.PACK_AB R144, R15, R144 ;  /* 0x000000900f90723e */ /* 0x000fe200000010ff */
[-C--:B------:R-:W-:Y:S01]  /*9030*/  FMUL.FTZ R116, R116, R12.reuse ;  /* 0x0000000c74747220 */ /* 0x080fe20000410000 */
[----:B------:R-:W-:Y:S01]  /*9040*/  FMUL.FTZ R117, R117, R12 ;  /* 0x0000000c75757220 */ /* 0x000fe20000410000 */
[----:B------:R-:W-:Y:S01]  /*9050*/  FADD.FTZ R27, R15, R52 ;  /* 0x000000340f1b7221 */ /* 0x000fe20000010000 */
[--C-:B------:R-:W-:Y:S01]  /*9060*/  FFMA.FTZ R52, R71, UR10, -R40.reuse ;  /* 0x0000000a47347c23 */ /* 0x100fe20008010828 */
[----:B------:R-:W-:Y:S01]  /*9070*/  FFMA.FTZ R40, R87, UR10, -R40 ;  /* 0x0000000a57287c23 */ /* 0x000fe20008010828 */
[-C--:B------:R-:W-:Y:S01]  /*9080*/  FMUL.FTZ R90, R90, R73.reuse ;  /* 0x000000495a5a7220 */ /* 0x080fe20000410000 */
[----:B------:R-:W-:Y:S01]  /*9090*/  FADD.FTZ R56, R146, R27 ;  /* 0x0000001b92387221 */ /* 0x000fe20000010000 */
[----:B------:R-:W-:Y:S01]  /*90a0*/  F2FP.BF16.F32.PACK_AB R146, R29, R146 ;  /* 0x000000921d92723e */ /* 0x000fe200000010ff */
[----:B------:R-:W-:Y:S01]  /*90b0*/  MUFU.EX2 R123, R40 ;  /* 0x00000028007b7308 */ /* 0x000fe20000000800 */
[-C--:B------:R-:W-:Y:S01]  /*90c0*/  FMUL.FTZ R91, R91, R73.reuse ;  /* 0x000000495b5b7220 */ /* 0x080fe20000410000 */
[----:B------:R-:W-:Y:S01]  /*90d0*/  FADD.FTZ R27, R29, R56 ;  /* 0x000000381d1b7221 */ /* 0x000fe20000010000 */
[-C--:B------:R-:W-:Y:S01]  /*90e0*/  FMUL.FTZ R94, R94, R73.reuse ;  /* 0x000000495e5e7220 */ /* 0x080fe20000410000 */
[----:B-1----:R-:W-:Y:S01]  /*90f0*/  F2FP.BF16.F32.PACK_AB R122, R11, R36 ;  /* 0x000000240b7a723e */ /* 0x002fe200000010ff */
[-C--:B------:R-:W-:Y:S01]  /*9100*/  FMUL.FTZ R95, R95, R73.reuse ;  /* 0x000000495f5f7220 */ /* 0x080fe20000410000 */
[----:B------:R-:W-:Y:S01]  /*9110*/  FADD.FTZ R56, R140, R27 ;  /* 0x0000001b8c387221 */ /* 0x000fe20000010000 */
[C---:B------:R-:W-:Y:S01]  /*9120*/  F2FP.BF16.F32.PACK_AB R140, R33.reuse, R140 ;  /* 0x0000008c218c723e */ /* 0x040fe200000010ff */
[----:B------:R-:W1:Y:S01]  /*9130*/  MUFU.EX2 R52, R52 ;  /* 0x0000003400347308 */ /* 0x000e620000000800 */
[-C--:B------:R-:W-:Y:S01]  /*9140*/  FMUL.FTZ R98, R98, R73.reuse ;  /* 0x0000004962627220 */ /* 0x080fe20000410000 */
[----:B------:R-:W-:Y:S01]  /*9150*/  FADD.FTZ R27, R33, R56 ;  /* 0x00000038211b7221 */ /* 0x000fe20000010000 */
[-C--:B------:R-:W-:Y:S01]  /*9160*/  FMUL.FTZ R99, R99, R73.reuse ;  /* 0x0000004963637220 */ /* 0x080fe20000410000 */
[-C--:B------:R-:W-:Y:S01]  /*9170*/  FMUL.FTZ R102, R102, R73.reuse ;  /* 0x0000004966667220 */ /* 0x080fe20000410000 */
[-C--:B------:R-:W-:Y:S01]  /*9180*/  FMUL.FTZ R103, R103, R73.reuse ;  /* 0x0000004967677220 */ /* 0x080fe20000410000 */
[----:B------:R-:W-:Y:S01]  /*9190*/  FADD.FTZ R56, R142, R27 ;  /* 0x0000001b8e387221 */ /* 0x000fe20000010000 */
[----:B------:R-:W-:Y:S01]  /*91a0*/  F2FP.BF16.F32.PACK_AB R142, R25, R142 ;  /* 0x0000008e198e723e */ /* 0x000fe200000010ff */
[-C--:B------:R-:W-:Y:S01]  /*91b0*/  FMUL.FTZ R106, R106, R73.reuse ;  /* 0x000000496a6a7220 */ /* 0x080fe20000410000 */
[-C--:B------:R-:W-:Y:S01]  /*91c0*/  FMUL.FTZ R107, R107, R73.reuse ;  /* 0x000000496b6b7220 */ /* 0x080fe20000410000 */
[----:B------:R-:W-:Y:S01]  /*91d0*/  FADD.FTZ R27, R25, R56 ;  /* 0x00000038191b7221 */ /* 0x000fe20000010000 */
[-C--:B------:R-:W-:Y:S01]  /*91e0*/  FMUL.FTZ R110, R110, R73.reuse ;  /* 0x000000496e6e7220 */ /* 0x080fe20000410000 */
[-C--:B------:R-:W-:Y:S01]  /*91f0*/  FMUL.FTZ R111, R111, R73.reuse ;  /* 0x000000496f6f7220 */ /* 0x080fe20000410000 */
[-C--:B------:R-:W-:Y:S01]  /*9200*/  FMUL.FTZ R114, R114, R73.reuse ;  /* 0x0000004972727220 */ /* 0x080fe20000410000 */
[----:B------:R-:W-:Y:S01]  /*9210*/  FADD.FTZ R56, R136, R27 ;  /* 0x0000001b88387221 */ /* 0x000fe20000010000 */
[----:B------:R-:W-:Y:S01]  /*9220*/  F2FP.BF16.F32.PACK_AB R136, R37, R136 ;  /* 0x000000882588723e */ /* 0x000fe200000010ff */
[----:B------:R-:W-:Y:S01]  /*9230*/  FMUL.FTZ R115, R115, R73 ;  /* 0x0000004973737220 */ /* 0x000fe20000410000 */
[C---:B-1----:R-:W-:Y:S01]  /*9240*/  FADD.FTZ R26, R52.reuse, R5 ;  /* 0x00000005341a7221 */ /* 0x042fe20000010000 */
[----:B------:R-:W-:Y:S01]  /*9250*/  FADD.FTZ R13, R37, R56 ;  /* 0x00000038250d7221 */ /* 0x000fe20000010000 */
[----:B------:R-:W-:Y:S01]  /*9260*/  F2FP.BF16.F32.PACK_AB R131, R52, R131 ;  /* 0x000000833483723e */ /* 0x000fe200000010ff */
[-C--:B------:R-:W-:Y:S01]  /*9270*/  FMUL.FTZ R118, R118, R73.reuse ;  /* 0x0000004976767220 */ /* 0x080fe20000410000 */
[----:B------:R-:W-:Y:S01]  /*9280*/  FADD.FTZ R5, R125, R26 ;  /* 0x0000001a7d057221 */ /* 0x000fe20000010000 */
[----:B------:R-:W-:Y:S01]  /*9290*/  FADD.FTZ R10, R138, R13 ;  /* 0x0000000d8a0a7221 */ /* 0x000fe20000010000 */
[----:B------:R-:W-:Y:S01]  /*92a0*/  F2FP.BF16.F32.PACK_AB R138, R45, R138 ;  /* 0x0000008a2d8a723e */ /* 0x000fe200000010ff */
[----:B------:R-:W-:-:S02]  /*92b0*/  FMUL.FTZ R119, R119, R73 ;  /* 0x0000004977777220 */ /* 0x000fc40000410000 */
[----:B------:R-:W-:Y:S02]  /*92c0*/  FADD.FTZ R13, R45, R10 ;  /* 0x0000000a2d0d7221 */ /* 0x000fe40000010000 */
[----:B------:R-:W1:Y:S02]  /*92d0*/  MUFU.EX2 R10, R75 ;  /* 0x0000004b000a7308 */ /* 0x000e640000000800 */
[----:B------:R-:W-:Y:S01]  /*92e0*/  FADD.FTZ R30, R132, R13 ;  /* 0x0000000d841e7221 */ /* 0x000fe20000010000 */
[----:B------:R-:W-:-:S03]  /*92f0*/  F2FP.BF16.F32.PACK_AB R132, R41, R132 ;  /* 0x000000842984723e */ /* 0x000fc600000010ff */
[----:B------:R-:W-:-:S04]  /*9300*/  FADD.FTZ R13, R41, R30 ;  /* 0x0000001e290d7221 */ /* 0x000fc80000010000 */
[----:B------:R-:W-:Y:S01]  /*9310*/  FADD.FTZ R30, R134, R13 ;  /* 0x0000000d861e7221 */ /* 0x000fe20000010000 */
[----:B------:R-:W-:-:S03]  /*9320*/  F2FP.BF16.F32.PACK_AB R134, R49, R134 ;  /* 0x000000863186723e */ /* 0x000fc600000010ff */
[----:B------:R-:W-:Y:S01]  /*9330*/  FADD.FTZ R13, R49, R30 ;  /* 0x0000001e310d7221 */ /* 0x000fe20000010000 */
[----:B-1----:R-:W-:-:S03]  /*9340*/  FADD.FTZ R5, R10, R5 ;  /* 0x000000050a057221 */ /* 0x002fc60000010000 */
[----:B------:R-:W-:Y:S01]  /*9350*/  FADD.FTZ R30, R14, R13 ;  /* 0x0000000d0e1e7221 */ /* 0x000fe20000010000 */
[----:B------:R-:W-:Y:S01]  /*9360*/  F2FP.BF16.F32.PACK_AB R125, R10, R125 ;  /* 0x0000007d0a7d723e */ /* 0x000fe200000010ff */
[----:B------:R-:W-:Y:S02]  /*9370*/  FADD.FTZ R5, R78, R5 ;  /* 0x000000054e057221 */ /* 0x000fe40000010000 */
[----:B------:R-:W-:Y:S02]  /*9380*/  FADD.FTZ R13, R53, R30 ;  /* 0x0000001e350d7221 */ /* 0x000fe40000010000 */
[----:B------:R-:W-:Y:S02]  /*9390*/  FADD.FTZ R5, R79, R5 ;  /* 0x000000054f057221 */ /* 0x000fe40000010000 */
[----:B------:R-:W-:Y:S02]  /*93a0*/  FADD.FTZ R30, R20, R13 ;  /* 0x0000000d141e7221 */ /* 0x000fe40000010000 */
[----:B------:R-:W-:-:S02]  /*93b0*/  FADD.FTZ R5, R82, R5 ;  /* 0x0000000552057221 */ /* 0x000fc40000010000 */
[----:B------:R-:W-:Y:S02]  /*93c0*/  FADD.FTZ R13, R57, R30 ;  /* 0x0000001e390d7221 */ /* 0x000fe40000010000 */
[----:B------:R-:W-:Y:S02]  /*93d0*/  FADD.FTZ R5, R83, R5 ;  /* 0x0000000553057221 */ /* 0x000fe40000010000 */
[----:B------:R-:W-:Y:S02]  /*93e0*/  FADD.FTZ R30, R24, R13 ;  /* 0x0000000d181e7221 */ /* 0x000fe40000010000 */
[----:B------:R-:W-:Y:S02]  /*93f0*/  FADD.FTZ R10, R86, R5 ;  /* 0x00000005560a7221 */ /* 0x000fe40000010000 */
[----:B------:R-:W-:-:S04]  /*9400*/  FADD.FTZ R13, R61, R30 ;  /* 0x0000001e3d0d7221 */ /* 0x000fc80000010000 */
[----:B------:R-:W-:-:S04]  /*9410*/  FADD.FTZ R4, R28, R13 ;  /* 0x0000000d1c047221 */ /* 0x000fc80000010000 */
[----:B------:R-:W-:-:S04]  /*9420*/  FADD.FTZ R13, R65, R4 ;  /* 0x00000004410d7221 */ /* 0x000fc80000010000 */
[----:B------:R-:W-:-:S04]  /*9430*/  FADD.FTZ R4, R32, R13 ;  /* 0x0000000d20047221 */ /* 0x000fc80000010000 */
[----:B------:R-:W-:-:S04]  /*9440*/  FADD.FTZ R13, R69, R4 ;  /* 0x00000004450d7221 */ /* 0x000fc80000010000 */
[----:B------:R-:W-:-:S04]  /*9450*/  FADD.FTZ R4, R36, R13 ;  /* 0x0000000d24047221 */ /* 0x000fc80000010000 */
[----:B------:R-:W-:Y:S01]  /*9460*/  FADD.FTZ R5, R11, R4 ;  /* 0x000000040b057221 */ /* 0x000fe20000010000 */
[C---:B------:R-:W-:Y:S01]  /*9470*/  FADD.FTZ R4, R123.reuse, R10 ;  /* 0x0000000a7b047221 */ /* 0x040fe20000010000 */
[----:B------:R-:W-:Y:S01]  /*9480*/  F2FP.BF16.F32.PACK_AB R123, R123, R86 ;  /* 0x000000567b7b723e */ /* 0x000fe200000010ff */
[----:B------:R-:W-:Y:S02]  /*9490*/  IMAD.MOV.U32 R10, RZ, RZ, R9 ;  /* 0x000000ffff0a7224 */ /* 0x000fe400078e0009 */
[----:B------:R-:W-:Y:S01]  /*94a0*/  IMAD.MOV.U32 R11, RZ, RZ, R6 ;  /* 0x000000ffff0b7224 */ /* 0x000fe200078e0006 */
[----:B--2---:R-:W-:Y:S06]  /*94b0*/  @P2 BRA `(.L_x_708) ;  /* 0xffffffe000e82947 */ /* 0x004fec000383ffff */
.L_x_699:
[----:B------:R-:W-:-:S13]  /*94c0*/  ISETP.GE.AND P2, PT, R8, UR45, PT ;  /* 0x0000002d08007c0c */ /* 0x000fda000bf46270 */
[----:B------:R-:W-:Y:S05]  /*94d0*/  @!P2 BRA `(.L_x_709) ;  /* 0x0000002c004ca947 */ /* 0x000fea0003800000 */
[----:B------:R-:W-:Y:S01]  /*94e0*/  IMAD.MOV.U32 R12, RZ, RZ, R9 ;  /* 0x000000ffff0c7224 */ /* 0x000fe200078e0009 */
[----:B------:R-:W-:Y:S01]  /*94f0*/  UMOV UR27, UR37 ;  /* 0x00000025001b7c82 */ /* 0x000fe20008000000 */
[----:B------:R-:W-:Y:S01]  /*9500*/  IMAD.MOV.U32 R11, RZ, RZ, R6 ;  /* 0x000000ffff0b7224 */ /* 0x000fe200078e0006 */
[----:B------:R-:W-:Y:S01]  /*9510*/  UMOV UR26, UR39 ;  /* 0x00000027001a7c82 */ /* 0x000fe20008000000 */
[----:B------:R-:W-:Y:S01]  /*9520*/  IMAD.IADD R10, R0, 0x1, R7 ;  /* 0x00000001000a7824 */ /* 0x000fe200078e0207 */
[----:B------:R-:W-:Y:S01]  /*9530*/  ULDC UR22, c[0x0][0x9e4] ;  /* 0x0002790000167ab9 */ /* 0x000fe20000000800 */
[----:B------:R-:W-:Y:S01]  /*9540*/  ULDC UR25, c[0x0][0x9dc] ;  /* 0x0002770000197ab9 */ /* 0x000fe20000000800 */
[----:B------:R-:W-:Y:S01]  /*9550*/  ULDC UR24, c[0x0][0x288] ;  /* 0x0000a20000187ab9 */ /* 0x000fe20000000800 */
[----:B------:R-:W-:Y:S01]  /*9560*/  ULDC UR21, c[0x0][0x988] ;  /* 0x0002620000157ab9 */ /* 0x000fe20000000800 */
[----:B------:R-:W-:-:S05]  /*9570*/  ULDC UR23, c[0x0][0x9e0] ;  /* 0x0002780000177ab9 */ /* 0x000fca0000000800 */
.L_x_726:
        /* <DEDUP_REMOVED lines=9> */
.L_x_711:
[----:B------:R-:W-:Y:S01]  /*9610*/  ULEA UR6, UR39, UR40, 0x3 ;  /* 0x0000002827067291 */ /* 0x000fe2000f8e183f */
[----:B------:R-:W-:-:S05]  /*9620*/  IMAD.U32 R6, RZ, RZ, UR37 ;  /* 0x00000025ff067e24 */ /* 0x000fca000f8e00ff */
[----:B------:R-:W-:-:S04]  /*9630*/  SHF.L.U32 R6, R6, 0x1f, RZ ;  /* 0x0000001f06067819 */ /* 0x000fc800000006ff */
[----:B------:R1:W2:Y:S01]  /*9640*/  SYNCS.PHASECHK.TRANS64.TRYWAIT P2, [UR6+0x16830], R6 ;  /* 0x01683006ff0075a7 */ /* 0x0002a20008040146 */
[----:B------:R-:W-:Y:S05]  /*9650*/  @!P0 BRA `(.L_x_712) ;  /* 0x0000000000048947 */ /* 0x000fea0003800000 */
[----:B------:R-:W-:Y:S01]  /*9660*/  BPT.TRAP 0x1 ;  /* 0x000000040000795c */ /* 0x000fe20000300000 */
.L_x_712:
[----:B--2---:R-:W-:Y:S05]  /*9670*/  @P2 BRA `(.L_x_710) ;  /* 0x0000000000082947 */ /* 0x004fea0003800000 */
[----:B------:R-:W2:Y:S02]  /*9680*/  SYNCS.PHASECHK.TRANS64.TRYWAIT P2, [UR6+0x16830], R6 ;  /* 0x01683006ff0075a7 */ /* 0x000ea40008040146 */
[----:B--2---:R-:W-:Y:S05]  /*9690*/  @!P2 BRA `(.L_x_713) ;  /* 0x000000700034a947 */ /* 0x004fea0003800000 */
.L_x_710:
        /* <DEDUP_REMOVED lines=25> */
.L_x_715:
[----:B------:R-:W-:Y:S01]  /*9830*/  ULEA UR6, UR26, UR40, 0x3 ;  /* 0x000000281a067291 */ /* 0x000fe2000f8e183f */
[----:B------:R-:W-:-:S05]  /*9840*/  IMAD.U32 R6, RZ, RZ, UR27 ;  /* 0x0000001bff067e24 */ /* 0x000fca000f8e00ff */
[----:B------:R-:W-:-:S04]  /*9850*/  SHF.L.U32 R6, R6, 0x1f, RZ ;  /* 0x0000001f06067819 */ /* 0x000fc800000006ff */
[----:B------:R1:W2:Y:S01]  /*9860*/  SYNCS.PHASECHK.TRANS64.TRYWAIT P2, [UR6+0x16850], R6 ;  /* 0x01685006ff0075a7 */ /* 0x0002a20008040146 */
[----:B------:R-:W-:Y:S05]  /*9870*/  @!P0 BRA `(.L_x_716) ;  /* 0x0000000000048947 */ /* 0x000fea0003800000 */
[----:B------:R-:W-:Y:S01]  /*9880*/  BPT.TRAP 0x1 ;  /* 0x000000040000795c */ /* 0x000fe20000300000 */
.L_x_716:
[----:B--2---:R-:W-:Y:S05]  /*9890*/  @P2 BRA `(.L_x_714) ;  /* 0x0000000000082947 */ /* 0x004fea0003800000 */
[----:B------:R-:W2:Y:S02]  /*98a0*/  SYNCS.PHASECHK.TRANS64.TRYWAIT P2, [UR6+0x16850], R6 ;  /* 0x01685006ff0075a7 */ /* 0x000ea40008040146 */
[----:B--2---:R-:W-:Y:S05]  /*98b0*/  @!P2 BRA `(.L_x_717) ;  /* 0x0000006c00c4a947 */ /* 0x004fea0003800000 */
.L_x_714:
[----:B------:R-:W-:Y:S01]  /*98c0*/  UIADD3 UR6, UR40, 0x400, URZ ;  /* 0x0000040028067890 */ /* 0x000fe2000fffe03f */
[----:B------:R-:W-:Y:S01]  /*98d0*/  WARPGROUP.ARRIVE ;  /* 0x00000000000079c5 */ /* 0x000fe20000000000 */
[----:B------:R-:W-:Y:S01]  /*98e0*/  UMOV UR7, 0x40000040 ;  /* 0x4000004000077882 */ /* 0x000fe20000000000 */
[----:B------:R-:W3:Y:S01]  /*98f0*/  LDC R20, c[0x0][0x2e0] ;  /* 0x0000b800ff147b82 */ /* 0x000ee20000000800 */
[----:B------:R-:W-:Y:S01]  /*9900*/  USHF.R.U32.HI UR6, URZ, 0x4, UR6 ;  /* 0x000000043f067899 */ /* 0x000fe20008011606 */
[----:B------:R-:W-:Y:S01]  /*9910*/  IMAD.U32 R14, RZ, RZ, UR39 ;  /* 0x00000027ff0e7e24 */ /* 0x000fe2000f8e00ff */
[----:B------:R-:W-:Y:S01]  /*9920*/  ISETP.GE.U32.AND P2, PT, R2, 0x180, PT ;  /* 0x000001800200780c */ /* 0x000fe20003f46070 */
[----:B-12---:R-:W-:Y:S01]  /*9930*/  IMAD.SHL.U32 R6, R8, 0x80, RZ ;  /* 0x0000008008067824 */ /* 0x006fe200078e00ff */
[----:B------:R-:W-:Y:S01]  /*9940*/  ULOP3.LUT UR6, UR6, 0x3fff, URZ, 0xc0, !UPT ;  /* 0x00003fff06067892 */ /* 0x000fe2000f8ec03f */
[----:B------:R-:W-:Y:S01]  /*9950*/  VIADD R13, R16, 0x9 ;  /* 0x00000009100d7836 */ /* 0x000fe20000000000 */
[----:B------:R-:W-:-:S02]  /*9960*/  @!P1 LEA R14, R14, UR40, 0x3 ;  /* 0x000000280e0e9c11 */ /* 0x000fc4000f8e18ff */
[----:B------:R-:W-:Y:S01]  /*9970*/  ULEA UR10, UR26, UR6, 0xa ;  /* 0x000000061a0a7291 */ /* 0x000fe2000f8e503f */
[----:B------:R-:W-:Y:S02]  /*9980*/  IADD3 R9, -R6, 0x1, RZ ;  /* 0x0000000106097810 */ /* 0x000fe40007ffe1ff */
[----:B------:R-:W-:-:S04]  /*9990*/  @!P1 VIADD R14, R14, 0x16840 ;  /* 0x000168400e0e9836 */ /* 0x000fc80000000000 */
[----:B------:R-:W-:Y:S01]  /*99a0*/  UMOV UR6, UR10 ;  /* 0x0000000a00067c82 */ /* 0x000fe20008000000 */
[----:B------:R-:W-:Y:S01]  /*99b0*/  @!P1 PRMT R14, RZ, 0x654, R14 ;  /* 0x00000654ff0e9816 */ /* 0x000fe2000000000e */
[----:B------:R-:W-:Y:S01]  /*99c0*/  HGMMA.64x64x16.F32.BF16 R88, R148, gdesc[UR4].tnspB, R88, gsb0 ;  /* 0x40e0000494587df0 */ /* 0x000fe20008001858 */
[----:B------:R-:W-:Y:S01]  /*99d0*/  UIADD3 UR6, UR10, 0x80, URZ ;  /* 0x000000800a067890 */ /* 0x000fe2000fffe03f */
[----:B------:R-:W-:Y:S01]  /*99e0*/  UMOV UR7, 0x40000040 ;  /* 0x4000004000077882 */ /* 0x000fe20000000000 */
[----:B---3--:R-:W-:Y:S01]  /*99f0*/  IMAD R9, R20, UR47, R9 ;  /* 0x0000002f14097c24 */ /* 0x008fe2000f8e0209 */
[----:B------:R-:W-:Y:S01]  /*9a00*/  SEL R20, R13, 0x9, !P2 ;  /* 0x000000090d147807 */ /* 0x000fe20005000000 */
        /* <DEDUP_REMOVED lines=33> */
[----:B------:R-:W-:Y:S02]  /*9c20*/  ULOP3.LUT UR6, URZ, UR25, URZ, 0x33, !UPT ;  /* 0x000000193f067292 */ /* 0x000fe4000f8e333f */
[----:B------:R-:W-:Y:S02]  /*9c30*/  WARPGROUP.DEPBAR.LE gsb0, 0x0 ;  /* 0x00008000000079c5 */ /* 0x000fe40000010000 */
[----:B------:R1:W-:Y:S06]  /*9c40*/  BAR.ARV R20, 0x100 ;  /* 0x000400140000751d */ /* 0x0003ec0000002000 */
[----:B------:R2:W-:Y:S02]  /*9c50*/  @!P1 SYNCS.ARRIVE.TRANS64.RED.A1T0 RZ, [R14+URZ], RZ ;  /* 0x000000ff0eff99a7 */ /* 0x0005e4000810043f */
[----:B--2---:R-:W-:-:S04]  /*9c60*/  VIADD R14, R9, -UR24 ;  /* 0x80000018090e7c36 */ /* 0x004fc80008000000 */
[----:B------:R-:W-:-:S04]  /*9c70*/  IMAD R14, R17, -0x2, R14 ;  /* 0xfffffffe110e7824 */ /* 0x000fc800078e020e */
[C---:B------:R-:W-:Y:S02]  /*9c80*/  VIADD R9, R14.reuse, UR23 ;  /* 0x000000170e097c36 */ /* 0x040fe40008000000 */
[----:B------:R-:W-:Y:S02]  /*9c90*/  VIADD R13, R14, UR6 ;  /* 0x000000060e0d7c36 */ /* 0x000fe40008000000 */
[C---:B------:R-:W-:Y:S02]  /*9ca0*/  IMAD.IADD R14, R0.reuse, 0x1, R9 ;  /* 0x00000001000e7824 */ /* 0x040fe400078e0209 */
[----:B------:R-:W-:Y:S01]  /*9cb0*/  IMAD.IADD R15, R0, 0x1, R13 ;  /* 0x00000001000f7824 */ /* 0x000fe200078e020d */
[----:B-1----:R-:W-:Y:S06]  /*9cc0*/  @!P5 BRA `(.L_x_718) ;  /* 0x00000000005cd947 */ /* 0x002fec0003800000 */
        /* <DEDUP_REMOVED lines=11> */
.L_x_720:
[----:B------:R-:W-:-:S05]  /*9d80*/  IMAD.U32 R121, RZ, RZ, UR22 ;  /* 0x00000016ff797e24 */ /* 0x000fca000f8e00ff */
[----:B------:R-:W-:-:S13]  /*9d90*/  ISETP.NE.AND P2, PT, R121, 0x1, PT ;  /* 0x000000017900780c */ /* 0x000fda0003f45270 */
[----:B------:R-:W1:Y:S01]  /*9da0*/  @P2 LDC.64 R122, c[0x0][0x9e8] ;  /* 0x00027a00ff7a2b82 */ /* 0x000e620000000a00 */
[----:B------:R-:W-:-:S04]  /*9db0*/  @P2 IMAD.IADD R21, R0, 0x1, R7 ;  /* 0x0000000100152824 */ /* 0x000fc800078e0207 */
[----:B-1----:R-:W-:-:S04]  /*9dc0*/  @P2 IMAD.HI.U32 R122, R21, R122, RZ ;  /* 0x0000007a157a2227 */ /* 0x002fc800078e00ff */
[----:B------:R-:W-:Y:S01]  /*9dd0*/  IMAD.MOV.U32 R21, RZ, RZ, R10 ;  /* 0x000000ffff157224 */ /* 0x000fe200078e000a */
[----:B------:R-:W-:-:S07]  /*9de0*/  @P2 SHF.R.U32.HI R21, RZ, R123, R122 ;  /* 0x0000007bff152219 */ /* 0x000fce000001167a */
.L_x_721:
[----:B------:R-:W-:Y:S05]  /*9df0*/  BSYNC B0 ;  /* 0x0000000000007941 */ /* 0x000fea0003800000 */
.L_x_719:
[----:B------:R-:W-:-:S04]  /*9e00*/  IMAD R20, R21, R121, -R6 ;  /* 0x0000007915147224 */ /* 0x000fc800078e0a06 */
[----:B------:R-:W-:-:S05]  /*9e10*/  IMAD R20, R17, -0x2, R20 ;  /* 0xfffffffe11147824 */ /* 0x000fca00078e0214 */
[----:B------:R-:W-:Y:S02]  /*9e20*/  VIADDMNMX R14, R20, R121, R14, PT ;  /* 0x00000079140e7246 */ /* 0x000fe4000380010e */
[----:B------:R-:W-:-:S07]  /*9e30*/  VIMNMX R15, R15, R20, !PT ;  /* 0x000000140f0f7248 */ /* 0x000fce0007fe0100 */
.L_x_718:
[----:B------:R-:W-:Y:S01]  /*9e40*/  ISETP.GT.AND P2, PT, R8, -0x1, PT ;  /* 0xffffffff0800780c */ /* 0x000fe20003f44270 */
[C---:B------:R-:W-:Y:S02]  /*9e50*/  IMAD.IADD R9, R3.reuse, 0x1, R9 ;  /* 0x0000000103097824 */ /* 0x040fe400078e0209 */
[----:B------:R-:W-:Y:S01]  /*9e60*/  IMAD.IADD R13, R3, 0x1, R13 ;  /* 0x00000001030d7824 */ /* 0x000fe200078e020d */
[C---:B------:R-:W-:Y:S02]  /*9e70*/  ISETP.GT.AND P4, PT, R15.reuse, RZ, P2 ;  /* 0x000000ff0f00720c */ /* 0x040fe40001784270 */
[----:B------:R-:W-:Y:S02]  /*9e80*/  ISETP.GT.AND P6, PT, R15, 0x1, P2 ;  /* 0x000000010f00780c */ /* 0x000fe400017c4270 */
[C---:B------:R-:W-:Y:S02]  /*9e90*/  ISETP.LT.OR P4, PT, R14.reuse, 0x1, P4 ;  /* 0x000000010e00780c */ /* 0x040fe40002781670 */
[----:B------:R-:W-:-:S02]  /*9ea0*/  ISETP.LT.OR P6, PT, R14, 0x2, P6 ;  /* 0x000000020e00780c */ /* 0x000fc400037c1670 */
[----:B------:R-:W-:Y:S02]  /*9eb0*/  FSEL R121, R24, -INF , !P4 ;  /* 0xff80000018797808 */ /* 0x000fe40006000000 */
[----:B------:R-:W-:Y:S02]  /*9ec0*/  FSEL R25, R25, -INF , !P6 ;  /* 0xff80000019197808 */ /* 0x000fe40007000000 */
[C---:B------:R-:W-:Y:S02]  /*9ed0*/  ISETP.GT.AND P3, PT, R15.reuse, 0x8, P2 ;  /* 0x000000080f00780c */ /* 0x040fe40001764270 */
[C---:B------:R-:W-:Y:S02]  /*9ee0*/  ISETP.GT.AND P4, PT, R15.reuse, 0x9, P2 ;  /* 0x000000090f00780c */ /* 0x040fe40001784270 */
[----:B------:R-:W-:Y:S02]  /*9ef0*/  ISETP.GT.AND P6, PT, R15, 0x10, P2 ;  /* 0x000000100f00780c */ /* 0x000fe400017c4270 */
[----:B------:R-:W-:-:S02]  /*9f00*/  ISETP.LT.OR P3, PT, R14, 0x9, P3 ;  /* 0x000000090e00780c */ /* 0x000fc40001f61670 */
[C---:B------:R-:W-:Y:S02]  /*9f10*/  ISETP.LT.OR P4, PT, R14.reuse, 0xa, P4 ;  /* 0x0000000a0e00780c */ /* 0x040fe40002781670 */
[----:B------:R-:W-:Y:S02]  /*9f20*/  ISETP.LT.OR P6, PT, R14, 0x11, P6 ;  /* 0x000000110e00780c */ /* 0x000fe400037c1670 */
[----:B------:R-:W-:Y:S02]  /*9f30*/  FSEL R21, R28, -INF , !P3 ;  /* 0xff8000001c157808 */ /* 0x000fe40005800000 */
[----:B------:R-:W-:Y:S02]  /*9f40*/  FSEL R29, R29, -INF , !P4 ;  /* 0xff8000001d1d7808 */ /* 0x000fe40006000000 */
[----:B------:R-:W-:Y:S02]  /*9f50*/  FSEL R32, R32, -INF , !P6 ;  /* 0xff80000020207808 */ /* 0x000fe40007000000 */
[----:B------:R-:W-:-:S02]  /*9f60*/  ISETP.GT.AND P3, PT, R15, 0x11, P2 ;  /* 0x000000110f00780c */ /* 0x000fc40001764270 */
[C---:B------:R-:W-:Y:S02]  /*9f70*/  ISETP.GT.AND P4, PT, R15.reuse, 0x18, P2 ;  /* 0x000000180f00780c */ /* 0x040fe40001784270 */
[----:B------:R-:W-:Y:S02]  /*9f80*/  ISETP.GT.AND P6, PT, R15, 0x19, P2 ;  /* 0x000000190f00780c */ /* 0x000fe400017c4270 */
[C---:B------:R-:W-:Y:S02]  /*9f90*/  ISETP.LT.OR P3, PT, R14.reuse, 0x12, P3 ;  /* 0x000000120e00780c */ /* 0x040fe40001f61670 */
[C---:B------:R-:W-:Y:S02]  /*9fa0*/  ISETP.LT.OR P4, PT, R14.reuse, 0x19, P4 ;  /* 0x000000190e00780c */ /* 0x040fe40002781670 */
[----:B------:R-:W-:Y:S02]  /*9fb0*/  ISETP.LT.OR P6, PT, R14, 0x1a, P6 ;  /* 0x0000001a0e00780c */ /* 0x000fe400037c1670 */
[----:B------:R-:W-:-:S02]  /*9fc0*/  FSEL R33, R33, -INF , !P3 ;  /* 0xff80000021217808 */ /* 0x000fc40005800000 */
        /* <DEDUP_REMOVED lines=73> */
[----:B------:R-:W-:Y:S01]  /*a460*/  FSEL R85, R85, -INF , !P6 ;  /* 0xff80000055557808 */ /* 0x000fe20007000000 */
[----:B------:R-:W-:Y:S06]  /*a470*/  @!P5 BRA `(.L_x_722) ;  /* 0x000000000058d947 */ /* 0x000fec0003800000 */
        /* <DEDUP_REMOVED lines=12> */
.L_x_724:
[----:B------:R-:W-:-:S05]  /*a540*/  IMAD.U32 R20, RZ, RZ, UR22 ;  /* 0x00000016ff147e24 */ /* 0x000fca000f8e00ff */
[----:B------:R-:W-:-:S13]  /*a550*/  ISETP.NE.AND P3, PT, R20, 0x1, PT ;  /* 0x000000011400780c */ /* 0x000fda0003f65270 */
[----:B------:R-:W1:Y:S02]  /*a560*/  @P3 LDC.64 R14, c[0x0][0x9e8] ;  /* 0x00027a00ff0e3b82 */ /* 0x000e640000000a00 */
[----:B-1----:R-:W-:-:S05]  /*a570*/  @P3 IMAD.HI.U32 R14, R123, R14, RZ ;  /* 0x0000000e7b0e3227 */ /* 0x002fca00078e00ff */
[----:B------:R-:W-:-:S07]  /*a580*/  @P3 SHF.R.U32.HI R123, RZ, R15, R14 ;  /* 0x0000000fff7b3219 */ /* 0x000fce000001160e */
.L_x_725:
[----:B------:R-:W-:Y:S05]  /*a590*/  BSYNC B0 ;  /* 0x0000000000007941 */ /* 0x000fea0003800000 */
.L_x_723:
[----:B------:R-:W-:-:S04]  /*a5a0*/  IMAD R6, R123, R20, -R6 ;  /* 0x000000147b067224 */ /* 0x000fc800078e0a06 */
[----:B------:R-:W-:-:S05]  /*a5b0*/  IMAD R6, R17, -0x2, R6 ;  /* 0xfffffffe11067824 */ /* 0x000fca00078e0206 */
[----:B------:R-:W-:Y:S02]  /*a5c0*/  VIADDMNMX R9, R6, R20, R9, PT ;  /* 0x0000001406097246 */ /* 0x000fe40003800109 */
[----:B------:R-:W-:-:S07]  /*a5d0*/  VIMNMX R13, R13, R6, !PT ;  /* 0x000000060d0d7248 */ /* 0x000fce0007fe0100 */
.L_x_722:
        /* <DEDUP_REMOVED lines=19> */
[----:B------:R-:W-:-:S02]  /*a710*/  ISETP.GT.AND P6, PT, R13, 0x8, P2 ;  /* 0x000000080d00780c */ /* 0x000fc400017c4270 */
[----:B------:R-:W-:Y:S02]  /*a720*/  FMNMX.FTZ R15, R41, R6, !PT ;  /* 0x00000006290f7209 */ /* 0x000fe40007810000 */
[----:B------:R-:W-:Y:S02]  /*a730*/  ISETP.GT.AND P4, PT, R13, 0x1, P2 ;  /* 0x000000010d00780c */ /* 0x000fe40001784270 */
[----:B------:R-:W-:Y:S02]  /*a740*/  FMNMX.FTZ R6, R44, R15, !PT ;  /* 0x0000000f2c067209 */ /* 0x000fe40007810000 */
[----:B------:R-:W-:Y:S02]  /*a750*/  FSEL R39, R39, -INF , !P3 ;  /* 0xff80000027277808 */ /* 0x000fe40005800000 */
[----:B------:R-:W-:Y:S02]  /*a760*/  FMNMX.FTZ R15, R45, R6, !PT ;  /* 0x000000062d0f7209 */ /* 0x000fe40007810000 */
[----:B------:R-:W-:-:S02]  /*a770*/  ISETP.GT.AND P3, PT, R13, 0x21, P2 ;  /* 0x000000210d00780c */ /* 0x000fc40001764270 */
[----:B------:R-:W-:Y:S02]  /*a780*/  FMNMX.FTZ R6, R48, R15, !PT ;  /* 0x0000000f30067209 */ /* 0x000fe40007810000 */
[----:B------:R-:W-:Y:S02]  /*a790*/  ISETP.LT.OR P6, PT, R9, 0x9, P6 ;  /* 0x000000090900780c */ /* 0x000fe400037c1670 */
[----:B------:R-:W-:Y:S02]  /*a7a0*/  FMNMX.FTZ R15, R49, R6, !PT ;  /* 0x00000006310f7209 */ /* 0x000fe40007810000 */
[C---:B------:R-:W-:Y:S02]  /*a7b0*/  ISETP.LT.OR P4, PT, R9.reuse, 0x2, P4 ;  /* 0x000000020900780c */ /* 0x040fe40002781670 */
[----:B------:R-:W-:Y:S02]  /*a7c0*/  FMNMX.FTZ R6, R52, R15, !PT ;  /* 0x0000000f34067209 */ /* 0x000fe40007810000 */
[----:B------:R-:W-:-:S02]  /*a7d0*/  ISETP.LT.OR P3, PT, R9, 0x22, P3 ;  /* 0x000000220900780c */ /* 0x000fc40001f61670 */
[----:B------:R-:W-:Y:S02]  /*a7e0*/  FMNMX.FTZ R15, R53, R6, !PT ;  /* 0x00000006350f7209 */ /* 0x000fe40007810000 */
[----:B------:R-:W-:Y:S02]  /*a7f0*/  FSEL R30, R30, -INF , !P6 ;  /* 0xff8000001e1e7808 */ /* 0x000fe40007000000 */
[----:B------:R-:W-:Y:S02]  /*a800*/  FMNMX.FTZ R6, R56, R15, !PT ;  /* 0x0000000f38067209 */ /* 0x000fe40007810000 */
[----:B------:R-:W-:Y:S02]  /*a810*/  FSEL R27, R27, -INF , !P4 ;  /* 0xff8000001b1b7808 */ /* 0x000fe40006000000 */
[----:B------:R-:W-:Y:S02]  /*a820*/  FMNMX.FTZ R15, R57, R6, !PT ;  /* 0x00000006390f7209 */ /* 0x000fe40007810000 */
[----:B------:R-:W-:-:S02]  /*a830*/  ISETP.GT.AND P4, PT, R13, 0x10, P2 ;  /* 0x000000100d00780c */ /* 0x000fc40001784270 */
[----:B------:R-:W-:Y:S02]  /*a840*/  FMNMX.FTZ R6, R60, R15, !PT ;  /* 0x0000000f3c067209 */ /* 0x000fe40007810000 */
[----:B------:R-:W-:Y:S02]  /*a850*/  FSEL R43, R43, -INF , !P3 ;  /* 0xff8000002b2b7808 */ /* 0x000fe40005800000 */
[----:B------:R-:W-:Y:S02]  /*a860*/  FMNMX.FTZ R15, R61, R6, !PT ;  /* 0x000000063d0f7209 */ /* 0x000fe40007810000 */
[----:B------:R-:W-:Y:S02]  /*a870*/  ISETP.GT.AND P3, PT, R13, RZ, P2 ;  /* 0x000000ff0d00720c */ /* 0x000fe40001764270 */
        /* <DEDUP_REMOVED lines=24> */
[----:B------:R-:W-:Y:S01]  /*aa00*/  ISETP.GT.AND P4, PT, R13, 0x29, P2 ;  /* 0x000000290d00780c */ /* 0x000fe20001784270 */
[----:B------:R-:W1:Y:S03]  /*aa10*/  SHFL.BFLY PT, R15, R14, 0x2, 0x1f ;  /* 0x0c401f000e0f7f89 */ /* 0x000e6600000e0000 */
[----:B------:R-:W-:-:S04]  /*aa20*/  ISETP.LT.OR P4, PT, R9, 0x2a, P4 ;  /* 0x0000002a0900780c */ /* 0x000fc80002781670 */
[----:B------:R-:W-:Y:S02]  /*aa30*/  FSEL R47, R47, -INF , !P4 ;  /* 0xff8000002f2f7808 */ /* 0x000fe40006000000 */
[----:B------:R-:W-:-:S04]  /*aa40*/  ISETP.GT.AND P4, PT, R13, 0x31, P2 ;  /* 0x000000310d00780c */ /* 0x000fc80001784270 */
[----:B------:R-:W-:-:S04]  /*aa50*/  ISETP.LT.OR P4, PT, R9, 0x32, P4 ;  /* 0x000000320900780c */ /* 0x000fc80002781670 */
[----:B------:R-:W-:Y:S02]  /*aa60*/  FSEL R51, R51, -INF , !P4 ;  /* 0xff80000033337808 */ /* 0x000fe40006000000 */
[----:B------:R-:W-:-:S04]  /*aa70*/  ISETP.GT.AND P4, PT, R13, 0x39, P2 ;  /* 0x000000390d00780c */ /* 0x000fc80001784270 */
[----:B------:R-:W-:Y:S02]  /*aa80*/  ISETP.LT.OR P4, PT, R9, 0x3a, P4 ;  /* 0x0000003a0900780c */ /* 0x000fe40002781670 */
[----:B-1----:R-:W-:Y:S02]  /*aa90*/  FMNMX.FTZ R15, R14, R15, !PT ;  /* 0x0000000f0e0f7209 */ /* 0x002fe40007810000 */
        /* <DEDUP_REMOVED lines=12> */
[C---:B------:R-:W-:Y:S01]  /*ab60*/  FSETP.NEU.FTZ.AND P6, PT, R6.reuse, -INF , PT ;  /* 0xff8000000600780b */ /* 0x040fe20003fdd000 */
[C---:B------:R-:W-:Y:S01]  /*ab70*/  FMUL.FTZ R14, R6.reuse, UR10 ;  /* 0x0000000a060e7c20 */ /* 0x040fe20008410000 */
[----:B------:R-:W-:Y:S02]  /*ab80*/  ISETP.GT.AND P4, PT, R13, 0x59, P2 ;  /* 0x000000590d00780c */ /* 0x000fe40001784270 */
[----:B------:R-:W-:-:S02]  /*ab90*/  FSEL R24, R6, RZ, P6 ;  /* 0x000000ff06187208 */ /* 0x000fc40003000000 */
[----:B------:R-:W-:Y:S02]  /*aba0*/  FSEL R14, R14, RZ, P6 ;  /* 0x000000ff0e0e7208 */ /* 0x000fe40003000000 */
[----:B------:R-:W-:Y:S01]  /*abb0*/  ISETP.LT.OR P4, PT, R9, 0x5a, P4 ;  /* 0x0000005a0900780c */ /* 0x000fe20002781670 */
[----:B------:R-:W-:Y:S02]  /*abc0*/  FADD.FTZ R24, -R24, R11 ;  /* 0x0000000b18187221 */ /* 0x000fe40000010100 */
[--C-:B------:R-:W-:Y:S01]  /*abd0*/  FFMA.FTZ R15, R25, UR10, -R14.reuse ;  /* 0x0000000a190f7c23 */ /* 0x100fe2000801080e */
[----:B------:R-:W-:Y:S01]  /*abe0*/  FSEL R25, R26, -INF , !P3 ;  /* 0xff8000001a197808 */ /* 0x000fe20005800000 */
[--C-:B------:R-:W-:Y:S01]  /*abf0*/  FFMA.FTZ R150, R21, UR10, -R14.reuse ;  /* 0x0000000a15967c23 */ /* 0x100fe2000801080e */
[--C-:B------:R-:W-:Y:S01]  /*ac00*/  FFMA.FTZ R21, R29, UR10, -R14.reuse ;  /* 0x0000000a1d157c23 */ /* 0x100fe2000801080e */
[--C-:B------:R-:W-:Y:S01]  /*ac10*/  FFMA.FTZ R29, R33, UR10, -R14.reuse ;  /* 0x0000000a211d7c23 */ /* 0x100fe2000801080e */
[----:B------:R-:W-:Y:S01]  /*ac20*/  FMNMX.FTZ R20, R25, R12, !PT ;  /* 0x0000000c19147209 */ /* 0x000fe20007810000 */
[--C-:B------:R-:W-:Y:S01]  /*ac30*/  FFMA.FTZ R148, R121, UR10, -R14.reuse ;  /* 0x0000000a79947c23 */ /* 0x100fe2000801080e */
[----:B------:R-:W-:Y:S01]  /*ac40*/  ISETP.GT.AND P3, PT, R13, 0x30, P2 ;  /* 0x000000300d00780c */ /* 0x000fe20001764270 */
[----:B------:R-:W-:Y:S01]  /*ac50*/  FMUL.FTZ R11, R24, UR10 ;  /* 0x0000000a180b7c20 */ /* 0x000fe20008410000 */
[----:B------:R-:W-:Y:S01]  /*ac60*/  FMNMX.FTZ R33, R27, R20, !PT ;  /* 0x000000141b217209 */ /* 0x000fe20007810000 */
[----:B------:R-:W-:Y:S01]  /*ac70*/  MUFU.EX2 R15, R15 ;  /* 0x0000000f000f7308 */ /* 0x000fe20000000800 */
[----:B------:R-:W-:Y:S01]  /*ac80*/  ISETP.LT.OR P3, PT, R9, 0x31, P3 ;  /* 0x000000310900780c */ /* 0x000fe20001f61670 */
[--C-:B------:R-:W-:Y:S01]  /*ac90*/  FFMA.FTZ R146, R36, UR10, -R14.reuse ;  /* 0x0000000a24927c23 */ /* 0x100fe2000801080e */
[----:B------:R-:W-:Y:S01]  /*aca0*/  FMNMX.FTZ R20, R30, R33, !PT ;  /* 0x000000211e147209 */ /* 0x000fe20007810000 */
[--C-:B------:R-:W-:Y:S01]  /*acb0*/  FFMA.FTZ R144, R32, UR10, -R14.reuse ;  /* 0x0000000a20907c23 */ /* 0x100fe2000801080e */
[----:B------:R-:W-:Y:S01]  /*acc0*/  FSEL R50, R50, -INF , !P3 ;  /* 0xff80000032327808 */ /* 0x000fe20005800000 */
[--C-:B------:R-:W-:Y:S01]  /*acd0*/  FFMA.FTZ R140, R40, UR10, -R14.reuse ;  /* 0x0000000a288c7c23 */ /* 0x100fe2000801080e */
[----:B------:R-:W-:Y:S01]  /*ace0*/  FMNMX.FTZ R33, R31, R20, !PT ;  /* 0x000000141f217209 */ /* 0x000fe20007810000 */
[----:B------:R-:W-:Y:S01]  /*acf0*/  MUFU.EX2 R148, R148 ;  /* 0x0000009400947308 */ /* 0x000fe20000000800 */
[----:B------:R-:W-:Y:S01]  /*ad00*/  ISETP.GT.AND P3, PT, R13, 0x38, P2 ;  /* 0x000000380d00780c */ /* 0x000fe20001764270 */
[--C-:B------:R-:W-:Y:S01]  /*ad10*/  FFMA.FTZ R142, R44, UR10, -R14.reuse ;  /* 0x0000000a2c8e7c23 */ /* 0x100fe2000801080e */
[----:B------:R-:W-:Y:S01]  /*ad20*/  FMNMX.FTZ R20, R34, R33, !PT ;  /* 0x0000002122147209 */ /* 0x000fe20007810000 */
[--C-:B------:R-:W-:Y:S01]  /*ad30*/  FFMA.FTZ R33, R37, UR10, -R14.reuse ;  /* 0x0000000a25217c23 */ /* 0x100fe2000801080e */
[----:B------:R-:W-:Y:S01]  /*ad40*/  ISETP.LT.OR P3, PT, R9, 0x39, P3 ;  /* 0x000000390900780c */ /* 0x000fe20001f61670 */
[--C-:B------:R-:W-:Y:S01]  /*ad50*/  FFMA.FTZ R136, R48, UR10, -R14.reuse ;  /* 0x0000000a30887c23 */ /* 0x100fe2000801080e */
[----:B------:R-:W-:Y:S01]  /*ad60*/  FMNMX.FTZ R37, R35, R20, !PT ;  /* 0x0000001423257209 */ /* 0x000fe20007810000 */
[----:B------:R-:W1:Y:S01]  /*ad70*/  MUFU.EX2 R11, R11 ;  /* 0x0000000b000b7308 */ /* 0x000e620000000800 */
[----:B------:R-:W-:Y:S01]  /*ad80*/  FSEL R54, R54, -INF , !P3 ;  /* 0xff80000036367808 */ /* 0x000fe20005800000 */
[--C-:B------:R-:W-:Y:S01]  /*ad90*/  FFMA.FTZ R138, R52, UR10, -R14.reuse ;  /* 0x0000000a348a7c23 */ /* 0x100fe2000801080e */
[----:B------:R-:W-:Y:S01]  /*ada0*/  FMNMX.FTZ R20, R38, R37, !PT ;  /* 0x0000002526147209 */ /* 0x000fe20007810000 */
[--C-:B------:R-:W-:Y:S01]  /*adb0*/  FFMA.FTZ R132, R56, UR10, -R14.reuse ;  /* 0x0000000a38847c23 */ /* 0x100fe2000801080e */
[----:B------:R-:W-:Y:S01]  /*adc0*/  ISETP.GT.AND P3, PT, R13, 0x40, P2 ;  /* 0x000000400d00780c */ /* 0x000fe20001764270 */
        /* <DEDUP_REMOVED lines=11> */
[----:B------:R-:W-:Y:S01]  /*ae80*/  ISETP.GT.AND P3, PT, R13, 0x48, P2 ;  /* 0x000000480d00780c */ /* 0x000fe20001764270 */
[--C-:B------:R-:W-:Y:S01]  /*ae90*/  FFMA.FTZ R124, R72, UR10, -R14.reuse ;  /* 0x0000000a487c7c23 */ /* 0x100fe2000801080e */
[----:B------:R-:W-:Y:S01]  /*aea0*/  FMNMX.FTZ R20, R46, R41, !PT ;  /* 0x000000292e147209 */ /* 0x000fe20007810000 */
[--C-:B------:R-:W-:Y:S01]  /*aeb0*/  FFMA.FTZ R126, R76, UR10, -R14.reuse ;  /* 0x0000000a4c7e7c23 */ /* 0x100fe2000801080e */
[----:B------:R-:W-:Y:S01]  /*aec0*/  ISETP.LT.OR P3, PT, R9, 0x49, P3 ;  /* 0x000000490900780c */ /* 0x000fe20001f61670 */
[--C-:B------:R-:W-:Y:S01]  /*aed0*/  FFMA.FTZ R120, R80, UR10, -R14.reuse ;  /* 0x0000000a50787c23 */ /* 0x100fe2000801080e */
[----:B------:R-:W-:Y:S01]  /*aee0*/  FMNMX.FTZ R41, R47, R20, !PT ;  /* 0x000000142f297209 */ /* 0x000fe20007810000 */
[----:B------:R-:W4:Y:S01]  /*aef0*/  MUFU.EX2 R144, R144 ;  /* 0x0000009000907308 */ /* 0x000f220000000800 */
[----:B------:R-:W-:Y:S01]  /*af00*/  FSEL R62, R62, -INF , !P3 ;  /* 0xff8000003e3e7808 */ /* 0x000fe20005800000 */
[--C-:B------:R-:W-:Y:S01]  /*af10*/  FFMA.FTZ R122, R84, UR10, -R14.reuse ;  /* 0x0000000a547a7c23 */ /* 0x100fe2000801080e */
[----:B------:R-:W-:Y:S01]  /*af20*/  FMNMX.FTZ R20, R50, R41, !PT ;  /* 0x0000002932147209 */ /* 0x000fe20007810000 */
[--C-:B------:R-:W-:Y:S01]  /*af30*/  FFMA.FTZ R41, R45, UR10, -R14.reuse ;  /* 0x0000000a2d297c23 */ /* 0x100fe2000801080e */
[----:B------:R-:W-:Y:S01]  /*af40*/  ISETP.GT.AND P3, PT, R13, 0x50, P2 ;  /* 0x000000500d00780c */ /* 0x000fe20001764270 */
[-C--:B-1----:R-:W-:Y:S01]  /*af50*/  FMUL.FTZ R88, R88, R11.reuse ;  /* 0x0000000b58587220 */ /* 0x082fe20000410000 */
[----:B------:R-:W-:Y:S01]  /*af60*/  FMNMX.FTZ R45, R51, R20, !PT ;  /* 0x00000014332d7209 */ /* 0x000fe20007810000 */
[----:B------:R-:W1:Y:S01]  /*af70*/  MUFU.EX2 R29, R29 ;  /* 0x0000001d001d7308 */ /* 0x000e620000000800 */
[----:B------:R-:W-:Y:S01]  /*af80*/  ISETP.LT.OR P3, PT, R9, 0x51, P3 ;  /* 0x000000510900780c */ /* 0x000fe20001f61670 */
[----:B------:R-:W-:Y:S01]  /*af90*/  FMUL.FTZ R89, R89, R11 ;  /* 0x0000000b59597220 */ /* 0x000fe20000410000 */
[----:B------:R-:W-:Y:S01]  /*afa0*/  FMNMX.FTZ R20, R54, R45, !PT ;  /* 0x0000002d36147209 */ /* 0x000fe20007810000 */
[-C--:B------:R-:W-:Y:S01]  /*afb0*/  FMUL.FTZ R92, R92, R11.reuse ;  /* 0x0000000b5c5c7220 */ /* 0x080fe20000410000 */
[----:B------:R-:W-:Y:S01]  /*afc0*/  FSEL R66, R66, -INF , !P3 ;  /* 0xff80000042427808 */ /* 0x000fe20005800000 */
[-C--:B------:R-:W-:Y:S01]  /*afd0*/  FMUL.FTZ R93, R93, R11.reuse ;  /* 0x0000000b5d5d7220 */ /* 0x080fe20000410000 */
[----:B------:R-:W-:Y:S01]  /*afe0*/  FMNMX.FTZ R45, R55, R20, !PT ;  /* 0x00000014372d7209 */ /* 0x000fe20007810000 */
[----:B------:R-:W5:Y:S01]  /*aff0*/  MUFU.EX2 R146, R146 ;  /* 0x0000009200927308 */ /* 0x000f620000000800 */
[----:B------:R-:W-:Y:S01]  /*b000*/  ISETP.GT.AND P3, PT, R13, 0x58, P2 ;  /* 0x000000580d00780c */ /* 0x000fe20001764270 */
[----:B------:R-:W-:Y:S01]  /*b010*/  FMUL.FTZ R96, R96, R11 ;  /* 0x0000000b60607220 */ /* 0x000fe20000410000 */
[----:B------:R-:W-:Y:S01]  /*b020*/  FMNMX.FTZ R20, R58, R45, !PT ;  /* 0x0000002d3a147209 */ /* 0x000fe20007810000 */
[--C-:B------:R-:W-:Y:S01]  /*b030*/  FFMA.FTZ R45, R49, UR10, -R14.reuse ;  /* 0x0000000a312d7c23 */ /* 0x100fe2000801080e */
[----:B------:R-:W-:Y:S01]  /*b040*/  ISETP.LT.OR P3, PT, R9, 0x59, P3 ;  /* 0x000000590900780c */ /* 0x000fe20001f61670 */
[-C--:B------:R-:W-:Y:S01]  /*b050*/  FMUL.FTZ R97, R97, R11.reuse ;  /* 0x0000000b61617220 */ /* 0x080fe20000410000 */
[----:B------:R-:W-:Y:S01]  /*b060*/  FMNMX.FTZ R49, R59, R20, !PT ;  /* 0x000000143b317209 */ /* 0x000fe20007810000 */
[----:B------:R-:W5:Y:S01]  /*b070*/  MUFU.EX2 R33, R33 ;  /* 0x0000002100217308 */ /* 0x000f620000000800 */
[----:B------:R-:W-:Y:S01]  /*b080*/  FSEL R70, R70, -INF , !P3 ;  /* 0xff80000046467808 */ /* 0x000fe20005800000 */
[----:B------:R-:W-:Y:S01]  /*b090*/  FMUL.FTZ R100, R100, R11 ;  /* 0x0000000b64647220 */ /* 0x000fe20000410000 */
[----:B------:R-:W-:Y:S01]  /*b0a0*/  FMNMX.FTZ R20, R62, R49, !PT ;  /* 0x000000313e147209 */ /* 0x000fe20007810000 */
[-C--:B------:R-:W-:Y:S01]  /*b0b0*/  FMUL.FTZ R101, R101, R11.reuse ;  /* 0x0000000b65657220 */ /* 0x080fe20000410000 */
[----:B------:R-:W-:Y:S01]  /*b0c0*/  ISETP.GT.AND P3, PT, R13, 0x60, P2 ;  /* 0x000000600d00780c */ /* 0x000fe20001764270 */
[-C--:B------:R-:W-:Y:S01]  /*b0d0*/  FMUL.FTZ R104, R104, R11.reuse ;  /* 0x0000000b68687220 */ /* 0x080fe20000410000 */
[----:B------:R-:W-:Y:S01]  /*b0e0*/  FMNMX.FTZ R49, R63, R20, !PT ;  /* 0x000000143f317209 */ /* 0x000fe20007810000 */
[----:B------:R-:W5:Y:S01]  /*b0f0*/  MUFU.EX2 R140, R140 ;  /* 0x0000008c008c7308 */ /* 0x000f620000000800 */
[----:B------:R-:W-:Y:S01]  /*b100*/  ISETP.LT.OR P3, PT, R9, 0x61, P3 ;  /* 0x000000610900780c */ /* 0x000fe20001f61670 */
[----:B------:R-:W-:Y:S01]  /*b110*/  FMUL.FTZ R105, R105, R11 ;  /* 0x0000000b69697220 */ /* 0x000fe20000410000 */
[----:B------:R-:W-:Y:S01]  /*b120*/  FMNMX.FTZ R20, R66, R49, !PT ;  /* 0x0000003142147209 */ /* 0x000fe20007810000 */
[----:B------:R-:W-:Y:S01]  /*b130*/  FFMA.FTZ R49, R53, UR10, -R14 ;  /* 0x0000000a35317c23 */ /* 0x000fe2000801080e */
[----:B------:R-:W-:Y:S01]  /*b140*/  FSEL R71, R71, -INF , !P4 ;  /* 0xff80000047477808 */ /* 0x000fe20006000000 */
[-C--:B------:R-:W-:Y:S01]  /*b150*/  FMUL.FTZ R108, R108, R11.reuse ;  /* 0x0000000b6c6c7220 */ /* 0x080fe20000410000 */
[----:B------:R-:W-:Y:S01]  /*b160*/  FMNMX.FTZ R53, R67, R20, !PT ;  /* 0x0000001443357209 */ /* 0x000fe20007810000 */
[----:B------:R-:W5:Y:S01]  /*b170*/  MUFU.EX2 R37, R37 ;  /* 0x0000002500257308 */ /* 0x000f620000000800 */
[----:B------:R-:W-:Y:S01]  /*b180*/  ISETP.GT.AND P4, PT, R13, 0x61, P2 ;  /* 0x000000610d00780c */ /* 0x000fe20001784270 */
[-C--:B------:R-:W-:Y:S01]  /*b190*/  FMUL.FTZ R109, R109, R11.reuse ;  /* 0x0000000b6d6d7220 */ /* 0x080fe20000410000 */
[----:B------:R-:W-:Y:S01]  /*b1a0*/  FSEL R74, R74, -INF , !P3 ;  /* 0xff8000004a4a7808 */ /* 0x000fe20005800000 */
[-C--:B------:R-:W-:Y:S01]  /*b1b0*/  FMUL.FTZ R112, R112, R11.reuse ;  /* 0x0000000b70707220 */ /* 0x080fe20000410000 */
[----:B------:R-:W-:Y:S01]  /*b1c0*/  ISETP.GT.AND P3, PT, R13, 0x68, P2 ;  /* 0x000000680d00780c */ /* 0x000fe20001764270 */
[----:B------:R-:W-:Y:S01]  /*b1d0*/  FMUL.FTZ R113, R113, R11 ;  /* 0x0000000b71717220 */ /* 0x000fe20000410000 */
[----:B------:R-:W-:Y:S01]  /*b1e0*/  FMNMX.FTZ R20, R70, R53, !PT ;  /* 0x0000003546147209 */ /* 0x000fe20007810000 */
[----:B------:R-:W5:Y:S01]  /*b1f0*/  MUFU.EX2 R142, R142 ;  /* 0x0000008e008e7308 */ /* 0x000f620000000800 */
[C---:B------:R-:W-:Y:S01]  /*b200*/  ISETP.LT.OR P4, PT, R9.reuse, 0x62, P4 ;  /* 0x000000620900780c */ /* 0x040fe20002781670 */
[-C--:B------:R-:W-:Y:S01]  /*b210*/  FMUL.FTZ R116, R116, R11.reuse ;  /* 0x0000000b74747220 */ /* 0x080fe20000410000 */
[----:B------:R-:W-:Y:S01]  /*b220*/  ISETP.LT.OR P3, PT, R9, 0x69, P3 ;  /* 0x000000690900780c */ /* 0x000fe20001f61670 */
[----:B------:R-:W-:Y:S01]  /*b230*/  FMUL.FTZ R117, R117, R11 ;  /* 0x0000000b75757220 */ /* 0x000fe20000410000 */
[----:B------:R-:W-:-:S02]  /*b240*/  FMNMX.FTZ R53, R71, R20, !PT ;  /* 0x0000001447357209 */ /* 0x000fc40007810000 */
[----:B------:R-:W-:Y:S01]  /*b250*/  FSEL R75, R75, -INF , !P4 ;  /* 0xff8000004b4b7808 */ /* 0x000fe20006000000 */
[----:B------:R-:W5:Y:S01]  /*b260*/  MUFU.EX2 R41, R41 ;  /* 0x0000002900297308 */ /* 0x000f620000000800 */
[----:B------:R-:W-:Y:S02]  /*b270*/  ISETP.GT.AND P4, PT, R13, 0x69, P2 ;  /* 0x000000690d00780c */ /* 0x000fe40001784270 */
[----:B------:R-:W-:Y:S02]  /*b280*/  FSEL R78, R78, -INF , !P3 ;  /* 0xff8000004e4e7808 */ /* 0x000fe40005800000 */
        /* <DEDUP_REMOVED lines=9> */
[----:B------:R-:W-:Y:S02]  /*b320*/  ISETP.GT.AND P4, PT, R13, 0x71, P2 ;  /* 0x000000710d00780c */ /* 0x000fe40001784270 */
[----:B------:R-:W-:Y:S01]  /*b330*/  FMNMX.FTZ R20, R78, R57, !PT ;  /* 0x000000394e147209 */ /* 0x000fe20007810000 */
[--C-:B------:R-:W-:Y:S01]  /*b340*/  FFMA.FTZ R57, R65, UR10, -R14.reuse ;  /* 0x0000000a41397c23 */ /* 0x100fe2000801080e */
[----:B------:R-:W-:Y:S01]  /*b350*/  FSEL R82, R82, -INF , !P3 ;  /* 0xff80000052527808 */ /* 0x000fe20005800000 */
[--C-:B------:R-:W-:Y:S01]  /*b360*/  FFMA.FTZ R65, R73, UR10, -R14.reuse ;  /* 0x0000000a49417c23 */ /* 0x100fe2000801080e */
[----:B------:R-:W-:Y:S01]  /*b370*/  ISETP.GT.AND P3, PT, R13, 0x78, P2 ;  /* 0x000000780d00780c */ /* 0x000fe20001764270 */
        /* <DEDUP_REMOVED lines=8> */
[----:B------:R-:W-:Y:S01]  /*b400*/  FMNMX.FTZ R20, R82, R13, !PT ;  /* 0x0000000d52147209 */ /* 0x000fe20007810000 */
[--C-:B------:R-:W-:Y:S01]  /*b410*/  FFMA.FTZ R13, R61, UR10, -R14.reuse ;  /* 0x0000000a3d0d7c23 */ /* 0x100fe2000801080e */
[----:B------:R-:W-:Y:S01]  /*b420*/  ISETP.LT.OR P2, PT, R9, 0x7a, P2 ;  /* 0x0000007a0900780c */ /* 0x000fe20001741670 */
[--C-:B------:R-:W-:Y:S01]  /*b430*/  FFMA.FTZ R61, R69, UR10, -R14.reuse ;  /* 0x0000000a453d7c23 */ /* 0x100fe2000801080e */
[----:B------:R-:W-:Y:S01]  /*b440*/  FSEL R86, R86, -INF , !P3 ;  /* 0xff80000056567808 */ /* 0x000fe20005800000 */
[--C-:B------:R-:W-:Y:S01]  /*b450*/  FFMA.FTZ R69, R77, UR10, -R14.reuse ;  /* 0x0000000a4d457c23 */ /* 0x100fe2000801080e */
[----:B------:R-:W-:Y:S01]  /*b460*/  FMNMX.FTZ R9, R83, R20, !PT ;  /* 0x0000001453097209 */ /* 0x000fe20007810000 */
[----:B------:R-:W-:Y:S01]  /*b470*/  FFMA.FTZ R77, R85, UR10, -R14 ;  /* 0x0000000a554d7c23 */ /* 0x000fe2000801080e */
[----:B------:R-:W-:Y:S01]  /*b480*/  FSEL R87, R87, -INF , !P2 ;  /* 0xff80000057577808 */ /* 0x000fe20005000000 */
[----:B------:R-:W-:Y:S01]  /*b490*/  MUFU.EX2 R132, R132 ;  /* 0x0000008400847308 */ /* 0x000fe20000000800 */
[----:B------:R-:W-:-:S04]  /*b4a0*/  FMNMX.FTZ R20, R86, R9, !PT ;  /* 0x0000000956147209 */ /* 0x000fc80007810000 */
[----:B------:R-:W-:-:S03]  /*b4b0*/  FMNMX.FTZ R20, R87, R20, !PT ;  /* 0x0000001457147209 */ /* 0x000fc60007810000 */
[----:B------:R-:W-:Y:S02]  /*b4c0*/  MUFU.EX2 R53, R53 ;  /* 0x0000003500357308 */ /* 0x000fe40000000800 */
[----:B------:R-:W2:Y:S06]  /*b4d0*/  SHFL.BFLY PT, R9, R20, 0x2, 0x1f ;  /* 0x0c401f0014097f89 */ /* 0x000eac00000e0000 */
[----:B------:R-:W-:Y:S08]  /*b4e0*/  MUFU.EX2 R134, R134 ;  /* 0x0000008600867308 */ /* 0x000ff00000000800 */
[----:B------:R-:W-:Y:S08]  /*b4f0*/  MUFU.EX2 R13, R13 ;  /* 0x0000000d000d7308 */ /* 0x000ff00000000800 */
[----:B------:R-:W-:Y:S01]  /*b500*/  MUFU.EX2 R128, R128 ;  /* 0x0000008000807308 */ /* 0x000fe20000000800 */
[----:B--2---:R-:W-:-:S05]  /*b510*/  FMNMX.FTZ R9, R20, R9, !PT ;  /* 0x0000000914097209 */ /* 0x004fca0007810000 */
[----:B------:R-:W2:Y:S02]  /*b520*/  SHFL.BFLY PT, R20, R9, 0x1, 0x1f ;  /* 0x0c201f0009147f89 */ /* 0x000ea400000e0000 */
[----:B------:R-:W-:Y:S08]  /*b530*/  MUFU.EX2 R57, R57 ;  /* 0x0000003900397308 */ /* 0x000ff00000000800 */
[----:B------:R-:W-:Y:S08]  /*b540*/  MUFU.EX2 R130, R130 ;  /* 0x0000008200827308 */ /* 0x000ff00000000800 */
[----:B------:R-:W-:Y:S01]  /*b550*/  MUFU.EX2 R61, R61 ;  /* 0x0000003d003d7308 */ /* 0x000fe20000000800 */
[----:B--2---:R-:W-:-:S07]  /*b560*/  FMNMX.FTZ R9, R9, R20, !PT ;  /* 0x0000001409097209 */ /* 0x004fce0007810000 */
[----:B------:R-:W-:Y:S01]  /*b570*/  MUFU.EX2 R124, R124 ;  /* 0x0000007c007c7308 */ /* 0x000fe20000000800 */
[C---:B------:R-:W-:Y:S01]  /*b580*/  FSETP.NEU.FTZ.AND P2, PT, R9.reuse, -INF , PT ;  /* 0xff8000000900780b */ /* 0x040fe20003f5d000 */
[----:B------:R-:W-:-:S06]  /*b590*/  FMUL.FTZ R36, R9, UR10 ;  /* 0x0000000a09247c20 */ /* 0x000fcc0008410000 */
[----:B------:R-:W-:Y:S01]  /*b5a0*/  MUFU.EX2 R65, R65 ;  /* 0x0000004100417308 */ /* 0x000fe20000000800 */
[----:B------:R-:W-:-:S05]  /*b5b0*/  FSEL R36, R36, RZ, P2 ;  /* 0x000000ff24247208 */ /* 0x000fca0001000000 */
[----:B------:R-:W-:Y:S01]  /*b5c0*/  FFMA.FTZ R145, R34, UR10, -R36 ;  /* 0x0000000a22917c23 */ /* 0x000fe20008010824 */
[----:B------:R-:W-:Y:S01]  /*b5d0*/  FFMA.FTZ R34, R11, R5, R148 ;  /* 0x000000050b227223 */ /* 0x000fe20000010094 */
[--C-:B------:R-:W-:Y:S01]  /*b5e0*/  FFMA.FTZ R14, R25, UR10, -R36.reuse ;  /* 0x0000000a190e7c23 */ /* 0x100fe20008010824 */
[--C-:B------:R-:W-:Y:S01]  /*b5f0*/  FFMA.FTZ R149, R27, UR10, -R36.reuse ;  /* 0x0000000a1b957c23 */ /* 0x100fe20008010824 */
[----:B------:R-:W-:Y:S01]  /*b600*/  FFMA.FTZ R151, R30, UR10, -R36 ;  /* 0x0000000a1e977c23 */ /* 0x000fe20008010824 */
[----:B------:R-:W-:Y:S01]  /*b610*/  FADD.FTZ R5, R15, R34 ;  /* 0x000000220f057221 */ /* 0x000fe20000010000 */
[--C-:B------:R-:W-:Y:S01]  /*b620*/  FFMA.FTZ R20, R31, UR10, -R36.reuse ;  /* 0x0000000a1f147c23 */ /* 0x100fe20008010824 */
[--C-:B------:R-:W-:Y:S01]  /*b630*/  FFMA.FTZ R147, R38, UR10, -R36.reuse ;  /* 0x0000000a26937c23 */ /* 0x100fe20008010824 */
[----:B------:R-:W-:Y:S01]  /*b640*/  MUFU.EX2 R14, R14 ;  /* 0x0000000e000e7308 */ /* 0x000fe20000000800 */
[----:B------:R-:W-:Y:S01]  /*b650*/  FADD.FTZ R34, R150, R5 ;  /* 0x0000000596227221 */ /* 0x000fe20000010000 */
[----:B------:R-:W-:Y:S01]  /*b660*/  FSEL R5, R9, RZ, P2 ;  /* 0x000000ff09057208 */ /* 0x000fe20001000000 */
[--C-:B------:R-:W-:Y:S01]  /*b670*/  FFMA.FTZ R24, R35, UR10, -R36.reuse ;  /* 0x0000000a23187c23 */ /* 0x100fe20008010824 */
[----:B------:R-:W-:Y:S01]  /*b680*/  FFMA.FTZ R26, R39, UR10, -R36 ;  /* 0x0000000a271a7c23 */ /* 0x000fe20008010824 */
[----:B---3--:R-:W-:Y:S01]  /*b690*/  FADD.FTZ R25, R21, R34 ;  /* 0x0000002215197221 */ /* 0x008fe20000010000 */
[----:B------:R-:W-:Y:S01]  /*b6a0*/  FFMA.FTZ R141, R42, UR10, -R36 ;  /* 0x0000000a2a8d7c23 */ /* 0x000fe20008010824 */
[----:B------:R-:W-:Y:S01]  /*b6b0*/  FADD.FTZ R5, -R5, R12 ;  /* 0x0000000c05057221 */ /* 0x000fe20000010100 */
[----:B------:R-:W-:Y:S01]  /*b6c0*/  MUFU.EX2 R149, R149 ;  /* 0x0000009500957308 */ /* 0x000fe20000000800 */
[----:B----4-:R-:W-:Y:S01]  /*b6d0*/  FADD.FTZ R34, R144, R25 ;  /* 0x0000001990227221 */ /* 0x010fe20000010000 */
[--C-:B------:R-:W-:Y:S01]  /*b6e0*/  FFMA.FTZ R28, R43, UR10, -R36.reuse ;  /* 0x0000000a2b1c7c23 */ /* 0x100fe20008010824 */
[----:B------:R-:W-:Y:S01]  /*b6f0*/  FMUL.FTZ R5, R5, UR10 ;  /* 0x0000000a05057c20 */ /* 0x000fe20008410000 */
[----:B------:R-:W-:Y:S01]  /*b700*/  FFMA.FTZ R143, R46, UR10, -R36 ;  /* 0x0000000a2e8f7c23 */ /* 0x000fe20008010824 */
[----:B-1----:R-:W-:Y:S01]  /*b710*/  FADD.FTZ R25, R29, R34 ;  /* 0x000000221d197221 */ /* 0x002fe20000010000 */
[--C-:B------:R-:W-:Y:S01]  /*b720*/  FFMA.FTZ R30, R47, UR10, -R36.reuse ;  /* 0x0000000a2f1e7c23 */ /* 0x100fe20008010824 */
[--C-:B------:R-:W-:Y:S01]  /*b730*/  FFMA.FTZ R137, R50, UR10, -R36.reuse ;  /* 0x0000000a32897c23 */ /* 0x100fe20008010824 */
[----:B------:R-:W-:Y:S01]  /*b740*/  MUFU.EX2 R151, R151 ;  /* 0x0000009700977308 */ /* 0x000fe20000000800 */
[----:B-----5:R-:W-:Y:S01]  /*b750*/  FADD.FTZ R34, R146, R25 ;  /* 0x0000001992227221 */ /* 0x020fe20000010000 */
        /* <DEDUP_REMOVED lines=8> */
[----:B------:R-:W-:Y:S01]  /*b7e0*/  F2FP.BF16.F32.PACK_AB R148, R15, R148 ;  /* 0x000000940f94723e */ /* 0x000fe200000010ff */
[--C-:B------:R-:W-:Y:S01]  /*b7f0*/  FFMA.FTZ R129, R66, UR10, -R36.reuse ;  /* 0x0000000a42817c23 */ /* 0x100fe20008010824 */
[----:B------:R-:W-:Y:S01]  /*b800*/  FFMA.FTZ R131, R70, UR10, -R36 ;  /* 0x0000000a46837c23 */ /* 0x000fe20008010824 */
[----:B------:R-:W-:Y:S01]  /*b810*/  FADD.FTZ R27, R37, R34 ;  /* 0x00000022251b7221 */ /* 0x000fe20000010000 */
[--C-:B------:R-:W-:Y:S01]  /*b820*/  FFMA.FTZ R34, R59, UR10, -R36.reuse ;  /* 0x0000000a3b227c23 */ /* 0x100fe20008010824 */
[--C-:B------:R-:W-:Y:S01]  /*b830*/  FFMA.FTZ R125, R74, UR10, -R36.reuse ;  /* 0x0000000a4a7d7c23 */ /* 0x100fe20008010824 */
[----:B------:R-:W3:Y:S01]  /*b840*/  MUFU.EX2 R20, R20 ;  /* 0x0000001400147308 */ /* 0x000ee20000000800 */
[----:B------:R-:W-:Y:S01]  /*b850*/  FADD.FTZ R38, R142, R27 ;  /* 0x0000001b8e267221 */ /* 0x000fe20000010000 */
[--C-:B------:R-:W-:Y:S01]  /*b860*/  FFMA.FTZ R75, R75, UR10, -R36.reuse ;  /* 0x0000000a4b4b7c23 */ /* 0x100fe20008010824 */
[--C-:B------:R-:W-:Y:S01]  /*b870*/  FFMA.FTZ R78, R78, UR10, -R36.reuse ;  /* 0x0000000a4e4e7c23 */ /* 0x100fe20008010824 */
[----:B------:R-:W-:Y:S01]  /*b880*/  FFMA.FTZ R79, R79, UR10, -R36 ;  /* 0x0000000a4f4f7c23 */ /* 0x000fe20008010824 */
[----:B-1----:R-:W-:Y:S01]  /*b890*/  FADD.FTZ R5, R41, R38 ;  /* 0x0000002629057221 */ /* 0x002fe20000010000 */
[--C-:B------:R-:W-:Y:S01]  /*b8a0*/  FFMA.FTZ R82, R82, UR10, -R36.reuse ;  /* 0x0000000a52527c23 */ /* 0x100fe20008010824 */
[----:B------:R-:W-:Y:S01]  /*b8b0*/  FFMA.FTZ R83, R83, UR10, -R36 ;  /* 0x0000000a53537c23 */ /* 0x000fe20008010824 */
[----:B------:R-:W1:Y:S01]  /*b8c0*/  MUFU.EX2 R145, R145 ;  /* 0x0000009100917308 */ /* 0x000e620000000800 */
[----:B--2---:R-:W-:Y:S01]  /*b8d0*/  FFMA.FTZ R38, R25, R4, R14 ;  /* 0x0000000419267223 */ /* 0x004fe2000001000e */
[----:B------:R-:W-:Y:S01]  /*b8e0*/  FADD.FTZ R42, R136, R5 ;  /* 0x00000005882a7221 */ /* 0x000fe20000010000 */
[--C-:B------:R-:W-:Y:S01]  /*b8f0*/  FFMA.FTZ R4, R63, UR10, -R36.reuse ;  /* 0x0000000a3f047c23 */ /* 0x100fe20008010824 */
[----:B------:R-:W-:Y:S01]  /*b900*/  FFMA.FTZ R86, R86, UR10, -R36 ;  /* 0x0000000a56567c23 */ /* 0x000fe20008010824 */
[----:B------:R-:W-:Y:S01]  /*b910*/  FADD.FTZ R40, R149, R38 ;  /* 0x0000002695287221 */ /* 0x000fe20000010000 */
[----:B------:R-:W-:Y:S01]  /*b920*/  FADD.FTZ R27, R45, R42 ;  /* 0x0000002a2d1b7221 */ /* 0x000fe20000010000 */
[----:B------:R-:W-:Y:S01]  /*b930*/  FFMA.FTZ R38, R67, UR10, -R36 ;  /* 0x0000000a43267c23 */ /* 0x000fe20008010824 */
[----:B------:R-:W2:Y:S01]  /*b940*/  MUFU.EX2 R24, R24 ;  /* 0x0000001800187308 */ /* 0x000ea20000000800 */
[----:B------:R-:W-:Y:S01]  /*b950*/  FADD.FTZ R5, R151, R40 ;  /* 0x0000002897057221 */ /* 0x000fe20000010000 */
[----:B------:R-:W-:Y:S01]  /*b960*/  FADD.FTZ R40, R138, R27 ;  /* 0x0000001b8a287221 */ /* 0x000fe20000010000 */
[----:B------:R-:W-:Y:S01]  /*b970*/  IMAD.U32 R31, RZ, RZ, UR26 ;  /* 0x0000001aff1f7e24 */ /* 0x000fe2000f8e00ff */
[----:B------:R-:W-:Y:S01]  /*b980*/  ISETP.GT.AND P2, PT, R8, UR45, PT ;  /* 0x0000002d08007c0c */ /* 0x000fe2000bf44270 */
[----:B---3--:R-:W-:Y:S01]  /*b990*/  FADD.FTZ R42, R20, R5 ;  /* 0x00000005142a7221 */ /* 0x008fe20000010000 */
[----:B------:R-:W-:Y:S01]  /*b9a0*/  FADD.FTZ R27, R49, R40 ;  /* 0x00000028311b7221 */ /* 0x000fe20000010000 */
[----:B------:R-:W-:Y:S01]  /*b9b0*/  FFMA.FTZ R40, R71, UR10, -R36 ;  /* 0x0000000a47287c23 */ /* 0x000fe20008010824 */
[----:B------:R-:W3:Y:S01]  /*b9c0*/  MUFU.EX2 R147, R147 ;  /* 0x0000009300937308 */ /* 0x000ee20000000800 */
[----:B-1----:R-:W-:Y:S01]  /*b9d0*/  FADD.FTZ R5, R145, R42 ;  /* 0x0000002a91057221 */ /* 0x002fe20000010000 */
[----:B------:R-:W-:Y:S01]  /*b9e0*/  FADD.FTZ R44, R132, R27 ;  /* 0x0000001b842c7221 */ /* 0x000fe20000010000 */
[----:B------:R-:W-:Y:S01]  /*b9f0*/  FFMA.FTZ R36, R87, UR10, -R36 ;  /* 0x0000000a57247c23 */ /* 0x000fe20008010824 */
[----:B------:R-:W-:Y:S01]  /*ba00*/  @!P1 LEA R31, R31, UR40, 0x3 ;  /* 0x000000281f1f9c11 */ /* 0x000fe2000f8e18ff */
[----:B------:R-:W-:Y:S01]  /*ba10*/  UMOV UR26, UR39 ;  /* 0x00000027001a7c82 */ /* 0x000fe20008000000 */
[----:B------:R-:W-:Y:S01]  /*ba20*/  FADD.FTZ R27, R53, R44 ;  /* 0x0000002c351b7221 */ /* 0x000fe20000010000 */
[----:B------:R-:W-:Y:S01]  /*ba30*/  F2FP.BF16.F32.PACK_AB R150, R21, R150 ;  /* 0x000000961596723e */ /* 0x000fe200000010ff */
[----:B------:R-:W1:Y:S01]  /*ba40*/  MUFU.EX2 R26, R26 ;  /* 0x0000001a001a7308 */ /* 0x000e620000000800 */
[----:B--2---:R-:W-:Y:S01]  /*ba50*/  FADD.FTZ R42, R24, R5 ;  /* 0x00000005182a7221 */ /* 0x004fe20000010000 */
[----:B------:R-:W-:Y:S01]  /*ba60*/  FADD.FTZ R44, R134, R27 ;  /* 0x0000001b862c7221 */ /* 0x000fe20000010000 */
[----:B------:R-:W-:Y:S01]  /*ba70*/  F2FP.BF16.F32.PACK_AB R134, R13, R134 ;  /* 0x000000860d86723e */ /* 0x000fe200000010ff */
[----:B------:R-:W-:Y:S01]  /*ba80*/  @!P1 VIADD R31, R31, 0x16860 ;  /* 0x000168601f1f9836 */ /* 0x000fe20000000000 */
[----:B------:R-:W-:Y:S01]  /*ba90*/  F2FP.BF16.F32.PACK_AB R144, R29, R144 ;  /* 0x000000901d90723e */ /* 0x000fe200000010ff */
[----:B------:R-:W-:Y:S01]  /*baa0*/  FADD.FTZ R27, R13, R44 ;  /* 0x0000002c0d1b7221 */ /* 0x000fe20000010000 */
[----:B------:R-:W-:Y:S01]  /*bab0*/  F2FP.BF16.F32.PACK_AB R146, R33, R146 ;  /* 0x000000922192723e */ /* 0x000fe200000010ff */
[----:B------:R-:W2:Y:S01]  /*bac0*/  MUFU.EX2 R141, R141 ;  /* 0x0000008d008d7308 */ /* 0x000ea20000000800 */
[----:B---3--:R-:W-:Y:S01]  /*bad0*/  FADD.FTZ R5, R147, R42 ;  /* 0x0000002a93057221 */ /* 0x008fe20000010000 */
[----:B------:R-:W-:Y:S01]  /*bae0*/  FADD.FTZ R44, R128, R27 ;  /* 0x0000001b802c7221 */ /* 0x000fe20000010000 */
[----:B------:R-:W-:Y:S01]  /*baf0*/  @!P1 PRMT R31, RZ, 0x654, R31 ;  /* 0x00000654ff1f9816 */ /* 0x000fe2000000001f */
[----:B------:R-:W-:Y:S01]  /*bb00*/  VIADD R8, R8, 0xffffffff ;  /* 0xffffffff08087836 */ /* 0x000fe20000000000 */
[----:B------:R-:W-:Y:S01]  /*bb10*/  F2FP.BF16.F32.PACK_AB R140, R37, R140 ;  /* 0x0000008c258c723e */ /* 0x000fe200000010ff */
[----:B------:R-:W-:Y:S01]  /*bb20*/  FADD.FTZ R27, R57, R44 ;  /* 0x0000002c391b7221 */ /* 0x000fe20000010000 */
[----:B------:R3:W-:Y:S01]  /*bb30*/  @!P1 SYNCS.ARRIVE.TRANS64.RED.A1T0 RZ, [R31+URZ], RZ ;  /* 0x000000ff1fff99a7 */ /* 0x0007e2000810043f */
[----:B------:R-:W4:Y:S01]  /*bb40*/  MUFU.EX2 R28, R28 ;  /* 0x0000001c001c7308 */ /* 0x000f220000000800 */
[----:B-1----:R-:W-:Y:S01]  /*bb50*/  FADD.FTZ R42, R26, R5 ;  /* 0x000000051a2a7221 */ /* 0x002fe20000010000 */
[----:B------:R-:W-:Y:S01]  /*bb60*/  FADD.FTZ R44, R130, R27 ;  /* 0x0000001b822c7221 */ /* 0x000fe20000010000 */
[----:B------:R-:W-:Y:S01]  /*bb70*/  F2FP.BF16.F32.PACK_AB R142, R41, R142 ;  /* 0x0000008e298e723e */ /* 0x000fe200000010ff */
[-C--:B------:R-:W-:Y:S01]  /*bb80*/  FMUL.FTZ R90, R90, R25.reuse ;  /* 0x000000195a5a7220 */ /* 0x080fe20000410000 */
[----:B------:R-:W-:Y:S01]  /*bb90*/  F2FP.BF16.F32.PACK_AB R136, R45, R136 ;  /* 0x000000882d88723e */ /* 0x000fe200000010ff */
[----:B------:R-:W-:Y:S01]  /*bba0*/  FADD.FTZ R15, R61, R44 ;  /* 0x0000002c3d0f7221 */ /* 0x000fe20000010000 */
[----:B------:R-:W-:Y:S01]  /*bbb0*/  F2FP.BF16.F32.PACK_AB R138, R49, R138 ;  /* 0x0000008a318a723e */ /* 0x000fe200000010ff */
[----:B------:R-:W1:Y:S01]  /*bbc0*/  MUFU.EX2 R143, R143 ;  /* 0x0000008f008f7308 */ /* 0x000e620000000800 */
[----:B--2---:R-:W-:Y:S01]  /*bbd0*/  FADD.FTZ R5, R141, R42 ;  /* 0x0000002a8d057221 */ /* 0x004fe20000010000 */
[----:B------:R-:W-:Y:S01]  /*bbe0*/  FADD.FTZ R44, R124, R15 ;  /* 0x0000000f7c2c7221 */ /* 0x000fe20000010000 */
[----:B------:R-:W-:Y:S01]  /*bbf0*/  F2FP.BF16.F32.PACK_AB R132, R53, R132 ;  /* 0x000000843584723e */ /* 0x000fe200000010ff */
[-C--:B------:R-:W-:Y:S01]  /*bc00*/  FMUL.FTZ R91, R91, R25.reuse ;  /* 0x000000195b5b7220 */ /* 0x080fe20000410000 */
[----:B------:R-:W-:Y:S01]  /*bc10*/  F2FP.BF16.F32.PACK_AB R128, R57, R128 ;  /* 0x000000803980723e */ /* 0x000fe200000010ff */
[----:B------:R-:W-:Y:S01]  /*bc20*/  FADD.FTZ R15, R65, R44 ;  /* 0x0000002c410f7221 */ /* 0x000fe20000010000 */
[----:B------:R-:W-:Y:S01]  /*bc30*/  F2FP.BF16.F32.PACK_AB R130, R61, R130 ;  /* 0x000000823d82723e */ /* 0x000fe200000010ff */
[----:B------:R-:W2:Y:S01]  /*bc40*/  MUFU.EX2 R30, R30 ;  /* 0x0000001e001e7308 */ /* 0x000ea20000000800 */
[----:B----4-:R-:W-:Y:S01]  /*bc50*/  FADD.FTZ R42, R28, R5 ;  /* 0x000000051c2a7221 */ /* 0x010fe20000010000 */
[----:B------:R-:W-:Y:S01]  /*bc60*/  F2FP.BF16.F32.PACK_AB R124, R65, R124 ;  /* 0x0000007c417c723e */ /* 0x000fe200000010ff */
[-C--:B------:R-:W-:Y:S01]  /*bc70*/  FMUL.FTZ R94, R94, R25.reuse ;  /* 0x000000195e5e7220 */ /* 0x080fe20000410000 */
[----:B------:R-:W-:Y:S01]  /*bc80*/  F2FP.BF16.F32.PACK_AB R149, R149, R14 ;  /* 0x0000000e9595723e */ /* 0x000fe200000010ff */
[----:B------:R-:W-:Y:S01]  /*bc90*/  FMUL.FTZ R95, R95, R25 ;  /* 0x000000195f5f7220 */ /* 0x000fe20000410000 */
[----:B------:R-:W-:Y:S01]  /*bca0*/  F2FP.BF16.F32.PACK_AB R151, R20, R151 ;  /* 0x000000971497723e */ /* 0x000fe200000010ff */
[----:B------:R-:W-:Y:S01]  /*bcb0*/  FMUL.FTZ R98, R98, R25 ;  /* 0x0000001962627220 */ /* 0x000fe20000410000 */
[----:B------:R-:W4:Y:S01]  /*bcc0*/  MUFU.EX2 R137, R137 ;  /* 0x0000008900897308 */ /* 0x000f220000000800 */
[----:B-1----:R-:W-:Y:S01]  /*bcd0*/  FADD.FTZ R5, R143, R42 ;  /* 0x0000002a8f057221 */ /* 0x002fe20000010000 */
[----:B------:R-:W-:Y:S01]  /*bce0*/  F2FP.BF16.F32.PACK_AB R145, R24, R145 ;  /* 0x000000911891723e */ /* 0x000fe200000010ff */
[----:B------:R-:W-:Y:S01]  /*bcf0*/  FMUL.FTZ R99, R99, R25 ;  /* 0x0000001963637220 */ /* 0x000fe20000410000 */
[----:B------:R-:W-:Y:S01]  /*bd00*/  F2FP.BF16.F32.PACK_AB R147, R26, R147 ;  /* 0x000000931a93723e */ /* 0x000fe200000010ff */
[----:B------:R-:W-:Y:S01]  /*bd10*/  FMUL.FTZ R102, R102, R25 ;  /* 0x0000001966667220 */ /* 0x000fe20000410000 */
[----:B------:R-:W-:Y:S01]  /*bd20*/  F2FP.BF16.F32.PACK_AB R141, R28, R141 ;  /* 0x0000008d1c8d723e */ /* 0x000fe200000010ff */
[----:B------:R-:W-:Y:S01]  /*bd30*/  FMUL.FTZ R103, R103, R25 ;  /* 0x0000001967677220 */ /* 0x000fe20000410000 */
[----:B------:R-:W1:Y:S01]  /*bd40*/  MUFU.EX2 R32, R32 ;  /* 0x0000002000207308 */ /* 0x000e620000000800 */
[C---:B--2---:R-:W-:Y:S01]  /*bd50*/  FADD.FTZ R42, R30.reuse, R5 ;  /* 0x000000051e2a7221 */ /* 0x044fe20000010000 */
[----:B------:R-:W-:Y:S01]  /*bd60*/  F2FP.BF16.F32.PACK_AB R143, R30, R143 ;  /* 0x0000008f1e8f723e */ /* 0x000fe200000010ff */
[-C--:B------:R-:W-:Y:S01]  /*bd70*/  FMUL.FTZ R106, R106, R25.reuse ;  /* 0x000000196a6a7220 */ /* 0x080fe20000410000 */
[-C--:B------:R-:W-:Y:S01]  /*bd80*/  FMUL.FTZ R107, R107, R25.reuse ;  /* 0x000000196b6b7220 */ /* 0x080fe20000410000 */
[-C--:B------:R-:W-:Y:S01]  /*bd90*/  FMUL.FTZ R110, R110, R25.reuse ;  /* 0x000000196e6e7220 */ /* 0x080fe20000410000 */
[-C--:B------:R-:W-:Y:S01]  /*bda0*/  FMUL.FTZ R111, R111, R25.reuse ;  /* 0x000000196f6f7220 */ /* 0x080fe20000410000 */
[-C--:B------:R-:W-:Y:S01]  /*bdb0*/  FMUL.FTZ R114, R114, R25.reuse ;  /* 0x0000001972727220 */ /* 0x080fe20000410000 */
[----:B------:R-:W2:Y:S01]  /*bdc0*/  MUFU.EX2 R139, R139 ;  /* 0x0000008b008b7308 */ /* 0x000ea20000000800 */
[----:B----4-:R-:W-:Y:S01]  /*bdd0*/  FADD.FTZ R5, R137, R42 ;  /* 0x0000002a89057221 */ /* 0x010fe20000010000 */
[-C--:B------:R-:W-:Y:S01]  /*bde0*/  FMUL.FTZ R115, R115, R25.reuse ;  /* 0x0000001973737220 */ /* 0x080fe20000410000 */
[-C--:B------:R-:W-:Y:S01]  /*bdf0*/  FMUL.FTZ R118, R118, R25.reuse ;  /* 0x0000001976767220 */ /* 0x080fe20000410000 */
[----:B------:R-:W-:Y:S01]  /*be00*/  FMUL.FTZ R119, R119, R25 ;  /* 0x0000001977777220 */ /* 0x000fe20000410000 */
[----:B------:R-:W-:-:S03]  /*be10*/  IMAD.MOV.U32 R11, RZ, RZ, R6 ;  /* 0x000000ffff0b7224 */ /* 0x000fc600078e0006 */
[----:B------:R-:W4:Y:S01]  /*be20*/  MUFU.EX2 R12, R55 ;  /* 0x00000037000c7308 */ /* 0x000f220000000800 */
[C---:B-1----:R-:W-:Y:S01]  /*be30*/  FADD.FTZ R42, R32.reuse, R5 ;  /* 0x00000005202a7221 */ /* 0x042fe20000010000 */
[----:B------:R-:W-:-:S06]  /*be40*/  F2FP.BF16.F32.PACK_AB R137, R32, R137 ;  /* 0x000000892089723e */ /* 0x000fcc00000010ff */
[----:B------:R-:W1:Y:S01]  /*be50*/  MUFU.EX2 R126, R126 ;  /* 0x0000007e007e7308 */ /* 0x000e620000000800 */
[----:B--2---:R-:W-:-:S07]  /*be60*/  FADD.FTZ R5, R139, R42 ;  /* 0x0000002a8b057221 */ /* 0x004fce0000010000 */
[----:B------:R-:W2:Y:S01]  /*be70*/  MUFU.EX2 R133, R133 ;  /* 0x0000008500857308 */ /* 0x000ea20000000800 */
[C---:B----4-:R-:W-:Y:S01]  /*be80*/  FADD.FTZ R42, R12.reuse, R5 ;  /* 0x000000050c2a7221 */ /* 0x050fe20000010000 */
[----:B------:R-:W-:Y:S01]  /*be90*/  F2FP.BF16.F32.PACK_AB R139, R12, R139 ;  /* 0x0000008b0c8b723e */ /* 0x000fe200000010ff */
[----:B------:R-:W-:-:S05]  /*bea0*/  IMAD.MOV.U32 R12, RZ, RZ, R9 ;  /* 0x000000ffff0c7224 */ /* 0x000fca00078e0009 */
[----:B------:R-:W4:Y:S01]  /*beb0*/  MUFU.EX2 R69, R69 ;  /* 0x0000004500457308 */ /* 0x000f220000000800 */
[----:B-1----:R-:W-:-:S07]  /*bec0*/  FADD.FTZ R44, R126, R15 ;  /* 0x0000000f7e2c7221 */ /* 0x002fce0000010000 */
[----:B------:R-:W1:Y:S01]  /*bed0*/  MUFU.EX2 R34, R34 ;  /* 0x0000002200227308 */ /* 0x000e620000000800 */
[----:B--2---:R-:W-:-:S07]  /*bee0*/  FADD.FTZ R5, R133, R42 ;  /* 0x0000002a85057221 */ /* 0x004fce0000010000 */
[----:B------:R-:W2:Y:S01]  /*bef0*/  MUFU.EX2 R120, R120 ;  /* 0x0000007800787308 */ /* 0x000ea20000000800 */
[C---:B----4-:R-:W-:Y:S01]  /*bf00*/  FADD.FTZ R15, R69.reuse, R44 ;  /* 0x0000002c450f7221 */ /* 0x050fe20000010000 */
[----:B------:R-:W-:-:S06]  /*bf10*/  F2FP.BF16.F32.PACK_AB R126, R69, R126 ;  /* 0x0000007e457e723e */ /* 0x000fcc00000010ff */
[----:B------:R-:W4:Y:S01]  /*bf20*/  MUFU.EX2 R135, R135 ;  /* 0x0000008700877308 */ /* 0x000f220000000800 */
[C---:B-1----:R-:W-:Y:S01]  /*bf30*/  FADD.FTZ R42, R34.reuse, R5 ;  /* 0x00000005222a7221 */ /* 0x042fe20000010000 */
[----:B------:R-:W-:-:S06]  /*bf40*/  F2FP.BF16.F32.PACK_AB R133, R34, R133 ;  /* 0x000000852285723e */ /* 0x000fcc00000010ff */
[----:B------:R-:W1:Y:S01]  /*bf50*/  MUFU.EX2 R73, R73 ;  /* 0x0000004900497308 */ /* 0x000e620000000800 */
[----:B--2---:R-:W-:-:S07]  /*bf60*/  FADD.FTZ R44, R120, R15 ;  /* 0x0000000f782c7221 */ /* 0x004fce0000010000 */
[----:B------:R-:W2:Y:S01]  /*bf70*/  MUFU.EX2 R4, R4 ;  /* 0x0000000400047308 */ /* 0x000ea20000000800 */
[----:B----4-:R-:W-:-:S07]  /*bf80*/  FADD.FTZ R5, R135, R42 ;  /* 0x0000002a87057221 */ /* 0x010fce0000010000 */
[----:B------:R-:W4:Y:S01]  /*bf90*/  MUFU.EX2 R122, R122 ;  /* 0x0000007a007a7308 */ /* 0x000f220000000800 */
[C---:B-1----:R-:W-:Y:S01]  /*bfa0*/  FADD.FTZ R13, R73.reuse, R44 ;  /* 0x0000002c490d7221 */ /* 0x042fe20000010000 */
[----:B------:R-:W-:-:S06]  /*bfb0*/  F2FP.BF16.F32.PACK_AB R120, R73, R120 ;  /* 0x000000784978723e */ /* 0x000fcc00000010ff */
[----:B------:R-:W1:Y:S01]  /*bfc0*/  MUFU.EX2 R129, R129 ;  /* 0x0000008100817308 */ /* 0x000e620000000800 */
[C---:B--2---:R-:W-:Y:S01]  /*bfd0*/  FADD.FTZ R42, R4.reuse, R5 ;  /* 0x00000005042a7221 */ /* 0x044fe20000010000 */
[----:B------:R-:W-:-:S06]  /*bfe0*/  F2FP.BF16.F32.PACK_AB R135, R4, R135 ;  /* 0x000000870487723e */ /* 0x000fcc00000010ff */
[----:B------:R-:W2:Y:S01]  /*bff0*/  MUFU.EX2 R38, R38 ;  /* 0x0000002600267308 */ /* 0x000ea20000000800 */
[----:B----4-:R-:W-:-:S07]  /*c000*/  FADD.FTZ R44, R122, R13 ;  /* 0x0000000d7a2c7221 */ /* 0x010fce0000010000 */
[----:B------:R-:W4:Y:S01]  /*c010*/  MUFU.EX2 R131, R131 ;  /* 0x0000008300837308 */ /* 0x000f220000000800 */
[----:B-1----:R-:W-:-:S07]  /*c020*/  FADD.FTZ R13, R129, R42 ;  /* 0x0000002a810d7221 */ /* 0x002fce0000010000 */
[----:B------:R-:W1:Y:S01]  /*c030*/  MUFU.EX2 R40, R40 ;  /* 0x0000002800287308 */ /* 0x000e620000000800 */
[C---:B--2---:R-:W-:Y:S01]  /*c040*/  FADD.FTZ R42, R38.reuse, R13 ;  /* 0x0000000d262a7221 */ /* 0x044fe20000010000 */
[----:B------:R-:W-:-:S06]  /*c050*/  F2FP.BF16.F32.PACK_AB R129, R38, R129 ;  /* 0x000000812681723e */ /* 0x000fcc00000010ff */
[----:B------:R-:W2:Y:S01]  /*c060*/  MUFU.EX2 R125, R125 ;  /* 0x0000007d007d7308 */ /* 0x000ea20000000800 */
[----:B----4-:R-:W-:-:S07]  /*c070*/  FADD.FTZ R13, R131, R42 ;  /* 0x0000002a830d7221 */ /* 0x010fce0000010000 */
[----:B------:R-:W4:Y:S01]  /*c080*/  MUFU.EX2 R75, R75 ;  /* 0x0000004b004b7308 */ /* 0x000f220000000800 */
[C---:B-1----:R-:W-:Y:S01]  /*c090*/  FADD.FTZ R42, R40.reuse, R13 ;  /* 0x0000000d282a7221 */ /* 0x042fe20000010000 */
[----:B------:R-:W-:-:S06]  /*c0a0*/  F2FP.BF16.F32.PACK_AB R131, R40, R131 ;  /* 0x000000832883723e */ /* 0x000fcc00000010ff */
[----:B------:R-:W1:Y:S01]  /*c0b0*/  MUFU.EX2 R127, R78 ;  /* 0x0000004e007f7308 */ /* 0x000e620000000800 */
[----:B--2---:R-:W-:-:S07]  /*c0c0*/  FADD.FTZ R42, R125, R42 ;  /* 0x0000002a7d2a7221 */ /* 0x004fce0000010000 */
[----:B------:R-:W2:Y:S01]  /*c0d0*/  MUFU.EX2 R79, R79 ;  /* 0x0000004f004f7308 */ /* 0x000ea20000000800 */
[C---:B----4-:R-:W-:Y:S01]  /*c0e0*/  FADD.FTZ R42, R75.reuse, R42 ;  /* 0x0000002a4b2a7221 */ /* 0x050fe20000010000 */
[----:B------:R-:W-:-:S06]  /*c0f0*/  F2FP.BF16.F32.PACK_AB R125, R75, R125 ;  /* 0x0000007d4b7d723e */ /* 0x000fcc00000010ff */
        /* <DEDUP_REMOVED lines=11> */
[----:B--2---:R-:W-:Y:S01]  /*c1b0*/  FADD.FTZ R42, R123, R42 ;  /* 0x0000002a7b2a7221 */ /* 0x004fe20000010000 */
[C---:B----4-:R-:W-:Y:S01]  /*c1c0*/  FADD.FTZ R5, R77.reuse, R44 ;  /* 0x0000002c4d057221 */ /* 0x050fe20000010000 */
[----:B------:R-:W-:Y:S02]  /*c1d0*/  F2FP.BF16.F32.PACK_AB R122, R77, R122 ;  /* 0x0000007a4d7a723e */ /* 0x000fe400000010ff */
[C---:B-1----:R-:W-:Y:S01]  /*c1e0*/  FADD.FTZ R4, R36.reuse, R42 ;  /* 0x0000002a24047221 */ /* 0x042fe20000010000 */
[----:B------:R-:W-:Y:S01]  /*c1f0*/  F2FP.BF16.F32.PACK_AB R123, R36, R123 ;  /* 0x0000007b247b723e */ /* 0x000fe200000010ff */
[----:B---3--:R-:W-:Y:S06]  /*c200*/  @P2 BRA `(.L_x_726) ;  /* 0xffffffd000dc2947 */ /* 0x008fec000383ffff */
.L_x_709:
[----:B------:R-:W-:Y:S06]  /*c210*/  BAR.ARV 0x8, 0x1a0 ;  /* 0x0206800000007b1d */ /* 0x000fec0000002000 */
[----:B------:R-:W-:Y:S05]  /*c220*/  @!P0 BRA `(.L_x_727) ;  /* 0x0000000000048947 */ /* 0x000fea0003800000 */
[----:B------:R-:W-:Y:S01]  /*c230*/  BPT.TRAP 0x1 ;  /* 0x000000040000795c */ /* 0x000fe20000300000 */
.L_x_727:
[----:B------:R-:W-:Y:S01]  /*c240*/  ULEA UR5, UR39, UR40, 0x3 ;  /* 0x0000002827057291 */ /* 0x000fe2000f8e183f */
[----:B------:R-:W-:-:S05]  /*c250*/  IMAD.U32 R0, RZ, RZ, UR37 ;  /* 0x00000025ff007e24 */ /* 0x000fca000f8e00ff */
[----:B------:R-:W-:-:S04]  /*c260*/  SHF.L.U32 R0, R0, 0x1f, RZ ;  /* 0x0000001f00007819 */ /* 0x000fc800000006ff */
[----:B------:R1:W2:Y:S01]  /*c270*/  SYNCS.PHASECHK.TRANS64.TRYWAIT P2, [UR5+0x16850], R0 ;  /* 0x01685000ff0075a7 */ /* 0x0002a20008040145 */
[----:B------:R-:W-:Y:S05]  /*c280*/  @!P0 BRA `(.L_x_728) ;  /* 0x0000000000048947 */ /* 0x000fea0003800000 */
[----:B------:R-:W-:Y:S01]  /*c290*/  BPT.TRAP 0x1 ;  /* 0x000000040000795c */ /* 0x000fe20000300000 */
.L_x_728:
[----:B--2---:R-:W-:Y:S05]  /*c2a0*/  @P2 BRA `(.L_x_729) ;  /* 0x0000000000082947 */ /* 0x004fea0003800000 */
[----:B------:R-:W2:Y:S02]  /*c2b0*/  SYNCS.PHASECHK.TRANS64.TRYWAIT P0, [UR5+0x16850], R0 ;  /* 0x01685000ff0075a7 */ /* 0x000ea40008000145 */
[----:B--2---:R-:W-:Y:S05]  /*c2c0*/  @!P0 BRA `(.L_x_730) ;  /* 0x0000004400588947 */ /* 0x004fea0003800000 */
.L_x_729:
[----:B------:R-:W-:Y:S01]  /*c2d0*/  UIADD3 UR40, UR40, 0x400, URZ ;  /* 0x0000040028287890 */ /* 0x000fe2000fffe03f */
[----:B------:R-:W-:Y:S01]  /*c2e0*/  WARPGROUP.ARRIVE ;  /* 0x00000000000079c5 */ /* 0x000fe20000000000 */
[----:B------:R-:W-:Y:S01]  /*c2f0*/  UMOV UR7, 0x40000040 ;  /* 0x4000004000077882 */ /* 0x000fe20000000000 */
[----:B-12---:R-:W1:Y:S01]  /*c300*/  SHFL.BFLY PT, R0, R5, 0x2, 0x1f ;  /* 0x0c401f0005007f89 */ /* 0x006e6200000e0000 */
[----:B------:R-:W-:Y:S01]  /*c310*/  USHF.R.U32.HI UR40, URZ, 0x4, UR40 ;  /* 0x000000043f287899 */ /* 0x000fe20008011628 */
[----:B------:R-:W-:Y:S01]  /*c320*/  IMAD.MOV.U32 R10, RZ, RZ, RZ ;  /* 0x000000ffff0a7224 */ /* 0x000fe200078e00ff */
[----:B------:R-:W-:Y:S01]  /*c330*/  UIADD3 UR36, UR36, 0x1, URZ ;  /* 0x0000000124247890 */ /* 0x000fe2000fffe03f */
[----:B------:R-:W2:Y:S01]  /*c340*/  SHFL.BFLY PT, R3, R4, 0x2, 0x1f ;  /* 0x0c401f0004037f89 */ /* 0x000ea200000e0000 */
[----:B------:R-:W-:Y:S01]  /*c350*/  ULOP3.LUT UR4, UR40, 0x3fff, URZ, 0xc0, !UPT ;  /* 0x00003fff28047892 */ /* 0x000fe2000f8ec03f */
[----:B------:R-:W-:Y:S02]  /*c360*/  IMAD.U32 R13, RZ, RZ, UR10 ;  /* 0x0000000aff0d7e24 */ /* 0x000fe4000f8e00ff */
[----:B------:R-:W-:Y:S01]  /*c370*/  IMAD.MOV.U32 R15, RZ, RZ, -0x800000 ;  /* 0xff800000ff0f7424 */ /* 0x000fe200078e00ff */
[----:B------:R-:W-:-:S02]  /*c380*/  ULEA UR4, UR39, UR4, 0xa ;  /* 0x0000000427047291 */ /* 0x000fc4000f8e503f */
[----:B------:R-:W-:-:S04]  /*c390*/  UIADD3 UR39, UR39, 0x1, URZ ;  /* 0x0000000127277890 */ /* 0x000fc8000fffe03f */
[----:B------:R-:W-:Y:S01]  /*c3a0*/  UISETP.NE.AND UP0, UPT, UR39, 0x2, UPT ;  /* 0x000000022700788c */ /* 0x000fe2000bf05270 */
[----:B------:R-:W-:Y:S02]  /*c3b0*/  UMOV UR6, UR4 ;  /* 0x0000000400067c82 */ /* 0x000fe40008000000 */
[----:B------:R-:W-:Y:S01]  /*c3c0*/  HGMMA.64x64x16.F32.BF16 R88, R148, gdesc[UR4].tnspB, R88, gsb0 ;  /* 0x40e0000494587df0 */ /* 0x000fe20008001858 */
[----:B------:R-:W-:Y:S01]  /*c3d0*/  UIADD3 UR6, UR4, 0x80, URZ ;  /* 0x0000008004067890 */ /* 0x000fe2000fffe03f */
[----:B------:R-:W-:Y:S01]  /*c3e0*/  UMOV UR7, 0x40000040 ;  /* 0x4000004000077882 */ /* 0x000fe20000000000 */
[----:B------:R-:W-:Y:S01]  /*c3f0*/  USEL UR39, UR39, URZ, UP0 ;  /* 0x0000003f27277287 */ /* 0x000fe20008000000 */
[----:B-1----:R-:W-:Y:S01]  /*c400*/  FADD.FTZ R0, R0, R5 ;  /* 0x0000000500007221 */ /* 0x002fe20000010000 */
[----:B------:R-:W-:Y:S02]  /*c410*/  IMAD.U32 R5, RZ, RZ, UR10 ;  /* 0x0000000aff057e24 */ /* 0x000fe4000f8e00ff */
[----:B--2---:R-:W-:Y:S01]  /*c420*/  FADD.FTZ R7, R3, R4 ;  /* 0x0000000403077221 */ /* 0x004fe20000010000 */
[----:B------:R-:W-:Y:S01]  /*c430*/  IMAD.MOV.U32 R4, RZ, RZ, RZ ;  /* 0x000000ffff047224 */ /* 0x000fe200078e00ff */
[----:B------:R-:W1:Y:S04]  /*c440*/  SHFL.BFLY PT, R3, R0, 0x1, 0x1f ;  /* 0x0c201f0000037f89 */ /* 0x000e6800000e0000 */
[----:B------:R-:W2:Y:S01]  /*c450*/  SHFL.BFLY PT, R8, R7, 0x1, 0x1f ;  /* 0x0c201f0007087f89 */ /* 0x000ea200000e0000 */
[----:B-1----:R-:W-:Y:S01]  /*c460*/  FADD.FTZ R11, R0, R3 ;  /* 0x00000003000b7221 */ /* 0x002fe20000010000 */
[----:B------:R-:W-:-:S02]  /*c470*/  IMAD.MOV.U32 R3, RZ, RZ, -0x800000 ;  /* 0xff800000ff037424 */ /* 0x000fc400078e00ff */
[----:B--2---:R-:W-:Y:S02]  /*c480*/  FADD.FTZ R12, R7, R8 ;  /* 0x00000008070c7221 */ /* 0x004fe40000010000 */
[----:B------:R-:W-:Y:S01]  /*c490*/  FSETP.NE.FTZ.AND P0, PT, R11, RZ, PT ;  /* 0x000000ff0b00720b */ /* 0x000fe20003f15000 */
[----:B------:R-:W-:Y:S02]  /*c4a0*/  IMAD.U32 R7, RZ, RZ, UR5 ;  /* 0x00000005ff077e24 */ /* 0x000fe4000f8e00ff */
[----:B------:R-:W-:Y:S02]  /*c4b0*/  FSETP.NE.FTZ.AND P2, PT, R12, RZ, PT ;  /* 0x000000ff0c00720b */ /* 0x000fe40003f55000 */
[----:B------:R-:W-:-:S05]  /*c4c0*/  @!P1 VIADD R7, R7, 0x16860 ;  /* 0x0001686007079836 */ /* 0x000fca0000000000 */
[----:B------:R-:W-:-:S03]  /*c4d0*/  @!P1 PRMT R7, RZ, 0x654, R7 ;  /* 0x00000654ff079816 */ /* 0x000fc60000000007 */
[----:B------:R-:W1:Y:S01]  /*c4e0*/  @P0 MUFU.LG2 R8, R11 ;  /* 0x0000000b00080308 */ /* 0x000e620000000c00 */
[----:B------:R-:W-:-:S07]  /*c4f0*/  @P0 FMUL.FTZ R5, R5, 0.69314718246459960938 ;  /* 0x3f31721805050820 */ /* 0x000fce0000410000 */
[----:B------:R-:W2:Y:S08]  /*c500*/  @P2 MUFU.LG2 R0, R12 ;  /* 0x0000000c00002308 */ /* 0x000eb00000000c00 */
[----:B------:R3:W4:Y:S01]  /*c510*/  @P0 MUFU.RCP R4, R11 ;  /* 0x0000000b00040308 */ /* 0x0007220000001000 */
[----:B-1----:R-:W-:-:S04]  /*c520*/  @P0 FMUL.FTZ R8, R8, 0.69314718246459960938 ;  /* 0x3f31721808080820 */ /* 0x002fc80000410000 */
[----:B------:R-:W-:Y:S01]  /*c530*/  @P0 FFMA.FTZ R15, R5, R6, R8 ;  /* 0x00000006050f0223 */ /* 0x000fe20000010008 */
[----:B------:R-:W-:Y:S02]  /*c540*/  PLOP3.LUT P0, PT, PT, PT, PT, 0x8, 0x0 ;  /* 0x000000000000781c */ /* 0x000fe40003f0e170 */
[----:B------:R-:W1:Y:S01]  /*c550*/  @P2 MUFU.RCP R10, R12 ;  /* 0x0000000c000a2308 */ /* 0x000e620000001000 */
[----:B------:R-:W-:Y:S02]  /*c560*/  WARPGROUP.DEPBAR.LE gsb0, 0x0 ;  /* 0x00008000000079c5 */ /* 0x000fe40000010000 */
[----:B------:R-:W-:Y:S01]  /*c570*/  WARPGROUP.ARRIVE ;  /* 0x00000000000079c5 */ /* 0x000fe20000000000 */
[----:B---3--:R-:W-:Y:S01]  /*c580*/  @P2 FMUL.FTZ R11, R13, 0.69314718246459960938 ;  /* 0x3f3172180d0b2820 */ /* 0x008fe20000410000 */
[----:B--2---:R-:W-:-:S04]  /*c590*/  @P2 FMUL.FTZ R0, R0, 0.69314718246459960938 ;  /* 0x3f31721800002820 */ /* 0x004fc80000410000 */
[----:B------:R-:W-:Y:S01]  /*c5a0*/  HGMMA.64x64x16.F32.BF16 R88, R144, gdesc[UR4].tnspB, R88, gsb0 ;  /* 0x40e0000490587df0 */ /* 0x000fe20008001858 */
[----:B------:R-:W-:Y:S01]  /*c5b0*/  UIADD3 UR6, UR4, 0x100, URZ ;  /* 0x0000010004067890 */ /* 0x000fe2000fffe03f */
[----:B------:R-:W-:Y:S01]  /*c5c0*/  @P2 FFMA.FTZ R3, R11, R9, R0 ;  /* 0x000000090b032223 */ /* 0x000fe20000010000 */
        /* <DEDUP_REMOVED lines=21> */
[----:B------:R-:W-:Y:S01]  /*c720*/  UIADD3 UR4, UR4, 0x380, URZ ;  /* 0x0000038004047890 */ /* 0x000fe2000fffe03f */
[----:B------:R-:W-:Y:S02]  /*c730*/  WARPGROUP.DEPBAR.LE gsb0, 0x0 ;  /* 0x00008000000079c5 */ /* 0x000fe40000010000 */
[----:B------:R-:W-:-:S06]  /*c740*/  WARPGROUP.ARRIVE ;  /* 0x00000000000079c5 */ /* 0x000fcc0000000000 */
[----:B------:R-:W-:Y:S01]  /*c750*/  HGMMA.64x64x16.F32.BF16 R88, R124, gdesc[UR4].tnspB, R88, gsb0 ;  /* 0x40e000047c587df0 */ /* 0x000fe20008001858 */
[----:B------:R-:W-:Y:S01]  /*c760*/  UMOV UR6, UR4 ;  /* 0x0000000400067c82 */ /* 0x000fe20008000000 */
[----:B------:R-:W-:Y:S01]  /*c770*/  UMOV UR7, 0x40000040 ;  /* 0x4000004000077882 */ /* 0x000fe20000000000 */
[----:B------:R-:W-:-:S04]  /*c780*/  USEL UR4, URZ, 0x1, UP0 ;  /* 0x000000013f047887 */ /* 0x000fc80008000000 */
[----:B------:R-:W-:Y:S01]  /*c790*/  ULOP3.LUT UR37, UR37, UR4, URZ, 0x3c, !UPT ;  /* 0x0000000425257292 */ /* 0x000fe2000f8e3c3f */
[----:B------:R-:W-:Y:S02]  /*c7a0*/  WARPGROUP.DEPBAR.LE gsb0, 0x0 ;  /* 0x00008000000079c5 */ /* 0x000fe40000010000 */
[----:B------:R-:W-:-:S06]  /*c7b0*/  WARPGROUP.ARRIVE ;  /* 0x00000000000079c5 */ /* 0x000fcc0000000000 */
[----:B------:R-:W-:Y:S03]  /*c7c0*/  HGMMA.64x64x16.F32.BF16 R88, R120, gdesc[UR4].tnspB, R88, gsb0 ;  /* 0x40e0000478587df0 */ /* 0x000fe60008001858 */
[----:B------:R-:W-:Y:S02]  /*c7d0*/  WARPGROUP.DEPBAR.LE gsb0, 0x0 ;  /* 0x00008000000079c5 */ /* 0x000fe40000010000 */
[----:B------:R2:W-:Y:S01]  /*c7e0*/  @!P1 SYNCS.ARRIVE.TRANS64.RED.A1T0 RZ, [R7+URZ], RZ ;  /* 0x000000ff07ff99a7 */ /* 0x0005e2000810043f */
        /* <DEDUP_REMOVED lines=16> */
[-C--:B-1----:R-:W-:Y:S01]  /*c8f0*/  FMUL.FTZ R90, R90, R10.reuse ;  /* 0x0000000a5a5a7220 */ /* 0x082fe20000410000 */
[-C--:B------:R-:W-:Y:S01]  /*c900*/  FMUL.FTZ R91, R91, R10.reuse ;  /* 0x0000000a5b5b7220 */ /* 0x080fe20000410000 */
[-C--:B------:R-:W-:Y:S01]  /*c910*/  FMUL.FTZ R94, R94, R10.reuse ;  /* 0x0000000a5e5e7220 */ /* 0x080fe20000410000 */
        /* <DEDUP_REMOVED lines=12> */
[----:B------:R-:W-:-:S07]  /*c9e0*/  FMUL.FTZ R119, R119, R10 ;  /* 0x0000000a77777220 */ /* 0x000fce0000410000 */
.L_x_660:
[----:B------:R-:W1:Y:S08]  /*c9f0*/  S2UR UR4, SR_CgaCtaId ;  /* 0x00000000000479c3 */ /* 0x000e700000008800 */
[----:B------:R-:W-:Y:S01]  /*ca00*/  BAR.SYNC.DEFER_BLOCKING 0x5, 0x1a0 ;  /* 0x0146800000007b1d */ /* 0x000fe20000010000 */
[----:B------:R-:W-:-:S05]  /*ca10*/  VIADD R8, R2, 0xffffff80 ;  /* 0xffffff8002087836 */ /* 0x000fca0000000000 */
[----:B------:R-:W-:Y:S02]  /*ca20*/  UMOV UR40, 0x400 ;  /* 0x0000040000287882 */ /* 0x000fe40000000000 */
[----:B-1----:R-:W-:-:S09]  /*ca30*/  ULEA UR40, UR4, UR40, 0x18 ;  /* 0x0000002804287291 */ /* 0x002fd2000f8ec03f */
[----:B------:R-:W1:Y:S02]  /*ca40*/  LDS R4, [UR40+0x168d0] ;  /* 0x0168d028ff047984 */ /* 0x000e640008000800 */
[----:B-1----:R-:W-:Y:S01]  /*ca50*/  R2UR UR4, R4 ;  /* 0x00000000040472ca */ /* 0x002fe200000e0000 */
[----:B------:R-:W-:Y:S06]  /*ca60*/  BAR.ARV 0x4, 0x1a0 ;  /* 0x0106800000007b1d */ /* 0x000fec0000002000 */
[----:B------:R-:W-:Y:S08]  /*ca70*/  @P0 BRA `(.L_x_731) ;  /* 0x0000000400a40947 */ /* 0x000ff00003800000 */
[----:B------:R-:W-:Y:S01]  /*ca80*/  SHF.R.S32.HI R11, RZ, 0x1f, R8 ;  /* 0x0000001fff0b7819 */ /* 0x000fe20000011408 */
[----:B------:R-:W-:Y:S01]  /*ca90*/  BAR.SYNC.DEFER_BLOCKING 0x1, 0x180 ;  /* 0x0046000000007b1d */ /* 0x000fe20000010000 */
[----:B------:R-:W-:Y:S01]  /*caa0*/  IADD3 R13, P3, R22, 0x20, RZ ;  /* 0x00000020160d7810 */ /* 0x000fe20007f7e0ff */
[----:B------:R-:W-:Y:S01]  /*cab0*/  USHF.R.S32.HI UR5, URZ, 0x1f, UR43 ;  /* 0x0000001f3f057899 */ /* 0x000fe2000801142b */
[-C--:B------:R-:W-:Y:S01]  /*cac0*/  LEA.HI R4, R11, R8.reuse, RZ, 0x7 ;  /* 0x000000080b047211 */ /* 0x080fe200078f38ff */
[----:B------:R-:W-:Y:S01]  /*cad0*/  VIADD R25, R18, UR42 ;  /* 0x0000002a12197c36 */ /* 0x000fe20008000000 */
[----:B------:R-:W-:Y:S01]  /*cae0*/  LOP3.LUT R12, R13, 0x380, RZ, 0xc0, !PT ;  /* 0x000003800d0c7812 */ /* 0x000fe200078ec0ff */
[----:B------:R-:W-:Y:S01]  /*caf0*/  ULDC.64 UR8, c[0x0][0xb70] ;  /* 0x0002dc0000087ab9 */ /* 0x000fe20000000a00 */
[----:B------:R-:W-:Y:S01]  /*cb00*/  LOP3.LUT R21, R4, 0xffffff80, RZ, 0xc0, !PT ;  /* 0xffffff8004157812 */ /* 0x000fe200078ec0ff */
[----:B------:R-:W-:Y:S01]  /*cb10*/  UIMAD UR5, UR5, UR8, URZ ;  /* 0x00000008050572a4 */ /* 0x000fe2000f8e023f */
[----:B------:R-:W-:Y:S01]  /*cb20*/  SHF.R.U64 R12, R12, 0x3, RZ ;  /* 0x000000030c0c7819 */ /* 0x000fe200000012ff */
[----:B------:R-:W-:Y:S01]  /*cb30*/  UIMAD.WIDE.U32 UR6, UR43, UR8, URZ ;  /* 0x000000082b0672a5 */ /* 0x000fe2000f8e003f */
[----:B------:R-:W-:Y:S01]  /*cb40*/  LEA.HI R24, R11, R8, RZ, 0x5 ;  /* 0x000000080b187211 */ /* 0x000fe200078f28ff */
[----:B------:R-:W-:Y:S01]  /*cb50*/  IMAD.IADD R21, R8, 0x1, -R21 ;  /* 0x0000000108157824 */ /* 0x000fe200078e0a15 */
[C---:B------:R-:W-:Y:S01]  /*cb60*/  LOP3.LUT R5, R22.reuse, 0x380, RZ, 0xc0, !PT ;  /* 0x0000038016057812 */ /* 0x040fe200078ec0ff */
[----:B------:R-:W-:Y:S01]  /*cb70*/  UIMAD UR5, UR43, UR9, UR5 ;  /* 0x000000092b0572a4 */ /* 0x000fe2000f8e0205 */
[----:B------:R-:W-:Y:S01]  /*cb80*/  IADD3 R11, P2, R22, 0x40, RZ ;  /* 0x00000040160b7810 */ /* 0x000fe20007f5e0ff */
[----:B------:R-:W-:Y:S01]  /*cb90*/  USHF.R.S32.HI UR8, URZ, 0x1f, UR44 ;  /* 0x0000001f3f087899 */ /* 0x000fe2000801142c */
[----:B------:R-:W-:Y:S01]  /*cba0*/  LOP3.LUT P0, RZ, R21, 0x3, RZ, 0xc0, !PT ;  /* 0x0000000315ff7812 */ /* 0x000fe2000780c0ff */
[----:B------:R-:W-:Y:S01]  /*cbb0*/  UIADD3 UR5, UR7, UR5, URZ ;  /* 0x0000000507057290 */ /* 0x000fe2000fffe03f */
[----:B------:R-:W1:Y:S01]  /*cbc0*/  LDC.64 R20, c[0x0][0xb78] ;  /* 0x0002de00ff147b82 */ /* 0x000e620000000a00 */
[----:B------:R-:W-:-:S02]  /*cbd0*/  LOP3.LUT R12, R12, R13, RZ, 0x3c, !PT ;  /* 0x0000000d0c0c7212 */ /* 0x000fc400078e3cff */
[----:B------:R-:W-:Y:S02]  /*cbe0*/  IADD3 R13, P1, R22, 0x60, RZ ;  /* 0x00000060160d7810 */ /* 0x000fe40007f3e0ff */
[----:B------:R-:W-:Y:S02]  /*cbf0*/  SHF.R.U64 R5, R5, 0x3, RZ ;  /* 0x0000000305057819 */ /* 0x000fe400000012ff */
[----:B------:R-:W-:Y:S02]  /*cc00*/  LOP3.LUT R10, R11, 0x380, RZ, 0xc0, !PT ;  /* 0x000003800b0a7812 */ /* 0x000fe400078ec0ff */
[----:B------:R-:W-:Y:S02]  /*cc10*/  LOP3.LUT R8, R13, 0x380, RZ, 0xc0, !PT ;  /* 0x000003800d087812 */ /* 0x000fe400078ec0ff */
[----:B------:R-:W-:Y:S01]  /*cc20*/  LOP3.LUT R4, R5, R22, RZ, 0x3c, !PT ;  /* 0x0000001605047212 */ /* 0x000fe200078e3cff */
[----:B------:R-:W-:Y:S01]  /*cc30*/  IMAD.MOV.U32 R5, RZ, RZ, R23 ;  /* 0x000000ffff057224 */ /* 0x000fe200078e0017 */
[----:B------:R-:W-:-:S02]  /*cc40*/  SHF.R.U64 R10, R10, 0x3, RZ ;  /* 0x000000030a0a7819 */ /* 0x000fc400000012ff */
[----:B------:R-:W-:Y:S02]  /*cc50*/  SHF.R.U64 R8, R8, 0x3, RZ ;  /* 0x0000000308087819 */ /* 0x000fe400000012ff */
[----:B------:R-:W-:Y:S01]  /*cc60*/  LOP3.LUT R10, R10, R11, RZ, 0x3c, !PT ;  /* 0x0000000b0a0a7212 */ /* 0x000fe200078e3cff */
[--C-:B------:R-:W-:Y:S01]  /*cc70*/  IMAD.X R11, RZ, RZ, R23.reuse, P2 ;  /* 0x000000ffff0b7224 */ /* 0x100fe200010e0617 */
[----:B------:R-:W-:Y:S01]  /*cc80*/  F2FP.BF16.F32.PACK_AB R6, R6, R9 ;  /* 0x000000090606723e */ /* 0x000fe200000010ff */
[----:B------:R-:W-:Y:S01]  /*cc90*/  IMAD.X R9, RZ, RZ, R23, P1 ;  /* 0x000000ffff097224 */ /* 0x000fe200008e0617 */
[----:B------:R-:W-:Y:S02]  /*cca0*/  MOV R14, R4 ;  /* 0x00000004000e7202 */ /* 0x000fe40000000f00 */
[----:B------:R-:W-:Y:S01]  /*ccb0*/  F2FP.BF16.F32.PACK_AB R4, R89, R0 ;  /* 0x000000005904723e */ /* 0x000fe200000010ff */
[----:B-1----:R-:W-:Y:S01]  /*ccc0*/  IMAD R0, R20, UR8, RZ ;  /* 0x0000000814007c24 */ /* 0x002fe2000f8e02ff */
[----:B------:R-:W-:-:S02]  /*ccd0*/  F2FP.BF16.F32.PACK_AB R5, R91, R90 ;  /* 0x0000005a5b05723e */ /* 0x000fc400000010ff */
[----:B------:R-:W-:Y:S01]  /*cce0*/  F2FP.BF16.F32.PACK_AB R7, R7, R94 ;  /* 0x0000005e0707723e */ /* 0x000fe200000010ff */
[----:B------:R-:W-:Y:S01]  /*ccf0*/  IMAD R0, R21, UR44, R0 ;  /* 0x0000002c15007c24 */ /* 0x000fe2000f8e0200 */
[----:B------:R-:W-:Y:S01]  /*cd00*/  LOP3.LUT R8, R8, R13, RZ, 0x3c, !PT ;  /* 0x0000000d08087212 */ /* 0x000fe200078e3cff */
[----:B------:R-:W-:Y:S01]  /*cd10*/  IMAD.X R13, RZ, RZ, R23, P3 ;  /* 0x000000ffff0d7224 */ /* 0x000fe200018e0617 */
[----:B------:R-:W-:Y:S01]  /*cd20*/  MOV R11, R10 ;  /* 0x0000000a000b7202 */ /* 0x000fe20000000f00 */
[----:B------:R1:W-:Y:S01]  /*cd30*/  STSM.16.M88.4 [R14], R4 ;  /* 0x000000040e007844 */ /* 0x0003e20000000200 */
[----:B------:R-:W-:Y:S01]  /*cd40*/  MOV R10, R8 ;  /* 0x00000008000a7202 */ /* 0x000fe20000000f00 */
[----:B------:R-:W-:Y:S01]  /*cd50*/  IMAD.U32 R9, RZ, RZ, UR7 ;  /* 0x00000007ff097e24 */ /* 0x000fe2000f8e00ff */
[----:B------:R-:W-:Y:S01]  /*cd60*/  F2FP.BF16.F32.PACK_AB R104, R105, R104 ;  /* 0x000000686968723e */ /* 0x000fe200000010ff */
[----:B------:R-:W-:Y:S01]  /*cd70*/  IMAD.U32 R8, RZ, RZ, UR6 ;  /* 0x00000006ff087e24 */ /* 0x000fe2000f8e00ff */
[----:B------:R-:W-:Y:S01]  /*cd80*/  MOV R12, R12 ;  /* 0x0000000c000c7202 */ /* 0x000fe20000000f00 */
[----:B------:R-:W-:Y:S01]  /*cd90*/  IMAD.U32 R9, RZ, RZ, UR5 ;  /* 0x00000005ff097e24 */ /* 0x000fe2000f8e00ff */
[----:B------:R-:W-:Y:S01]  /*cda0*/  F2FP.BF16.F32.PACK_AB R105, R107, R106 ;  /* 0x0000006a6b69723e */ /* 0x000fe200000010ff */
[----:B------:R-:W-:Y:S01]  /*cdb0*/  VIADD R13, R25, 0x8 ;  /* 0x00000008190d7836 */ /* 0x000fe20000000000 */
[----:B------:R-:W-:Y:S01]  /*cdc0*/  F2FP.BF16.F32.PACK_AB R112, R113, R112 ;  /* 0x000000707170723e */ /* 0x000fe200000010ff */
[----:B------:R-:W-:Y:S01]  /*cdd0*/  IMAD.WIDE.U32 R8, R20, UR44, R8 ;  /* 0x0000002c14087c25 */ /* 0x000fe2000f8e0008 */
[----:B------:R-:W-:Y:S01]  /*cde0*/  F2FP.BF16.F32.PACK_AB R106, R109, R108 ;  /* 0x0000006c6d6a723e */ /* 0x000fe200000010ff */
[----:B------:R-:W-:Y:S01]  /*cdf0*/  ULDC UR5, c[0x0][0xa88] ;  /* 0x0002a20000057ab9 */ /* 0x000fe20000000800 */
[----:B------:R-:W-:Y:S01]  /*ce00*/  F2FP.BF16.F32.PACK_AB R107, R111, R110 ;  /* 0x0000006e6f6b723e */ /* 0x000fe200000010ff */
[----:B------:R-:W-:Y:S01]  /*ce10*/  ULDC.64 UR6, c[0x0][0xb40] ;  /* 0x0002d00000067ab9 */ /* 0x000fe20000000a00 */
[----:B------:R-:W-:-:S02]  /*ce20*/  F2FP.BF16.F32.PACK_AB R113, R115, R114 ;  /* 0x000000727371723e */ /* 0x000fc400000010ff */
[----:B-1----:R-:W-:Y:S02]  /*ce30*/  F2FP.BF16.F32.PACK_AB R4, R97, R96 ;  /* 0x000000606104723e */ /* 0x002fe400000010ff */
[----:B------:R-:W-:Y:S02]  /*ce40*/  F2FP.BF16.F32.PACK_AB R5, R99, R98 ;  /* 0x000000626305723e */ /* 0x000fe400000010ff */
[----:B------:R-:W-:Y:S02]  /*ce50*/  F2FP.BF16.F32.PACK_AB R6, R101, R100 ;  /* 0x000000646506723e */ /* 0x000fe400000010ff */
[----:B------:R-:W-:Y:S02]  /*ce60*/  F2FP.BF16.F32.PACK_AB R7, R103, R102 ;  /* 0x000000666707723e */ /* 0x000fe400000010ff */
[----:B------:R-:W-:Y:S02]  /*ce70*/  F2FP.BF16.F32.PACK_AB R114, R117, R116 ;  /* 0x000000747572723e */ /* 0x000fe400000010ff */
[----:B------:R-:W-:Y:S01]  /*ce80*/  F2FP.BF16.F32.PACK_AB R115, R119, R118 ;  /* 0x000000767773723e */ /* 0x000fe200000010ff */
[----:B------:R1:W-:Y:S01]  /*ce90*/  STSM.16.M88.4 [R12], R4 ;  /* 0x000000040c007844 */ /* 0x0003e20000000200 */
[----:B------:R-:W-:-:S02]  /*cea0*/  ISETP.GE.OR P1, PT, R13, UR5, P0 ;  /* 0x000000050d007c0c */ /* 0x000fc40008726670 */
[----:B------:R-:W-:Y:S01]  /*ceb0*/  SHF.R.S32.HI R13, RZ, 0x1f, R25 ;  /* 0x0000001fff0d7819 */ /* 0x000fe20000011419 */
[----:B------:R-:W-:Y:S01]  /*cec0*/  STSM.16.M88.4 [R11], R104 ;  /* 0x000000680b007844 */ /* 0x000fe20000000200 */
[----:B------:R-:W-:Y:S02]  /*ced0*/  SHF.R.S32.HI R24, RZ, 0x5, R24 ;  /* 0x00000005ff187819 */ /* 0x000fe40000011418 */
[C---:B------:R-:W-:Y:S01]  /*cee0*/  ISETP.GE.OR P0, PT, R25.reuse, UR5, P0 ;  /* 0x0000000519007c0c */ /* 0x040fe20008706670 */
[----:B------:R-:W-:Y:S01]  /*cef0*/  STSM.16.M88.4 [R10], R112 ;  /* 0x000000700a007844 */ /* 0x000fe20000000200 */
[----:B------:R-:W-:Y:S01]  /*cf00*/  @!PT LDS RZ, [RZ] ;  /* 0x00000000fffff984 */ /* 0x000fe20000000800 */
[----:B------:R-:W-:Y:S01]  /*cf10*/  @!PT LDS RZ, [RZ] ;  /* 0x00000000fffff984 */ /* 0x000fe20000000800 */
[----:B------:R-:W-:Y:S01]  /*cf20*/  @!PT LDS RZ, [RZ] ;  /* 0x00000000fffff984 */ /* 0x000fe20000000800 */
[----:B------:R-:W-:Y:S01]  /*cf30*/  @!PT LDS RZ, [RZ] ;  /* 0x00000000fffff984 */ /* 0x000fe20000000800 */
[----:B------:R2:W-:Y:S06]  /*cf40*/  MEMBAR.ALL.CTA ;  /* 0x0000000000007992 */ /* 0x0005ec0000008000 */
[----:B--2---:R-:W2:Y:S02]  /*cf50*/  FENCE.VIEW.ASYNC.S ;  /* 0x00000000000073c6 */ /* 0x004ea40000000000 */
[----:B--2---:R-:W-:Y:S06]  /*cf60*/  BAR.ARV 0x1, 0x1a0 ;  /* 0x0046800000007b1d */ /* 0x004fec0000002000 */
[----:B-1----:R-:W-:-:S04]  /*cf70*/  IADD3 R5, P2, R25, R8, RZ ;  /* 0x0000000819057210 */ /* 0x002fc80007f5e0ff */
[----:B------:R-:W-:Y:S02]  /*cf80*/  IADD3.X R8, R13, R9, R0, P2, !PT ;  /* 0x000000090d087210 */ /* 0x000fe400017fe400 */
[----:B------:R-:W1:Y:S01]  /*cf90*/  SHFL.IDX PT, R0, R24, RZ, 0x1f ;  /* 0x00001fff18007589 */ /* 0x000e6200000e0000 */
[----:B------:R-:W-:-:S04]  /*cfa0*/  LEA R4, P2, R5, UR6, 0x2 ;  /* 0x0000000605047c11 */ /* 0x000fc8000f8410ff */
[----:B------:R-:W-:-:S05]  /*cfb0*/  LEA.HI.X R5, R5, UR7, R8, 0x2, P2 ;  /* 0x0000000705057c11 */ /* 0x000fca00090f1408 */
[----:B------:R2:W-:Y:S04]  /*cfc0*/  @!P1 STG.E desc[UR50][R4.64+0x20], R3 ;  /* 0x0000200304009986 */ /* 0x0005e8000c101932 */
[----:B------:R2:W-:Y:S01]  /*cfd0*/  @!P0 STG.E desc[UR50][R4.64], R15 ;  /* 0x0000000f04008986 */ /* 0x0005e2000c101932 */
[----:B-1----:R-:W-:-:S13]  /*cfe0*/  ISETP.NE.AND P0, PT, R0, 0xb, PT ;  /* 0x0000000b0000780c */ /* 0x002fda0003f05270 */
[----:B--2---:R-:W-:Y:S05]  /*cff0*/  @P0 BRA `(.L_x_732) ;  /* 0x0000000800280947 */ /* 0x004fea0003800000 */
[----:B------:R-:W-:Y:S01]  /*d000*/  BAR.SYNC.DEFER_BLOCKING 0x1, 0x1a0 ;  /* 0x0046800000007b1d */ /* 0x000fe20000010000 */
[----:B------:R-:W-:-:S05]  /*d010*/  ELECT P0, URZ, PT ;  /* 0x00000000003f782f */ /* 0x000fca0003800000 */
[----:B------:R-:W-:Y:S08]  /*d020*/  BSSY B0, `(.L_x_733) ;  /* 0x000000d000007945 */ /* 0x000ff00003800000 */
[----:B------:R-:W-:Y:S05]  /*d030*/  @!P0 BRA `(.L_x_734) ;  /* 0x00000000002c8947 */ /* 0x000fea0003800000 */
[----:B------:R-:W-:Y:S01]  /*d040*/  ULDC.64 UR6, c[0x0][0x198] ;  /* 0x0000660000067ab9 */ /* 0x000fe20000000a00 */
[----:B------:R-:W-:Y:S01]  /*d050*/  UMOV UR41, URZ ;  /* 0x0000003f00297c82 */ /* 0x000fe20008000000 */
[----:B------:R-:W-:Y:S01]  /*d060*/  UIADD3 UR6, UP0, UR6, 0x9f0, URZ ;  /* 0x000009f006067890 */ /* 0x000fe2000ff1e03f */
[----:B------:R-:W-:Y:S01]  /*d070*/  UMOV UR45, URZ ;  /* 0x0000003f002d7c82 */ /* 0x000fe20008000000 */
[----:B------:R-:W-:Y:S02]  /*d080*/  UIADD3 UR5, UR40, 0x16820, URZ ;  /* 0x0001682028057890 */ /* 0x000fe4000fffe03f */
[----:B------:R-:W-:Y:S02]  /*d090*/  UIADD3.X UR7, URZ, UR7, URZ, UP0, !UPT ;  /* 0x000000073f077290 */ /* 0x000fe400087fe43f */
[----:B------:R-:W-:-:S07]  /*d0a0*/  UPRMT UR5, URZ, 0x654, UR5 ;  /* 0x000006543f057896 */ /* 0x000fce0008000005 */
[----:B------:R1:W-:Y:S01]  /*d0b0*/  UTMASTG.5D [UR40], [UR6] ;  /* 0x00000028060073b5 */ /* 0x0003e20008020000 */
[----:B------:R0:W-:Y:S01]  /*d0c0*/  UTMACMDFLUSH ;  /* 0x00000000000079b7 */ /* 0x0001e20000000000 */
[----:B------:R-:W-:-:S04]  /*d0d0*/  DEPBAR.LE SB0, 0x0 ;  /* 0x000080000000791a */ /* 0x000fc80000000000 */
[----:B-1----:R-:W-:Y:S01]  /*d0e0*/  SYNCS.ARRIVE.TRANS64.RED.A1T0 RZ, [UR5], RZ ;  /* 0x000000ffffff79a7 */ /* 0x002fe20008100405 */
.L_x_734:
[----:B------:R-:W-:Y:S05]  /*d0f0*/  BSYNC B0 ;  /* 0x0000000000007941 */ /* 0x000fea0003800000 */
.L_x_733:
[----:B------:R-:W-:Y:S05]  /*d100*/  BRA `(.L_x_732) ;  /* 0x0000000400e47947 */ /* 0x000fea0003800000 */
.L_x_731:
[----:B------:R-:W1:Y:S01]  /*d110*/  LDC.64 R12, c[0x0][0xae0] ;  /* 0x0002b800ff0c7b82 */ /* 0x000e620000000a00 */
[----:B------:R-:W-:Y:S01]  /*d120*/  SHF.R.S32.HI R3, RZ, 0x1f, R8 ;  /* 0x0000001fff037819 */ /* 0x000fe20000011408 */
[----:B------:R-:W-:Y:S01]  /*d130*/  USHF.R.S32.HI UR5, URZ, 0x1f, UR43 ;  /* 0x0000001f3f057899 */ /* 0x000fe2000801142b */
[----:B------:R-:W-:Y:S01]  /*d140*/  ISETP.GT.AND P0, PT, R8, 0xbf, PT ;  /* 0x000000bf0800780c */ /* 0x000fe20003f04270 */
[----:B------:R-:W-:Y:S01]  /*d150*/  USHF.R.S32.HI UR6, URZ, 0x1f, UR44 ;  /* 0x0000001f3f067899 */ /* 0x000fe2000801142c */
[----:B------:R-:W-:Y:S01]  /*d160*/  LEA.HI R26, R3, R8, RZ, 0x3 ;  /* 0x00000008031a7211 */ /* 0x000fe200078f18ff */
[----:B------:R-:W-:Y:S02]  /*d170*/  BSSY B0, `(.L_x_735) ;  /* 0x000001f000007945 */ /* 0x000fe40003800000 */
[----:B------:R-:W2:Y:S01]  /*d180*/  LDC R11, c[0x0][0xdac] ;  /* 0x00036b00ff0b7b82 */ /* 0x000ea20000000800 */
[----:B------:R-:W-:-:S05]  /*d190*/  LOP3.LUT R3, R26, 0x1ffffff8, RZ, 0xc0, !PT ;  /* 0x1ffffff81a037812 */ /* 0x000fca00078ec0ff */
[----:B------:R-:W-:Y:S02]  /*d1a0*/  IMAD.IADD R3, R8, 0x1, -R3 ;  /* 0x0000000108037824 */ /* 0x000fe400078e0a03 */
[----:B------:R-:W3:Y:S02]  /*d1b0*/  LDC.64 R24, c[0x0][0xa88] ;  /* 0x0002a200ff187b82 */ /* 0x000ee40000000a00 */
[----:B------:R-:W-:-:S05]  /*d1c0*/  IMAD.SHL.U32 R8, R3, 0x8, RZ ;  /* 0x0000000803087824 */ /* 0x000fca00078e00ff */
[----:B------:R-:W-:Y:S01]  /*d1d0*/  SHF.R.S32.HI R9, RZ, 0x1f, R8 ;  /* 0x0000001fff097819 */ /* 0x000fe20000011408 */
[----:B------:R-:W4:Y:S01]  /*d1e0*/  LDC.64 R14, c[0x0][0xae8] ;  /* 0x0002ba00ff0e7b82 */ /* 0x000f220000000a00 */
[----:B-1----:R-:W-:Y:S01]  /*d1f0*/  IMAD R10, R12, UR5, RZ ;  /* 0x000000050c0a7c24 */ /* 0x002fe2000f8e02ff */
[----:B------:R-:W-:Y:S06]  /*d200*/  @P0 BRA `(.L_x_736) ;  /* 0x0000000000540947 */ /* 0x000fec0003800000 */
[----:B------:R-:W-:Y:S01]  /*d210*/  IMAD.U32 R5, RZ, RZ, UR42 ;  /* 0x0000002aff057e24 */ /* 0x000fe2000f8e00ff */
[----:B------:R-:W-:-:S04]  /*d220*/  ULDC UR7, c[0x0][0xa88] ;  /* 0x0002a20000077ab9 */ /* 0x000fc80000000800 */
[----:B------:R-:W-:-:S04]  /*d230*/  IADD3 R4, R5, -0x80, R2 ;  /* 0xffffff8005047810 */ /* 0x000fc80007ffe002 */
[----:B------:R-:W-:-:S13]  /*d240*/  ISETP.GE.AND P0, PT, R4, UR7, PT ;  /* 0x0000000704007c0c */ /* 0x000fda000bf06270 */
[----:B------:R-:W-:Y:S05]  /*d250*/  @P0 BRA `(.L_x_736) ;  /* 0x0000000000400947 */ /* 0x000fea0003800000 */
[----:B------:R-:W1:Y:S01]  /*d260*/  LDC.64 R6, c[0x0][0xb70] ;  /* 0x0002dc00ff067b82 */ /* 0x000e620000000a00 */
[----:B------:R-:W-:Y:S01]  /*d270*/  SHF.R.S32.HI R5, RZ, 0x1f, R4 ;  /* 0x0000001fff057819 */ /* 0x000fe20000011404 */
[----:B------:R-:W-:-:S06]  /*d280*/  ULDC.64 UR8, c[0x0][0xb40] ;  /* 0x0002d00000087ab9 */ /* 0x000fcc0000000a00 */
[----:B------:R-:W5:Y:S01]  /*d290*/  LDC.64 R20, c[0x0][0xb78] ;  /* 0x0002de00ff147b82 */ /* 0x000f620000000a00 */
[C---:B-1----:R-:W-:Y:S02]  /*d2a0*/  IMAD R0, R6.reuse, UR5, RZ ;  /* 0x0000000506007c24 */ /* 0x042fe4000f8e02ff */
[----:B------:R-:W-:-:S04]  /*d2b0*/  IMAD.WIDE.U32 R4, R6, UR43, R4 ;  /* 0x0000002b06047c25 */ /* 0x000fc8000f8e0004 */
[----:B------:R-:W-:Y:S02]  /*d2c0*/  IMAD R3, R7, UR43, R0 ;  /* 0x0000002b07037c24 */ /* 0x000fe4000f8e0200 */
[C---:B-----5:R-:W-:Y:S02]  /*d2d0*/  IMAD R0, R20.reuse, UR6, RZ ;  /* 0x0000000614007c24 */ /* 0x060fe4000f8e02ff */
[----:B------:R-:W-:Y:S02]  /*d2e0*/  IMAD.IADD R5, R5, 0x1, R3 ;  /* 0x0000000105057824 */ /* 0x000fe400078e0203 */
[----:B------:R-:W-:Y:S02]  /*d2f0*/  IMAD R3, R21, UR44, R0 ;  /* 0x0000002c15037c24 */ /* 0x000fe4000f8e0200 */
[----:B------:R-:W-:-:S04]  /*d300*/  IMAD.WIDE.U32 R4, R20, UR44, R4 ;  /* 0x0000002c14047c25 */ /* 0x000fc8000f8e0004 */
[----:B------:R-:W-:Y:S01]  /*d310*/  IMAD.IADD R3, R5, 0x1, R3 ;  /* 0x0000000105037824 */ /* 0x000fe200078e0203 */
[----:B------:R-:W-:-:S04]  /*d320*/  LEA R6, P0, R4, UR8, 0x2 ;  /* 0x0000000804067c11 */ /* 0x000fc8000f8010ff */
[----:B------:R-:W-:Y:S01]  /*d330*/  LEA.HI.X R7, R4, UR9, R3, 0x2, P0 ;  /* 0x0000000904077c11 */ /* 0x000fe200080f1403 */
[----:B------:R-:W-:-:S05]  /*d340*/  IMAD.MOV.U32 R3, RZ, RZ, -0x800000 ;  /* 0xff800000ff037424 */ /* 0x000fca00078e00ff */
[----:B------:R1:W-:Y:S03]  /*d350*/  STG.E desc[UR50][R6.64], R3 ;  /* 0x0000000306007986 */ /* 0x0003e6000c101932 */
.L_x_736:
[----:B------:R-:W-:Y:S05]  /*d360*/  BSYNC B0 ;  /* 0x0000000000007941 */ /* 0x000fea0003800000 */
.L_x_735:
[----:B------:R-:W-:Y:S01]  /*d370*/  ULOP3.LUT UR48, URZ, UR48, URZ, 0x33, !UPT ;  /* 0x000000303f307292 */ /* 0x000fe2000f8e333f */
[----:B-1----:R-:W-:Y:S01]  /*d380*/  IMAD R3, R13, UR43, R10 ;  /* 0x0000002b0d037c24 */ /* 0x002fe2000f8e020a */
[----:B------:R-:W-:Y:S01]  /*d390*/  SHF.R.S32.HI R4, RZ, 0x3, R26 ;  /* 0x00000003ff047819 */ /* 0x000fe2000001141a */
[----:B------:R-:W-:Y:S01]  /*d3a0*/  IMAD.WIDE.U32 R6, R12, UR43, R8 ;  /* 0x0000002b0c067c25 */ /* 0x000fe2000f8e0008 */
[----:B---3--:R-:W-:Y:S01]  /*d3b0*/  ISETP.GE.AND P0, PT, R8, R25, PT ;  /* 0x000000190800720c */ /* 0x008fe20003f06270 */
[----:B------:R-:W-:Y:S02]  /*d3c0*/  BSSY B0, `(.L_x_737) ;  /* 0x000001d000007945 */ /* 0x000fe40003800000 */
[----:B--2---:R-:W-:Y:S02]  /*d3d0*/  VIADD R11, R11, UR48 ;  /* 0x000000300b0b7c36 */ /* 0x004fe40008000000 */
[----:B------:R-:W-:Y:S02]  /*d3e0*/  IMAD.IADD R7, R7, 0x1, R3 ;  /* 0x0000000107077824 */ /* 0x000fe400078e0203 */
[----:B------:R-:W-:-:S02]  /*d3f0*/  IMAD R8, R11, -0xc0, R24 ;  /* 0xffffff400b087824 */ /* 0x000fc400078e0218 */
[C---:B------:R-:W-:Y:S02]  /*d400*/  VIADD R0, R4.reuse, 0x30 ;  /* 0x0000003004007836 */ /* 0x040fe40000000000 */
[C---:B------:R-:W-:Y:S02]  /*d410*/  VIADD R3, R4.reuse, 0x60 ;  /* 0x0000006004037836 */ /* 0x040fe40000000000 */
[----:B------:R-:W-:Y:S01]  /*d420*/  VIADD R5, R4, 0x90 ;  /* 0x0000009004057836 */ /* 0x000fe20000000000 */
[-C--:B------:R-:W-:Y:S01]  /*d430*/  ISETP.GE.OR P3, PT, R0, R8.reuse, P0 ;  /* 0x000000080000720c */ /* 0x080fe20000766670 */
[----:B----4-:R-:W-:Y:S01]  /*d440*/  IMAD R0, R14, UR6, RZ ;  /* 0x000000060e007c24 */ /* 0x010fe2000f8e02ff */
[-C--:B------:R-:W-:Y:S02]  /*d450*/  ISETP.GE.OR P1, PT, R3, R8.reuse, P0 ;  /* 0x000000080300720c */ /* 0x080fe40000726670 */
[-C--:B------:R-:W-:Y:S01]  /*d460*/  ISETP.GE.OR P2, PT, R5, R8.reuse, P0 ;  /* 0x000000080500720c */ /* 0x080fe20000746670 */
[----:B------:R-:W-:Y:S01]  /*d470*/  IMAD R3, R15, UR44, R0 ;  /* 0x0000002c0f037c24 */ /* 0x000fe2000f8e0200 */
[----:B------:R-:W-:Y:S01]  /*d480*/  ISETP.GE.OR P0, PT, R4, R8, P0 ;  /* 0x000000080400720c */ /* 0x000fe20000706670 */
[----:B------:R-:W-:Y:S01]  /*d490*/  IMAD.WIDE.U32 R8, R14, UR44, R6 ;  /* 0x0000002c0e087c25 */ /* 0x000fe2000f8e0006 */
[----:B------:R-:W-:-:S03]  /*d4a0*/  SHF.R.S32.HI R5, RZ, 0x1f, R4 ;  /* 0x0000001fff057819 */ /* 0x000fc60000011404 */
[----:B------:R-:W-:-:S04]  /*d4b0*/  IMAD.WIDE R6, R11, 0xc0, R4 ;  /* 0x000000c00b067825 */ /* 0x000fc800078e0204 */
[----:B------:R-:W-:-:S04]  /*d4c0*/  IMAD.IADD R11, R9, 0x1, R3 ;  /* 0x00000001090b7824 */ /* 0x000fc800078e0203 */
[----:B------:R-:W-:Y:S05]  /*d4d0*/  @P0 BRA `(.L_x_738) ;  /* 0x00000000002c0947 */ /* 0x000fea0003800000 */
        /* <DEDUP_REMOVED lines=11> */
.L_x_738:
[----:B------:R-:W-:Y:S05]  /*d590*/  BSYNC B0 ;  /* 0x0000000000007941 */ /* 0x000fea0003800000 */
.L_x_737:
        /* <DEDUP_REMOVED lines=15> */
.L_x_740:
[----:B------:R-:W-:Y:S05]  /*d690*/  BSYNC B0 ;  /* 0x0000000000007941 */ /* 0x000fea0003800000 */
.L_x_739:
        /* <DEDUP_REMOVED lines=15> */
.L_x_742:
[----:B------:R-:W-:Y:S05]  /*d790*/  BSYNC B0 ;  /* 0x0000000000007941 */ /* 0x000fea0003800000 */
.L_x_741:
        /* <DEDUP_REMOVED lines=15> */
.L_x_743:
[----:B------:R-:W-:Y:S05]  /*d890*/  BSYNC B0 ;  /* 0x0000000000007941 */ /* 0x000fea0003800000 */
.L_x_732:
[----:B------:R-:W5:Y:S02]  /*d8a0*/  LDC R0, c[0x0][0xda8] ;  /* 0x00036a00ff007b82 */ /* 0x000f640000000800 */
[----:B-----5:R-:W-:-:S13]  /*d8b0*/  ISETP.LE.AND P0, PT, R0, UR4, PT ;  /* 0x0000000400007c0c */ /* 0x020fda000bf03270 */
[----:B------:R-:W-:Y:S05]  /*d8c0*/  @!P0 BRA `(.L_x_744) ;  /* 0xffffff3400248947 */ /* 0x000fea000383ffff */
[----:B------:R-:W-:Y:S05]  /*d8d0*/  EXIT ;  /* 0x000000000000794d */ /* 0x000fea0003800000 */
.L_x_650:
[----:B------:R-:W-:-:S08]  /*d8e0*/  NOP ;  /* 0x0000000000007918 */ /* 0x000fd00000000000 */
[----:B------:R-:W1:-:S00]  /*d8f0*/  USETMAXREG.DEALLOC.CTAPOOL 0x20 ;  /* 0x00000020000079c8 */ /* 0x000e4000080e0500 */
[----:B-1----:R-:W-:-:S05]  /*d900*/  LOP3.LUT R16, R0, 0x3, RZ, 0xc0, !PT ;  /* 0x0000000300107812 */ /* 0x002fca00078ec0ff */
[----:B------:R-:W1:Y:S02]  /*d910*/  SHFL.IDX PT, R0, R16, RZ, 0x1f ;  /* 0x00001fff10007589 */ /* 0x000e6400000e0000 */
[----:B-1----:R-:W-:-:S13]  /*d920*/  ISETP.NE.AND P0, PT, R0, RZ, PT ;  /* 0x000000ff0000720c */ /* 0x002fda0003f05270 */
[----:B------:R-:W-:Y:S05]  /*d930*/  @P0 EXIT ;  /* 0x000000000000094d */ /* 0x000fea0003800000 */
[----:B------:R-:W1:Y:S01]  /*d940*/  S2UR UR4, SR_CTAID.X ;  /* 0x00000000000479c3 */ /* 0x000e620000002500 */
[----:B------:R-:W-:Y:S01]  /*d950*/  UMOV UR47, URZ ;  /* 0x0000003f002f7c82 */ /* 0x000fe20008000000 */
[----:B------:R-:W-:Y:S02]  /*d960*/  IMAD.MOV.U32 R19, RZ, RZ, RZ ;  /* 0x000000ffff137224 */ /* 0x000fe400078e00ff */
[----:B------:R-:W-:-:S04]  /*d970*/  IMAD.MOV.U32 R18, RZ, RZ, 0x1 ;  /* 0x00000001ff127424 */ /* 0x000fc800078e00ff */
[----:B------:R-:W1:Y:S02]  /*d980*/  LDC R0, c[0x0][0xda8] ;  /* 0x00036a00ff007b82 */ /* 0x000e640000000800 */
[----:B-1----:R-:W-:-:S13]  /*d990*/  ISETP.LE.AND P0, PT, R0, UR4, PT ;  /* 0x0000000400007c0c */ /* 0x002fda000bf03270 */
[----:B------:R-:W-:Y:S05]  /*d9a0*/  @P0 BRA `(.L_x_745) ;  /* 0x0000002800200947 */ /* 0x000fea0003800000 */
[----:B------:R-:W-:Y:S01]  /*d9b0*/  LOP3.LUT R23, R2, 0x1f, RZ, 0xc0, !PT ;  /* 0x0000001f02177812 */ /* 0x000fe200078ec0ff */
[----:B------:R-:W-:Y:S01]  /*d9c0*/  IMAD.U32 R22, RZ, RZ, UR4 ;  /* 0x00000004ff167e24 */ /* 0x000fe2000f8e00ff */
[----:B------:R-:W-:Y:S01]  /*d9d0*/  ULDC UR46, c[0x0][0xc] ;  /* 0x00000300002e7ab9 */ /* 0x000fe20000000800 */
[----:B------:R-:W-:Y:S01]  /*d9e0*/  IMAD.MOV.U32 R18, RZ, RZ, 0x1 ;  /* 0x00000001ff127424 */ /* 0x000fe200078e00ff */
[----:B------:R-:W-:Y:S01]  /*d9f0*/  ULDC.64 UR48, c[0x0][0x198] ;  /* 0x0000660000307ab9 */ /* 0x000fe20000000a00 */
[----:B------:R-:W-:Y:S01]  /*da00*/  IMAD.MOV.U32 R19, RZ, RZ, RZ ;  /* 0x000000ffff137224 */ /* 0x000fe200078e00ff */
[----:B------:R-:W-:-:S06]  /*da10*/  UMOV UR47, URZ ;  /* 0x0000003f002f7c82 */ /* 0x000fcc0008000000 */
.L_x_799:
[----:B------:R-:W-:Y:S01]  /*da20*/  ULDC UR8, c[0x0][0xdd0] ;  /* 0x0003740000087ab9 */ /* 0x000fe20000000800 */
[----:B-1----:R-:W1:Y:S01]  /*da30*/  LDC R0, c[0x0][0xde8] ;  /* 0x00037a00ff007b82 */ /* 0x002e620000000800 */
[C---:B------:R-:W-:Y:S01]  /*da40*/  R2UR UR6, R22.reuse ;  /* 0x00000000160672ca */ /* 0x040fe200000e0000 */
[----:B------:R-:W-:Y:S01]  /*da50*/  UISETP.NE.AND UP0, UPT, UR8, 0x1, UPT ;  /* 0x000000010800788c */ /* 0x000fe2000bf05270 */
[----:B------:R-:W-:-:S10]  /*da60*/  R2UR UR7, R22 ;  /* 0x00000000160772ca */ /* 0x000fd400000e0000 */
[----:B------:R-:W-:Y:S01]  /*da70*/  @UP0 ULDC UR4, c[0x0][0xdd4] ;  /* 0x0003750000040ab9 */ /* 0x000fe20000000800 */
[----:B------:R-:W-:Y:S01]  /*da80*/  @UP0 ULDC UR9, c[0x0][0xdd8] ;  /* 0x0003760000090ab9 */ /* 0x000fe20000000800 */
[----:B------:R-:W-:-:S04]  /*da90*/  UIMAD.WIDE.U32 UR4, UR6, UR4, URZ ;  /* 0x00000004060472a5 */ /* 0x000fc8000f8e003f */
[----:B------:R-:W-:-:S04]  /*daa0*/  @UP0 USHF.R.U32.HI UR6, URZ, UR9, UR5 ;  /* 0x000000093f060299 */ /* 0x000fc80008011605 */
[----:B------:R-:W-:Y:S02]  /*dab0*/  UIADD3 UR4, -UR6, URZ, URZ ;  /* 0x0000003f06047290 */ /* 0x000fe4000fffe13f */
[----:B-1----:R-:W-:Y:S02]  /*dac0*/  ISETP.LE.AND P0, PT, R0, UR6, PT ;  /* 0x0000000600007c0c */ /* 0x002fe4000bf03270 */
[----:B------:R-:W-:-:S11]  /*dad0*/  UIMAD UR8, UR8, UR4, UR7 ;  /* 0x00000004080872a4 */ /* 0x000fd6000f8e0207 */
[----:B------:R-:W-:Y:S05]  /*dae0*/  @!P0 BRA `(.L_x_746) ;  /* 0x0000000000208947 */ /* 0x000fea0003800000 */
        /* <DEDUP_REMOVED lines=8> */
.L_x_746:
[----:B------:R-:W-:Y:S01]  /*db70*/  ULDC UR9, c[0x0][0xdc4] ;  /* 0x0003710000097ab9 */ /* 0x000fe20000000800 */
[----:B------:R-:W-:Y:S01]  /*db80*/  UMOV UR7, UR8 ;  /* 0x0000000800077c82 */ /* 0x000fe20008000000 */
[----:B------:R-:W-:-:S11]  /*db90*/  UISETP.NE.AND UP0, UPT, UR9, 0x1, UPT ;  /* 0x000000010900788c */ /* 0x000fd6000bf05270 */
[----:B------:R-:W-:Y:S02]  /*dba0*/  @UP0 ULDC.64 UR10, c[0x0][0xdc8] ;  /* 0x00037200000a0ab9 */ /* 0x000fe40000000a00 */
[----:B------:R-:W-:-:S04]  /*dbb0*/  UIMAD.WIDE.U32 UR4, UR8, UR10, URZ ;  /* 0x0000000a080472a5 */ /* 0x000fc8000f8e003f */
[----:B------:R-:W-:-:S04]  /*dbc0*/  @UP0 USHF.R.U32.HI UR7, URZ, UR11, UR5 ;  /* 0x0000000b3f070299 */ /* 0x000fc80008011605 */
[----:B------:R-:W-:-:S12]  /*dbd0*/  UIMAD UR4, UR7, UR9, URZ ;  /* 0x00000009070472a4 */ /* 0x000fd8000f8e023f */
.L_x_747:
[----:B------:R-:W-:Y:S01]  /*dbe0*/  ULDC.64 UR10, c[0x0][0x3f8] ;  /* 0x0000fe00000a7ab9 */ /* 0x000fe20000000a00 */
[----:B------:R-:W-:Y:S02]  /*dbf0*/  UIADD3 UR8, UR8, -UR4, URZ ;  /* 0x8000000408087290 */ /* 0x000fe4000fffe03f */
[----:B------:R-:W-:Y:S02]  /*dc00*/  UISETP.NE.U32.AND UP0, UPT, UR10, URZ, UPT ;  /* 0x0000003f0a00728c */ /* 0x000fe4000bf05070 */
[----:B------:R-:W-:Y:S01]  /*dc10*/  ULOP3.LUT UR7, URZ, UR7, URZ, 0x33, !UPT ;  /* 0x000000073f077292 */ /* 0x000fe2000f8e333f */
[----:B------:R-:W-:Y:S01]  /*dc20*/  ULDC UR10, c[0x0][0xdb8] ;  /* 0x00036e00000a7ab9 */ /* 0x000fe20000000800 */
[----:B------:R-:W-:Y:S01]  /*dc30*/  ULDC.64 UR4, c[0x0][0x9e0] ;  /* 0x0002780000047ab9 */ /* 0x000fe20000000a00 */
[----:B------:R-:W-:Y:S01]  /*dc40*/  UISETP.NE.AND UP1, UPT, UR10, 0x1, UPT ;  /* 0x000000010a00788c */ /* 0x000fe2000bf25270 */
[----:B------:R-:W-:Y:S01]  /*dc50*/  ULDC UR9, c[0x0][0xdc4] ;  /* 0x0003710000097ab9 */ /* 0x000fe20000000800 */
[----:B------:R-:W-:Y:S01]  /*dc60*/  ULDC UR41, c[0x0][0xdac] ;  /* 0x00036b0000297ab9 */ /* 0x000fe20000000800 */
[----:B------:R-:W-:-:S02]  /*dc70*/  UISETP.GE.AND UP2, UPT, UR5, 0x1, UPT ;  /* 0x000000010500788c */ /* 0x000fc4000bf46270 */
[----:B------:R-:W-:Y:S02]  /*dc80*/  UIMAD UR9, UR6, UR9, UR8 ;  /* 0x00000009060972a4 */ /* 0x000fe4000f8e0208 */
[----:B------:R-:W-:Y:S02]  /*dc90*/  UIADD3 UR41, UR7, UR41, URZ ;  /* 0x0000002907297290 */ /* 0x000fe4000fffe03f */
[----:B------:R-:W-:Y:S01]  /*dca0*/  UISETP.NE.AND.EX UP0, UPT, UR11, URZ, UPT, UP0 ;  /* 0x0000003f0b00728c */ /* 0x000fe2000bf05300 */
[----:B------:R-:W-:Y:S01]  /*dcb0*/  PLOP3.LUT P1, PT, PT, PT, UP2, 0x80, 0x0 ;  /* 0x000000000000781c */ /* 0x000fe20003f2f028 */
[----:B------:R-:W-:Y:S01]  /*dcc0*/  @UP1 ULDC UR6, c[0x0][0xdbc] ;  /* 0x00036f0000061ab9 */ /* 0x000fe20000000800 */
[----:B------:R-:W-:Y:S02]  /*dcd0*/  UIMAD UR41, UR41, 0xc0, URZ ;  /* 0x000000c0292978a4 */ /* 0x000fe4000f8e023f */
[----:B------:R-:W-:Y:S01]  /*dce0*/  UIMAD.WIDE.U32 UR6, UR9, UR6, URZ ;  /* 0x00000006090672a5 */ /* 0x000fe2000f8e003f */
[----:B------:R-:W-:Y:S01]  /*dcf0*/  ULDC UR11, c[0x0][0x404] ;  /* 0x00010100000b7ab9 */ /* 0x000fe20000000800 */
[----:B------:R-:W-:Y:S01]  /*dd00*/  ULDC UR12, c[0x0][0x288] ;  /* 0x0000a200000c7ab9 */ /* 0x000fe20000000800 */
[----:B------:R-:W-:Y:S01]  /*dd10*/  @UP1 ULDC UR14, c[0x0][0xdc0] ;  /* 0x00037000000e1ab9 */ /* 0x000fe20000000800 */
[----:B------:R-:W-:Y:S01]  /*dd20*/  UMOV UR43, UR9 ;  /* 0x00000009002b7c82 */ /* 0x000fe20008000000 */
[----:B------:R-:W-:-:S02]  /*dd30*/  USEL UR11, UR11, 0x1, UP0 ;  /* 0x000000010b0b7887 */ /* 0x000fc40008000000 */
[----:B------:R-:W-:Y:S02]  /*dd40*/  UIADD3 UR8, UR41, 0xc0, -UR12 ;  /* 0x000000c029087890 */ /* 0x000fe4000fffe80c */
[----:B------:R-:W-:Y:S01]  /*dd50*/  @UP1 USHF.R.U32.HI UR43, URZ, UR14, UR7 ;  /* 0x0000000e3f2b1299 */ /* 0x000fe20008011607 */
[----:B------:R-:W-:Y:S02]  /*dd60*/  ULDC UR13, c[0x0][0x2e0] ;  /* 0x0000b800000d7ab9 */ /* 0x000fe40000000800 */
[----:B------:R-:W-:Y:S02]  /*dd70*/  UIMAD UR6, UR11, UR13, UR8 ;  /* 0x0000000d0b0672a4 */ /* 0x000fe4000f8e0208 */
[----:B------:R-:W-:Y:S02]  /*dd80*/  UIADD3 UR42, -UR43, URZ, URZ ;  /* 0x0000003f2b2a7290 */ /* 0x000fe4000fffe13f */
[----:B------:R-:W-:Y:S02]  /*dd90*/  UIADD3 UR4, UR6, UR4, URZ ;  /* 0x0000000406047290 */ /* 0x000fe4000fffe03f */
[----:B------:R-:W-:Y:S01]  /*dda0*/  UIMAD UR42, UR10, UR42, UR9 ;  /* 0x0000002a0a2a72a4 */ /* 0x000fe2000f8e0209 */
[----:B------:R-:W-:Y:S11]  /*ddb0*/  @!P1 BRA `(.L_x_748) ;  /* 0x0000000000449947 */ /* 0x000ff60003800000 */
        /* <DEDUP_REMOVED lines=10> */
.L_x_749:
[----:B------:R-:W-:-:S11]  /*de60*/  UISETP.NE.AND UP0, UPT, UR5, 0x1, UPT ;  /* 0x000000010500788c */ /* 0x000fd6000bf05270 */
[----:B------:R-:W-:Y:S02]  /*de70*/  @UP0 ULDC.64 UR14, c[0x0][0x9e8] ;  /* 0x00027a00000e0ab9 */ /* 0x000fe40000000a00 */
[----:B------:R-:W-:-:S04]  /*de80*/  UIMAD.WIDE.U32 UR6, UR8, UR14, URZ ;  /* 0x0000000e080672a5 */ /* 0x000fc8000f8e003f */
[----:B------:R-:W-:-:S12]  /*de90*/  @UP0 USHF.R.U32.HI UR8, URZ, UR15, UR7 ;  /* 0x0000000f3f080299 */ /* 0x000fd80008011607 */
.L_x_750:
[----:B------:R-:W-:-:S04]  /*dea0*/  UIMAD UR8, UR8, UR5, UR5 ;  /* 0x00000005080872a4 */ /* 0x000fc8000f8e0205 */
[----:B------:R-:W-:-:S04]  /*deb0*/  UISETP.LT.AND UP0, UPT, UR4, UR8, UPT ;  /* 0x000000080400728c */ /* 0x000fc8000bf01270 */
[----:B------:R-:W-:-:S12]  /*dec0*/  USEL UR4, UR4, UR8, UP0 ;  /* 0x0000000804047287 */ /* 0x000fd80008000000 */
.L_x_748:
[----:B------:R-:W-:Y:S02]  /*ded0*/  UIMAD UR7, UR11, UR13, 0x7f ;  /* 0x0000007f0b0774a4 */ /* 0x000fe4000f8e020d */
[----:B------:R-:W-:Y:S02]  /*dee0*/  UIADD3 UR4, UR4, 0x7f, URZ ;  /* 0x0000007f04047890 */ /* 0x000fe4000fffe03f */
[----:B------:R-:W-:Y:S02]  /*def0*/  USHF.R.S32.HI UR8, URZ, 0x1f, UR7 ;  /* 0x0000001f3f087899 */ /* 0x000fe40008011407 */
[----:B------:R-:W-:Y:S02]  /*df00*/  USHF.R.S32.HI UR6, URZ, 0x1f, UR4 ;  /* 0x0000001f3f067899 */ /* 0x000fe40008011404 */
[----:B------:R-:W-:Y:S02]  /*df10*/  ULEA.HI UR8, UR8, UR7, URZ, 0x7 ;  /* 0x0000000708087291 */ /* 0x000fe4000f8f383f */
[----:B------:R-:W-:-:S02]  /*df20*/  ULEA.HI UR6, UR6, UR4, URZ, 0x7 ;  /* 0x0000000406067291 */ /* 0x000fc4000f8f383f */
[----:B------:R-:W-:Y:S02]  /*df30*/  UIADD3 UR4, UR41, -UR12, URZ ;  /* 0x8000000c29047290 */ /* 0x000fe4000fffe03f */
[----:B------:R-:W-:Y:S02]  /*df40*/  USHF.R.S32.HI UR45, URZ, 0x7, UR8 ;  /* 0x000000073f2d7899 */ /* 0x000fe40008011408 */
[----:B------:R-:W-:Y:S02]  /*df50*/  USHF.R.S32.HI UR6, URZ, 0x7, UR6 ;  /* 0x000000073f067899 */ /* 0x000fe40008011406 */
[----:B------:R-:W-:Y:S02]  /*df60*/  UIMAD UR4, UR11, UR13, UR4 ;  /* 0x0000000d0b0472a4 */ /* 0x000fe4000f8e0204 */
[----:B------:R-:W-:Y:S01]  /*df70*/  UISETP.LT.AND UP0, UPT, UR45, UR6, UPT ;  /* 0x000000062d00728c */ /* 0x000fe2000bf01270 */
[----:B------:R-:W-:Y:S02]  /*df80*/  ULDC UR8, c[0x0][0x9dc] ;  /* 0x0002770000087ab9 */ /* 0x000fe40000000800 */
[----:B------:R-:W-:-:S02]  /*df90*/  UIADD3 UR8, UR4, -UR8, URZ ;  /* 0x8000000804087290 */ /* 0x000fc4000fffe03f */
[----:B------:R-:W-:Y:S01]  /*dfa0*/  USEL UR45, UR45, UR6, UP0 ;  /* 0x000000062d2d7287 */ /* 0x000fe20008000000 */
[----:B------:R-:W-:Y:S11]  /*dfb0*/  @!P1 BRA `(.L_x_751) ;  /* 0x0000000000449947 */ /* 0x000ff60003800000 */
        /* <DEDUP_REMOVED lines=10> */
.L_x_752:
[----:B------:R-:W-:-:S11]  /*e060*/  UISETP.NE.AND UP0, UPT, UR5, 0x1, UPT ;  /* 0x000000010500788c */ /* 0x000fd6000bf05270 */
[----:B------:R-:W-:Y:S02]  /*e070*/  @UP0 ULDC.64 UR10, c[0x0][0x9e8] ;  /* 0x00027a00000a0ab9 */ /* 0x000fe40000000a00 */
[----:B------:R-:W-:-:S04]  /*e080*/  UIMAD.WIDE.U32 UR6, UR4, UR10, URZ ;  /* 0x0000000a040672a5 */ /* 0x000fc8000f8e003f */
[----:B------:R-:W-:-:S12]  /*e090*/  @UP0 USHF.R.U32.HI UR4, URZ, UR11, UR7 ;  /* 0x0000000b3f040299 */ /* 0x000fd80008011607 */
.L_x_753:
[----:B------:R-:W-:-:S04]  /*e0a0*/  UIMAD UR4, UR4, UR5, URZ ;  /* 0x00000005040472a4 */ /* 0x000fc8000f8e023f */
[----:B------:R-:W-:-:S04]  /*e0b0*/  UISETP.LT.AND UP0, UPT, UR8, UR4, UPT ;  /* 0x000000040800728c */ /* 0x000fc8000bf01270 */
[----:B------:R-:W-:-:S12]  /*e0c0*/  USEL UR8, UR8, UR4, !UP0 ;  /* 0x0000000408087287 */ /* 0x000fd8000c000000 */
.L_x_751:
[----:B------:R-:W-:Y:S01]  /*e0d0*/  USHF.R.S32.HI UR4, URZ, 0x1f, UR8 ;  /* 0x0000001f3f047899 */ /* 0x000fe20008011408 */
[----:B------:R-:W-:Y:S03]  /*e0e0*/  BSSY B6, `(.L_x_754) ;  /* 0x0000205000067945 */ /* 0x000fe60003800000 */
[----:B------:R-:W-:-:S04]  /*e0f0*/  ULEA.HI UR4, UR4, UR8, URZ, 0x7 ;  /* 0x0000000804047291 */ /* 0x000fc8000f8f383f */
[----:B------:R-:W-:-:S04]  /*e100*/  USHF.R.S32.HI UR4, URZ, 0x7, UR4 ;  /* 0x000000073f047899 */ /* 0x000fc80008011404 */
[----:B------:R-:W-:-:S04]  /*e110*/  UISETP.LT.AND UP0, UPT, URZ, UR4, UPT ;  /* 0x000000043f00728c */ /* 0x000fc8000bf01270 */
[----:B------:R-:W-:-:S04]  /*e120*/  USEL UR44, URZ, UR4, !UP0 ;  /* 0x000000043f2c7287 */ /* 0x000fc8000c000000 */
[----:B------:R-:W-:-:S06]  /*e130*/  UISETP.GT.AND UP0, UPT, UR45, UR44, UPT ;  /* 0x0000002c2d00728c */ /* 0x000fcc000bf04270 */
[----:B------:R-:W-:-:S13]  /*e140*/  PLOP3.LUT P0, PT, PT, PT, UP0, 0x80, 0x0 ;  /* 0x000000000000781c */ /* 0x000fda0003f0f008 */
[----:B------:R-:W-:Y:S05]  /*e150*/  @P0 BRA `(.L_x_755) ;  /* 0x0000000000400947 */ /* 0x000fea0003800000 */
[----:B------:R-:W-:Y:S01]  /*e160*/  ISETP.NE.AND P0, PT, R23, RZ, PT ;  /* 0x000000ff1700720c */ /* 0x000fe20003f05270 */
[----:B------:R-:W-:-:S12]  /*e170*/  IMAD.MOV.U32 R13, RZ, RZ, R22 ;  /* 0x000000ffff0d7224 */ /* 0x000fd800078e0016 */
[----:B------:R-:W-:Y:S05]  /*e180*/  @P0 BRA `(.L_x_756) ;  /* 0x0000001c00e80947 */ /* 0x000fea0003800000 */
[----:B------:R-:W1:Y:S01]  /*e190*/  S2R R7, SR_LANEID ;  /* 0x0000000000077919 */ /* 0x000e620000000000 */
[----:B------:R-:W-:Y:S01]  /*e1a0*/  VOTEU.ANY UR4, UPT, PT ;  /* 0x0000000000047886 */ /* 0x000fe200038e0100 */
[----:B------:R-:W2:Y:S01]  /*e1b0*/  LDC.64 R2, c[0x0][0xdf0] ;  /* 0x00037c00ff027b82 */ /* 0x000ea20000000a00 */
[----:B------:R-:W1:Y:S08]  /*e1c0*/  FLO.U32 R0, UR4 ;  /* 0x0000000400007d00 */ /* 0x000e7000080e0000 */
[----:B------:R-:W2:Y:S01]  /*e1d0*/  POPC R5, UR4 ;  /* 0x0000000400057d09 */ /* 0x000ea20008000000 */
[----:B-1----:R-:W-:-:S13]  /*e1e0*/  ISETP.EQ.U32.AND P0, PT, R0, R7, PT ;  /* 0x000000070000720c */ /* 0x002fda0003f02070 */
[----:B--2---:R-:W2:Y:S01]  /*e1f0*/  @P0 ATOMG.E.ADD.STRONG.GPU PT, R3, desc[UR50][R2.64], R5 ;  /* 0x00000005020309a8 */ /* 0x004ea200081ee1f2 */
[----:B------:R-:W1:Y:S02]  /*e200*/  S2R R4, SR_LTMASK ;  /* 0x0000000000047919 */ /* 0x000e640000003900 */
[----:B-1----:R-:W-:-:S04]  /*e210*/  LOP3.LUT R4, R4, UR4, RZ, 0xc0, !PT ;  /* 0x0000000404047c12 */ /* 0x002fc8000f8ec0ff */
[----:B------:R-:W1:Y:S01]  /*e220*/  POPC R13, R4 ;  /* 0x00000004000d7309 */ /* 0x000e620000000000 */
[----:B--2---:R-:W1:Y:S02]  /*e230*/  SHFL.IDX PT, R0, R3, R0, 0x1f ;  /* 0x00001f0003007589 */ /* 0x004e6400000e0000 */
[----:B-1----:R-:W-:Y:S01]  /*e240*/  IADD3 R13, R0, UR46, R13 ;  /* 0x0000002e000d7c10 */ /* 0x002fe2000fffe00d */
[----:B------:R-:W-:Y:S06]  /*e250*/  BRA `(.L_x_756) ;  /* 0x0000001c00b47947 */ /* 0x000fec0003800000 */
.L_x_755:
[----:B------:R-:W1:Y:S01]  /*e260*/  S2UR UR4, SR_CgaCtaId ;  /* 0x00000000000479c3 */ /* 0x000e620000008800 */
[----:B------:R-:W-:Y:S02]  /*e270*/  UMOV UR39, 0x400 ;  /* 0x0000040000277882 */ /* 0x000fe40000000000 */
[----:B-1----:R-:W-:-:S04]  /*e280*/  ULEA UR39, UR4, UR39, 0x18 ;  /* 0x0000002704277291 */ /* 0x002fc8000f8ec03f */
[----:B------:R-:W-:-:S04]  /*e290*/  UIADD3 UR4, UR39, 0xe400, URZ ;  /* 0x0000e40027047890 */ /* 0x000fc8000fffe03f */
[----:B------:R-:W-:-:S06]  /*e2a0*/  ULOP3.LUT UP0, URZ, UR4, 0x3ff, URZ, 0xc0, !UPT ;  /* 0x000003ff043f7892 */ /* 0x000fcc000f80c03f */
[----:B------:R-:W-:-:S13]  /*e2b0*/  PLOP3.LUT P0, PT, PT, PT, UP0, 0x80, 0x0 ;  /* 0x000000000000781c */ /* 0x000fda0003f0f008 */
[----:B------:R-:W-:Y:S05]  /*e2c0*/  @!P0 BRA `(.L_x_757) ;  /* 0x0000000000408947 */ /* 0x000fea0003800000 */
[----:B------:R-:W-:Y:S01]  /*e2d0*/  MOV R2, 0x0 ;  /* 0x0000000000027802 */ /* 0x000fe20000000f00 */
[----:B------:R-:W-:Y:S01]  /*e2e0*/  ULDC.64 UR4, c[0x4][0xa8] ;  /* 0x01002a0000047ab9 */ /* 0x000fe20000000a00 */
[----:B------:R-:W-:Y:S01]  /*e2f0*/  ULDC.64 UR6, c[0x4][0xb0] ;  /* 0x01002c0000067ab9 */ /* 0x000fe20000000a00 */
[----:B------:R-:W-:Y:S02]  /*e300*/  IMAD.U32 R4, RZ, RZ, UR4 ;  /* 0x00000004ff047e24 */ /* 0x000fe4000f8e00ff */
[----:B------:R-:W-:Y:S01]  /*e310*/  IMAD.U32 R5, RZ, RZ, UR5 ;  /* 0x00000005ff057e24 */ /* 0x000fe2000f8e00ff */
[----:B------:R-:W1:Y:S01]  /*e320*/  LDC.64 R2, c[0x4][R2] ;  /* 0x0100000002027b82 */ /* 0x000e620000000a00 */
[----:B------:R-:W-:Y:S01]  /*e330*/  ULDC.64 UR4, c[0x4][0x8] ;  /* 0x0100020000047ab9 */ /* 0x000fe20000000a00 */
        /* <DEDUP_REMOVED lines=9> */
.L_x_757:
[----:B------:R-:W-:-:S04]  /*e3d0*/  UIADD3 UR4, UR39, 0x400, URZ ;  /* 0x0000040027047890 */ /* 0x000fc8000fffe03f */
[----:B------:R-:W-:-:S06]  /*e3e0*/  ULOP3.LUT UP0, URZ, UR4, 0x3ff, URZ, 0xc0, !UPT ;  /* 0x000003ff043f7892 */ /* 0x000fcc000f80c03f */
[----:B------:R-:W-:-:S13]  /*e3f0*/  PLOP3.LUT P0, PT, PT, PT, UP0, 0x80, 0x0 ;  /* 0x000000000000781c */ /* 0x000fda0003f0f008 */
[----:B------:R-:W-:Y:S05]  /*e400*/  @!P0 BRA `(.L_x_758) ;  /* 0x00000000007c8947 */ /* 0x000fea0003800000 */
        /* <DEDUP_REMOVED lines=16> */
.L_x_759:
[----:B------:R1:W2:Y:S01]  /*e510*/  LDC.64 R2, c[0x4][R24] ;  /* 0x0100000018027b82 */ /* 0x0002a20000000a00 */
[----:B------:R-:W-:Y:S01]  /*e520*/  ULDC.64 UR4, c[0x4][0xa8] ;  /* 0x01002a0000047ab9 */ /* 0x000fe20000000a00 */
[----:B------:R-:W-:Y:S01]  /*e530*/  ULDC.64 UR6, c[0x4][0xb0] ;  /* 0x01002c0000067ab9 */ /* 0x000fe20000000a00 */
[----:B------:R-:W-:Y:S02]  /*e540*/  IMAD.U32 R4, RZ, RZ, UR4 ;  /* 0x00000004ff047e24 */ /* 0x000fe4000f8e00ff */
        /* <DEDUP_REMOVED lines=11> */
.L_x_758:
[----:B------:R-:W-:Y:S01]  /*e600*/  ULDC.64 UR4, c[0x0][0x9f8] ;  /* 0x00027e0000047ab9 */ /* 0x000fe20000000a00 */
[----:B------:R-:W-:Y:S01]  /*e610*/  IMAD.U32 R5, RZ, RZ, UR43 ;  /* 0x0000002bff057e24 */ /* 0x000fe2000f8e00ff */
[----:B------:R-:W-:Y:S01]  /*e620*/  ISETP.NE.U32.AND P0, PT, RZ, UR4, PT ;  /* 0x00000004ff007c0c */ /* 0x000fe2000bf05070 */
[----:B------:R-:W-:-:S03]  /*e630*/  IMAD.U32 R0, RZ, RZ, UR43 ;  /* 0x0000002bff007e24 */ /* 0x000fc6000f8e00ff */
[----:B------:R-:W-:-:S13]  /*e640*/  ISETP.NE.AND.EX P0, PT, RZ, UR5, PT, P0 ;  /* 0x00000005ff007c0c */ /* 0x000fda000bf05300 */
[----:B------:R-:W1:Y:S02]  /*e650*/  @P0 LDC.64 R2, c[0x0][0x9f8] ;  /* 0x00027e00ff020b82 */ /* 0x000e640000000a00 */
[----:B-1----:R-:W-:-:S06]  /*e660*/  @P0 IMAD.WIDE R4, R5, 0x4, R2 ;  /* 0x0000000405040825 */ /* 0x002fcc00078e0202 */
[----:B------:R-:W1:Y:S01]  /*e670*/  LDC R2, c[0x0][0x428] ;  /* 0x00010a00ff027b82 */ /* 0x000e620000000800 */
[----:B------:R2:W3:Y:S01]  /*e680*/  @P0 LDG.E R0, desc[UR50][R4.64] ;  /* 0x0000003204000981 */ /* 0x0004e2000c1e1900 */
[----:B------:R-:W-:Y:S01]  /*e690*/  ISETP.NE.AND P1, PT, R23, RZ, PT ;  /* 0x000000ff1700720c */ /* 0x000fe20003f25270 */
[----:B------:R-:W-:Y:S01]  /*e6a0*/  UMOV UR40, URZ ;  /* 0x0000003f00287c82 */ /* 0x000fe20008000000 */
[----:B------:R-:W-:Y:S01]  /*e6b0*/  UMOV UR6, 0xffffffff ;  /* 0xffffffff00067882 */ /* 0x000fe20000000000 */
[----:B------:R-:W-:-:S04]  /*e6c0*/  IMAD.U32 R7, RZ, RZ, UR45 ;  /* 0x0000002dff077e24 */ /* 0x000fc8000f8e00ff */
[----:B------:R-:W-:-:S06]  /*e6d0*/  VIADD R7, R7, 0xffffffff ;  /* 0xffffffff07077836 */ /* 0x000fcc0000000000 */
[----:B------:R-:W-:-:S05]  /*e6e0*/  VOTEU.ALL UP1, P1 ;  /* 0x00000000003f7886 */ /* 0x000fca0000820000 */
[----:B------:R-:W-:Y:S01]  /*e6f0*/  @!UP1 UIADD3 UR4, UP0, UR48, 0x270, URZ ;  /* 0x0000027030049890 */ /* 0x000fe2000ff1e03f */
[----:B-1----:R-:W-:Y:S02]  /*e700*/  ISETP.NE.AND P2, PT, R2, 0x1, PT ;  /* 0x000000010200780c */ /* 0x002fe40003f45270 */
[----:B------:R-:W1:Y:S01]  /*e710*/  LDC.64 R2, c[0x0][0x3f8] ;  /* 0x0000fe00ff027b82 */ /* 0x000e620000000a00 */
[----:B------:R-:W-:-:S09]  /*e720*/  @!UP1 UIADD3.X UR5, URZ, UR49, URZ, UP0, !UPT ;  /* 0x000000313f059290 */ /* 0x000fd200087fe43f */
[----:B------:R4:W-:Y:S01]  /*e730*/  @!UP1 UTMAPF.L2.4D [UR40], [UR4] ;  /* 0x00000028040095b8 */ /* 0x0009e20008018000 */
[----:B------:R-:W2:Y:S08]  /*e740*/  @P2 LDC R6, c[0x0][0x42c] ;  /* 0x00010b00ff062b82 */ /* 0x000eb00000000800 */
[----:B------:R-:W5:Y:S01]  /*e750*/  @P2 LDC R9, c[0x0][0x430] ;  /* 0x00010c00ff092b82 */ /* 0x000f620000000800 */
[----:B-1----:R-:W-:-:S04]  /*e760*/  ISETP.NE.U32.AND P0, PT, R2, RZ, PT ;  /* 0x000000ff0200720c */ /* 0x002fc80003f05070 */
[----:B------:R-:W-:Y:S01]  /*e770*/  ISETP.NE.AND.EX P0, PT, R3, RZ, PT, P0 ;  /* 0x000000ff0300720c */ /* 0x000fe20003f05300 */
[----:B--2---:R-:W-:-:S04]  /*e780*/  @P2 IMAD.HI.U32 R4, R6, UR42, RZ ;  /* 0x0000002a06042c27 */ /* 0x004fc8000f8e00ff */
[----:B------:R-:W-:Y:S01]  /*e790*/  IMAD.U32 R6, RZ, RZ, UR42 ;  /* 0x0000002aff067e24 */ /* 0x000fe2000f8e00ff */
[----:B-----5:R-:W-:Y:S02]  /*e7a0*/  @P2 SHF.R.U32.HI R6, RZ, R9, R4 ;  /* 0x00000009ff062219 */ /* 0x020fe40000011604 */
[----:B---3--:R-:W-:Y:S01]  /*e7b0*/  SEL R9, R0, RZ, !P0 ;  /* 0x000000ff00097207 */ /* 0x008fe20004000000 */
[----:B----4-:R-:W-:Y:S06]  /*e7c0*/  BRA.DIV UR6, `(.L_x_760) ;  /* 0x0000002206307947 */ /* 0x010fec000b800000 */
.L_x_811:
[----:B------:R-:W-:Y:S01]  /*e7d0*/  UMOV UR4, 0xffffffff ;  /* 0xffffffff00047882 */ /* 0x000fe20000000000 */
[----:B------:R-:W-:Y:S02]  /*e7e0*/  SHF.R.S32.HI R8, RZ, 0x1f, R0 ;  /* 0x0000001fff087819 */ /* 0x000fe40000011400 */
[----:B------:R-:W-:Y:S05]  /*e7f0*/  BRA.DIV UR4, `(.L_x_761) ;  /* 0x0000002204447947 */ /* 0x000fea000b800000 */
[----:B------:R-:W-:-:S13]  /*e800*/  ELECT P6, URZ, PT ;  /* 0x00000000003f782f */ /* 0x000fda00038c0000 */
.L_x_814:
[----:B------:R-:W-:Y:S05]  /*e810*/  @!P6 BRA `(.L_x_762) ;  /* 0x0000000000bce947 */ /* 0x000fea0003800000 */
[----:B------:R-:W-:Y:S01]  /*e820*/  LEA R13, R19, UR39, 0x3 ;  /* 0x00000027130d7c11 */ /* 0x000fe2000f8e18ff */
[----:B------:R-:W-:Y:S01]  /*e830*/  IMAD.MOV.U32 R9, RZ, RZ, R0 ;  /* 0x000000ffff097224 */ /* 0x000fe200078e0000 */
[----:B------:R-:W-:Y:S01]  /*e840*/  SHF.L.U32 R12, R18, 0x1f, RZ ;  /* 0x0000001f120c7819 */ /* 0x000fe200000006ff */
        /* <DEDUP_REMOVED lines=19> */
.L_x_763:
[----:B------:R-:W2:Y:S01]  /*e980*/  SYNCS.PHASECHK.TRANS64.TRYWAIT P2, [R13+URZ+0x16840], R12 ;  /* 0x0168400c0d0075a7 */ /* 0x000ea2000804017f */
[----:B------:R-:W-:Y:S01]  /*e990*/  ISETP.NE.AND P3, PT, R17, RZ, PT ;  /* 0x000000ff1100720c */ /* 0x000fe20003f65270 */
[----:B--2---:R-:W-:-:S12]  /*e9a0*/  @!P2 BRA `(.L_x_764) ;  /* 0x0000001c00f8a947 */ /* 0x004fd80003800000 */
.L_x_815:
[----:B------:R-:W-:Y:S05]  /*e9b0*/  @P3 BRA `(.L_x_765) ;  /* 0x0000000000143947 */ /* 0x000fea0003800000 */
[----:B------:R-:W-:Y:S01]  /*e9c0*/  ISETP.NE.AND P2, PT, R23, RZ, PT ;  /* 0x000000ff1700720c */ /* 0x000fe20003f45270 */
[----:B-1----:R-:W-:-:S04]  /*e9d0*/  IMAD.MOV.U32 R4, RZ, RZ, 0x4000 ;  /* 0x00004000ff047424 */ /* 0x002fc800078e00ff */
[----:B------:R3:W-:Y:S08]  /*e9e0*/  SYNCS.ARRIVE.TRANS64 RZ, [R13+URZ+0x16830], R4 ;  /* 0x016830040dff79a7 */ /* 0x0007f0000800003f */
[----:B------:R-:W-:Y:S05]  /*e9f0*/  @!P2 BRA `(.L_x_765) ;  /* 0x000000000004a947 */ /* 0x000fea0003800000 */
[----:B------:R-:W-:Y:S01]  /*ea00*/  BPT.TRAP 0x1 ;  /* 0x000000040000795c */ /* 0x000fe20000300000 */
.L_x_765:
        /* <DEDUP_REMOVED lines=10> */
[----:B------:R-:W-:Y:S02]  /*eab0*/  ULEA UR8, UR8, UR39, 0xe ;  /* 0x0000002708087291 */ /* 0x000fe4000f8e703f */
[----:B------:R-:W-:Y:S02]  /*eac0*/  USHF.L.U32 UR11, UR11, 0x7, URZ ;  /* 0x000000070b0b7899 */ /* 0x000fe4000800063f */
[----:B------:R-:W-:Y:S02]  /*ead0*/  UIADD3 UR9, UR9, 0x16830, URZ ;  /* 0x0001683009097890 */ /* 0x000fe4000fffe03f */
[----:B------:R-:W-:-:S09]  /*eae0*/  UIADD3 UR8, UR8, 0xe400, URZ ;  /* 0x0000e40008087890 */ /* 0x000fd2000fffe03f */
[----:B------:R4:W-:Y:S02]  /*eaf0*/  UTMALDG.4D [UR8], [UR4], desc[UR6] ;  /* 0x00000608040075b4 */ /* 0x0009e40008019000 */
[----:B----4-:R-:W-:Y:S01]  /*eb00*/  NOP ;  /* 0x0000000000007918 */ /* 0x010fe20000000000 */
.L_x_762:
[----:B------:R-:W-:Y:S05]  /*eb10*/  WARPSYNC.ALL ;  /* 0x0000000000007948 */ /* 0x000fea0003800000 */
[----:B------:R-:W-:Y:S01]  /*eb20*/  BAR.SYNC.DEFER_BLOCKING 0x8, 0x1a0 ;  /* 0x0206800000007b1d */ /* 0x000fe20000010000 */
[----:B------:R-:W-:Y:S01]  /*eb30*/  ELECT P2, URZ, PT ;  /* 0x00000000003f782f */ /* 0x000fe20003840000 */
[----:B------:R-:W-:Y:S02]  /*eb40*/  UIADD3 UR47, UR47, 0x1, URZ ;  /* 0x000000012f2f7890 */ /* 0x000fe4000fffe03f */
[----:B------:R-:W-:Y:S02]  /*eb50*/  UIADD3 UR6, UP0, UR48, 0x270, URZ ;  /* 0x0000027030067890 */ /* 0x000fe4000ff1e03f */
[----:B------:R-:W-:-:S02]  /*eb60*/  ULEA.HI UR4, UR47, UR47, URZ, 0x1 ;  /* 0x0000002f2f047291 */ /* 0x000fc4000f8f083f */
[----:B------:R-:W-:Y:S02]  /*eb70*/  UIADD3 UR8, UR39, 0x8400, URZ ;  /* 0x0000840027087890 */ /* 0x000fe4000fffe03f */
[----:B------:R-:W-:Y:S02]  /*eb80*/  ULOP3.LUT UR4, UR4, 0xfffffffe, URZ, 0xc0, !UPT ;  /* 0xfffffffe04047892 */ /* 0x000fe4000f8ec03f */
[----:B------:R-:W-:Y:S02]  /*eb90*/  UIADD3 UR9, UR39, 0x16800, URZ ;  /* 0x0001680027097890 */ /* 0x000fe4000fffe03f */
[----:B-1-3--:R-:W-:Y:S01]  /*eba0*/  @P2 IMAD.MOV.U32 R4, RZ, RZ, 0x6000 ;  /* 0x00006000ff042424 */ /* 0x00afe200078e00ff */
[----:B------:R-:W-:Y:S02]  /*ebb0*/  UIADD3 UR4, UR47, -UR4, URZ ;  /* 0x800000042f047290 */ /* 0x000fe4000fffe03f */
[----:B------:R-:W-:Y:S01]  /*ebc0*/  UIADD3.X UR7, URZ, UR49, URZ, UP0, !UPT ;  /* 0x000000313f077290 */ /* 0x000fe200087fe43f */
[----:B------:R-:W-:Y:S01]  /*ebd0*/  UMOV UR11, UR41 ;  /* 0x00000029000b7c82 */ /* 0x000fe20008000000 */
[----:B------:R-:W-:Y:S01]  /*ebe0*/  UMOV UR12, UR42 ;  /* 0x0000002a000c7c82 */ /* 0x000fe20008000000 */
[----:B------:R-:W-:Y:S01]  /*ebf0*/  UMOV UR13, UR43 ;  /* 0x0000002b000d7c82 */ /* 0x000fe20008000000 */
[----:B------:R-:W-:Y:S01]  /*ec00*/  UMOV UR5, 0x12f00000 ;  /* 0x12f0000000057882 */ /* 0x000fe20000000000 */
[----:B------:R-:W-:Y:S01]  /*ec10*/  UMOV UR10, URZ ;  /* 0x0000003f000a7c82 */ /* 0x000fe20008000000 */
[----:B------:R1:W-:Y:S02]  /*ec20*/  @P2 SYNCS.ARRIVE.TRANS64 RZ, [UR39+0x16800], R4 ;  /* 0x01680004ffff29a7 */ /* 0x0003e40008000027 */
[----:B-1----:R-:W-:Y:S01]  /*ec30*/  IMAD.U32 R4, RZ, RZ, UR4 ;  /* 0x00000004ff047e24 */ /* 0x002fe2000f8e00ff */
[----:B------:R-:W-:-:S02]  /*ec40*/  UMOV UR4, 0x0 ;  /* 0x0000000000047882 */ /* 0x000fc40000000000 */
[----:B------:R1:W-:Y:S02]  /*ec50*/  UTMALDG.4D [UR8], [UR6], desc[UR4] ;  /* 0x00000408060075b4 */ /* 0x0003e40008019000 */
[----:B------:R-:W-:-:S04]  /*ec60*/  SHF.L.U32 R4, R4, 0x1f, RZ ;  /* 0x0000001f04047819 */ /* 0x000fc800000006ff */
[----:B------:R-:W3:Y:S02]  /*ec70*/  SYNCS.PHASECHK.TRANS64.TRYWAIT P2, [UR39+0x16820], R4 ;  /* 0x01682004ff0075a7 */ /* 0x000ee40008040167 */
[----:B-1-3--:R-:W-:Y:S05]  /*ec80*/  @!P2 BRA `(.L_x_766) ;  /* 0x0000001c0054a947 */ /* 0x00afea0003800000 */
.L_x_816:
[----:B------:R-:W-:-:S04]  /*ec90*/  UIADD3 UR4, UR45, -0x2, URZ ;  /* 0xfffffffe2d047890 */ /* 0x000fc8000fffe03f */
[----:B------:R-:W-:-:S06]  /*eca0*/  UISETP.GE.AND UP0, UPT, UR4, UR44, UPT ;  /* 0x0000002c0400728c */ /* 0x000fcc000bf06270 */
[----:B------:R-:W-:-:S13]  /*ecb0*/  PLOP3.LUT P2, PT, PT, PT, UP0, 0x80, 0x0 ;  /* 0x000000000000781c */ /* 0x000fda0003f4f008 */
[----:B------:R-:W-:Y:S05]  /*ecc0*/  @!P2 BRA `(.L_x_767) ;  /* 0x00000010004ca947 */ /* 0x000fea0003800000 */
[----:B-1----:R-:W-:Y:S01]  /*ecd0*/  IMAD R5, RZ, RZ, -UR45 ;  /* 0x8000002dff057e24 */ /* 0x002fe2000f8e02ff */
[----:B------:R-:W-:Y:S01]  /*ece0*/  LOP3.LUT R10, RZ, UR44, RZ, 0x33, !PT ;  /* 0x0000002cff0a7c12 */ /* 0x000fe2000f8e33ff */
[----:B------:R-:W-:Y:S01]  /*ecf0*/  IMAD.U32 R11, RZ, RZ, UR4 ;  /* 0x00000004ff0b7e24 */ /* 0x000fe2000f8e00ff */
[----:B------:R-:W-:Y:S02]  /*ed00*/  ULDC.64 UR36, c[0x0][0x408] ;  /* 0x0001020000247ab9 */ /* 0x000fe40000000a00 */
[----:B------:R-:W-:-:S05]  /*ed10*/  VIADDMNMX R10, R5, 0x1, R10, !PT ;  /* 0x00000001050a7846 */ /* 0x000fca000780010a */
[----:B------:R-:W-:-:S05]  /*ed20*/  VIADD R4, R10, UR45 ;  /* 0x0000002d0a047c36 */ /* 0x000fca0008000000 */
[----:B------:R-:W-:-:S04]  /*ed30*/  LOP3.LUT R4, R4, 0x1, RZ, 0xc0, !PT ;  /* 0x0000000104047812 */ /* 0x000fc800078ec0ff */
[----:B------:R-:W-:-:S13]  /*ed40*/  ISETP.NE.U32.AND P2, PT, R4, 0x1, PT ;  /* 0x000000010400780c */ /* 0x000fda0003f45070 */
[----:B------:R-:W-:Y:S05]  /*ed50*/  @P2 BRA `(.L_x_768) ;  /* 0x0000000400602947 */ /* 0x000fea0003800000 */
[----:B--2---:R-:W-:Y:S01]  /*ed60*/  VIADD R12, R19, 0x1 ;  /* 0x00000001130c7836 */ /* 0x004fe20000000000 */
        /* <DEDUP_REMOVED lines=26> */
.L_x_771:
[----:B-1----:R-:W-:Y:S02]  /*ef10*/  LEA R3, R12, UR39, 0x3 ;  /* 0x000000270c037c11 */ /* 0x002fe4000f8e18ff */
[----:B------:R-:W-:Y:S02]  /*ef20*/  SHF.L.U32 R2, R13, 0x1f, RZ ;  /* 0x0000001f0d027819 */ /* 0x000fe400000006ff */
[----:B------:R-:W-:Y:S02]  /*ef30*/  ISETP.NE.AND P2, PT, R17, RZ, PT ;  /* 0x000000ff1100720c */ /* 0x000fe40003f45270 */
[----:B------:R-:W1:Y:S02]  /*ef40*/  SYNCS.PHASECHK.TRANS64.TRYWAIT P3, [R3+URZ+0x16840], R2 ;  /* 0x01684002030075a7 */ /* 0x000e64000806017f */
[----:B-1----:R-:W-:Y:S09]  /*ef50*/  @!P3 BRA `(.L_x_772) ;  /* 0x0000001800b8b947 */ /* 0x002ff20003800000 */
.L_x_817:
[----:B------:R-:W-:Y:S05]  /*ef60*/  @P2 BRA `(.L_x_773) ;  /* 0x0000000000142947 */ /* 0x000fea0003800000 */
[----:B------:R-:W-:Y:S01]  /*ef70*/  ISETP.NE.AND P3, PT, R23, RZ, PT ;  /* 0x000000ff1700720c */ /* 0x000fe20003f65270 */
[----:B-1----:R-:W-:-:S04]  /*ef80*/  IMAD.MOV.U32 R2, RZ, RZ, 0x4000 ;  /* 0x00004000ff027424 */ /* 0x002fc800078e00ff */
[----:B------:R2:W-:Y:S08]  /*ef90*/  SYNCS.ARRIVE.TRANS64 RZ, [R3+URZ+0x16830], R2 ;  /* 0x0168300203ff79a7 */ /* 0x0005f0000800003f */
[----:B------:R-:W-:Y:S05]  /*efa0*/  @!P3 BRA `(.L_x_773) ;  /* 0x000000000004b947 */ /* 0x000fea0003800000 */
[----:B------:R-:W-:Y:S01]  /*efb0*/  BPT.TRAP 0x1 ;  /* 0x000000040000795c */ /* 0x000fe20000300000 */
.L_x_773:
[----:B------:R-:W-:Y:S01]  /*efc0*/  R2UR UR8, R12 ;  /* 0x000000000c0872ca */ /* 0x000fe200000e0000 */
[----:B------:R-:W-:Y:S01]  /*efd0*/  UIADD3 UR6, UP0, UR48, 0x370, URZ ;  /* 0x0000037030067890 */ /* 0x000fe2000ff1e03f */
[----:B------:R-:W-:Y:S01]  /*efe0*/  R2UR UR9, R3 ;  /* 0x00000000030972ca */ /* 0x000fe200000e0000 */
[----:B------:R-:W-:Y:S01]  /*eff0*/  UIADD3 UR4, UR39, 0x16800, URZ ;  /* 0x0001680027047890 */ /* 0x000fe2000fffe03f */
[----:B------:R-:W-:Y:S01]  /*f000*/  R2UR UR11, R11 ;  /* 0x000000000b0b72ca */ /* 0x000fe200000e0000 */
[----:B------:R-:W-:Y:S01]  /*f010*/  UIADD3.X UR7, URZ, UR49, URZ, UP0, !UPT ;  /* 0x000000313f077290 */ /* 0x000fe200087fe43f */
[----:B------:R-:W-:Y:S01]  /*f020*/  R2UR UR12, R6 ;  /* 0x00000000060c72ca */ /* 0x000fe200000e0000 */
[----:B------:R-:W-:Y:S01]  /*f030*/  UMOV UR14, 0x0 ;  /* 0x00000000000e7882 */ /* 0x000fe20000000000 */
[----:B-----5:R-:W-:Y:S01]  /*f040*/  R2UR UR13, R4 ;  /* 0x00000000040d72ca */ /* 0x020fe200000e0000 */
[----:B------:R-:W-:Y:S01]  /*f050*/  UMOV UR15, 0x14f00000 ;  /* 0x14f00000000f7882 */ /* 0x000fe20000000000 */
[----:B-12---:R-:W-:Y:S01]  /*f060*/  SHF.L.U32 R3, R18, 0x1f, RZ ;  /* 0x0000001f12037819 */ /* 0x006fe200000006ff */
[----:B------:R-:W-:Y:S01]  /*f070*/  UMOV UR10, URZ ;  /* 0x0000003f000a7c82 */ /* 0x000fe20008000000 */
[----:B------:R-:W-:Y:S01]  /*f080*/  LEA R2, R19, UR4, 0x3 ;  /* 0x0000000413027c11 */ /* 0x000fe2000f8e18ff */
[----:B------:R-:W-:-:S02]  /*f090*/  ULEA UR8, UR8, UR39, 0xe ;  /* 0x0000002708087291 */ /* 0x000fc4000f8e703f */
[----:B------:R-:W-:Y:S02]  /*f0a0*/  UIADD3 UR9, UR9, 0x16830, URZ ;  /* 0x0001683009097890 */ /* 0x000fe4000fffe03f */
[----:B------:R-:W-:Y:S02]  /*f0b0*/  USHF.L.U32 UR11, UR11, 0x7, URZ ;  /* 0x000000070b0b7899 */ /* 0x000fe4000800063f */
[----:B------:R-:W-:-:S09]  /*f0c0*/  UIADD3 UR8, UR8, 0xe400, URZ ;  /* 0x0000e40008087890 */ /* 0x000fd2000fffe03f */
[----:B------:R1:W-:Y:S01]  /*f0d0*/  UTMALDG.4D [UR8], [UR6], desc[UR14] ;  /* 0x00000e08060075b4 */ /* 0x0003e20008019000 */
[----:B------:R-:W2:Y:S02]  /*f0e0*/  SYNCS.PHASECHK.TRANS64.TRYWAIT P3, [R2+URZ+0x60], R3 ;  /* 0x00006003020075a7 */ /* 0x000ea4000806017f */
[----:B-12---:R-:W-:Y:S05]  /*f0f0*/  @!P3 BRA `(.L_x_774) ;  /* 0x000000180064b947 */ /* 0x006fea0003800000 */
.L_x_818:
[----:B------:R-:W-:Y:S05]  /*f100*/  @P2 BRA `(.L_x_775) ;  /* 0x0000000000182947 */ /* 0x000fea0003800000 */
[----:B------:R-:W-:Y:S01]  /*f110*/  ISETP.NE.AND P2, PT, R23, RZ, PT ;  /* 0x000000ff1700720c */ /* 0x000fe20003f45270 */
[----:B-1----:R-:W-:Y:S01]  /*f120*/  IMAD.MOV.U32 R3, RZ, RZ, 0x4000 ;  /* 0x00004000ff037424 */ /* 0x002fe200078e00ff */
[----:B------:R-:W-:-:S04]  /*f130*/  LEA R2, R19, UR39, 0x3 ;  /* 0x0000002713027c11 */ /* 0x000fc8000f8e18ff */
[----:B------:R2:W-:Y:S07]  /*f140*/  SYNCS.ARRIVE.TRANS64 RZ, [R2+URZ+0x16850], R3 ;  /* 0x0168500302ff79a7 */ /* 0x0005ee000800003f */
[----:B------:R-:W-:Y:S05]  /*f150*/  @!P2 BRA `(.L_x_775) ;  /* 0x000000000004a947 */ /* 0x000fea0003800000 */
[----:B------:R-:W-:Y:S01]  /*f160*/  BPT.TRAP 0x1 ;  /* 0x000000040000795c */ /* 0x000fe20000300000 */
.L_x_775:
        /* <DEDUP_REMOVED lines=9> */
[----:B------:R-:W-:Y:S02]  /*f200*/  IMAD.MOV.U32 R9, RZ, RZ, R4 ;  /* 0x000000ffff097224 */ /* 0x000fe400078e0004 */
[----:B------:R-:W-:-:S02]  /*f210*/  IMAD.MOV.U32 R7, RZ, RZ, R11 ;  /* 0x000000ffff077224 */ /* 0x000fc400078e000b */
[----:B------:R-:W-:Y:S02]  /*f220*/  ULEA UR8, UR9, UR39, 0xe ;  /* 0x0000002709087291 */ /* 0x000fe4000f8e703f */
[----:B------:R-:W-:Y:S02]  /*f230*/  ULEA UR9, UR9, UR39, 0x3 ;  /* 0x0000002709097291 */ /* 0x000fe4000f8e183f */
[----:B------:R-:W-:Y:S02]  /*f240*/  USHF.L.U32 UR11, UR11, 0x7, URZ ;  /* 0x000000070b0b7899 */ /* 0x000fe4000800063f */
[----:B------:R-:W-:Y:S02]  /*f250*/  UIADD3 UR8, UR8, 0x400, URZ ;  /* 0x0000040008087890 */ /* 0x000fe4000fffe03f */
[----:B------:R-:W-:-:S09]  /*f260*/  UIADD3 UR9, UR9, 0x16850, URZ ;  /* 0x0001685009097890 */ /* 0x000fd2000fffe03f */
[----:B------:R3:W-:Y:S02]  /*f270*/  UTMALDG.4D [UR8], [UR4], desc[UR6] ;  /* 0x00000608040075b4 */ /* 0x0007e40008019000 */
[----:B---3--:R-:W-:Y:S01]  /*f280*/  NOP ;  /* 0x0000000000007918 */ /* 0x008fe20000000000 */
.L_x_770:
[----:B------:R-:W-:Y:S05]  /*f290*/  BSYNC B0 ;  /* 0x0000000000007941 */ /* 0x000fea0003800000 */
.L_x_769:
[----:B------:R-:W-:Y:S01]  /*f2a0*/  UIADD3 UR4, UR45, -0x3, URZ ;  /* 0xfffffffd2d047890 */ /* 0x000fe2000fffe03f */
[----:B------:R-:W-:Y:S02]  /*f2b0*/  IMAD.MOV.U32 R19, RZ, RZ, R12 ;  /* 0x000000ffff137224 */ /* 0x000fe400078e000c */
[----:B------:R-:W-:-:S03]  /*f2c0*/  IMAD.MOV.U32 R18, RZ, RZ, R13 ;  /* 0x000000ffff127224 */ /* 0x000fc600078e000d */
[----:B------:R-:W-:-:S07]  /*f2d0*/  IMAD.U32 R11, RZ, RZ, UR4 ;  /* 0x00000004ff0b7e24 */ /* 0x000fce000f8e00ff */
.L_x_768:
[----:B------:R-:W-:Y:S01]  /*f2e0*/  ULOP3.LUT UR4, URZ, UR45, URZ, 0x33, !UPT ;  /* 0x0000002d3f047292 */ /* 0x000fe2000f8e333f */
[----:B------:R-:W-:Y:S01]  /*f2f0*/  VIADD R10, R10, 0xfffffffe ;  /* 0xfffffffe0a0a7836 */ /* 0x000fe20000000000 */
[----:B------:R-:W-:Y:S04]  /*f300*/  BSSY B0, `(.L_x_767) ;  /* 0x00000af000007945 */ /* 0x000fe80003800000 */
[----:B------:R-:W-:-:S13]  /*f310*/  ISETP.NE.AND P2, PT, R10, UR4, PT ;  /* 0x000000040a007c0c */ /* 0x000fda000bf45270 */
[----:B------:R-:W-:Y:S05]  /*f320*/  @!P2 BRA `(.L_x_776) ;  /* 0x0000000800b0a947 */ /* 0x000fea0003800000 */
[----:B-12---:R-:W-:-:S07]  /*f330*/  IMAD.MOV.U32 R2, RZ, RZ, R9 ;  /* 0x000000ffff027224 */ /* 0x006fce00078e0009 */
.L_x_791:
[----:B------:R-:W-:Y:S01]  /*f340*/  VIADD R10, R19, 0x1 ;  /* 0x00000001130a7836 */ /* 0x000fe20000000000 */
[----:B------:R-:W-:Y:S05]  /*f350*/  YIELD ;  /* 0x0000000000007946 */ /* 0x000fea0003800000 */
[----:B------:R-:W-:Y:S01]  /*f360*/  ISETP.NE.AND P2, PT, R10, 0x2, PT ;  /* 0x000000020a00780c */ /* 0x000fe20003f45270 */
[----:B------:R-:W-:Y:S03]  /*f370*/  BSSY B1, `(.L_x_777) ;  /* 0x0000050000017945 */ /* 0x000fe60003800000 */
[----:B-12---:R-:W-:-:S02]  /*f380*/  SEL R3, RZ, 0x1, P2 ;  /* 0x00000001ff037807 */ /* 0x006fc40001000000 */
[----:B------:R-:W-:Y:S02]  /*f390*/  SEL R10, R10, RZ, P2 ;  /* 0x000000ff0a0a7207 */ /* 0x000fe40001000000 */
[----:B------:R-:W-:Y:S01]  /*f3a0*/  LOP3.LUT R12, R18, R3, RZ, 0x3c, !PT ;  /* 0x00000003120c7212 */ /* 0x000fe200078e3cff */
[----:B------:R-:W-:Y:S06]  /*f3b0*/  @!P6 BRA `(.L_x_778) ;  /* 0x00000004002ce947 */ /* 0x000fec0003800000 */
[----:B------:R-:W-:Y:S01]  /*f3c0*/  IMAD.MOV.U32 R14, RZ, RZ, R11 ;  /* 0x000000ffff0e7224 */ /* 0x000fe200078e000b */
[----:B------:R-:W-:Y:S06]  /*f3d0*/  @!P0 BRA `(.L_x_779) ;  /* 0x0000000000488947 */ /* 0x000fec0003800000 */
[----:B------:R-:W1:Y:S01]  /*f3e0*/  LDC R14, c[0x0][0x41c] ;  /* 0x00010700ff0e7b82 */ /* 0x000e620000000800 */
[----:B------:R-:W-:Y:S02]  /*f3f0*/  IMAD.MOV.U32 R13, RZ, RZ, R11 ;  /* 0x000000ffff0d7224 */ /* 0x000fe400078e000b */
[----:B------:R-:W-:-:S04]  /*f400*/  IMAD R15, R8, UR36, RZ ;  /* 0x00000024080f7c24 */ /* 0x000fc8000f8e02ff */
[----:B------:R-:W-:Y:S01]  /*f410*/  IMAD R15, R0, UR37, R15 ;  /* 0x00000025000f7c24 */ /* 0x000fe2000f8e020f */
[----:B------:R-:W2:Y:S01]  /*f420*/  LDC.64 R2, c[0x0][0x3f8] ;  /* 0x0000fe00ff027b82 */ /* 0x000ea20000000a00 */
        /* <DEDUP_REMOVED lines=13> */
.L_x_779:
[----:B------:R-:W-:Y:S02]  /*f500*/  LEA R4, R10, UR39, 0x3 ;  /* 0x000000270a047c11 */ /* 0x000fe4000f8e18ff */
[----:B-1----:R-:W-:Y:S02]  /*f510*/  SHF.L.U32 R3, R12, 0x1f, RZ ;  /* 0x0000001f0c037819 */ /* 0x002fe400000006ff */
[----:B------:R-:W-:Y:S02]  /*f520*/  ISETP.NE.AND P2, PT, R17, RZ, PT ;  /* 0x000000ff1100720c */ /* 0x000fe40003f45270 */
[----:B------:R-:W1:Y:S02]  /*f530*/  SYNCS.PHASECHK.TRANS64.TRYWAIT P3, [R4+URZ+0x16840], R3 ;  /* 0x01684003040075a7 */ /* 0x000e64000806017f */
[----:B-1----:R-:W-:Y:S09]  /*f540*/  @!P3 BRA `(.L_x_780) ;  /* 0x000000140064b947 */ /* 0x002ff20003800000 */
.L_x_819:
[----:B------:R-:W-:Y:S05]  /*f550*/  @P2 BRA `(.L_x_781) ;  /* 0x0000000000142947 */ /* 0x000fea0003800000 */
[----:B------:R-:W-:Y:S01]  /*f560*/  ISETP.NE.AND P3, PT, R23, RZ, PT ;  /* 0x000000ff1700720c */ /* 0x000fe20003f65270 */
[----:B-1----:R-:W-:-:S04]  /*f570*/  IMAD.MOV.U32 R3, RZ, RZ, 0x4000 ;  /* 0x00004000ff037424 */ /* 0x002fc800078e00ff */
[----:B------:R2:W-:Y:S08]  /*f580*/  SYNCS.ARRIVE.TRANS64 RZ, [R4+URZ+0x16830], R3 ;  /* 0x0168300304ff79a7 */ /* 0x0005f0000800003f */
[----:B------:R-:W-:Y:S05]  /*f590*/  @!P3 BRA `(.L_x_781) ;  /* 0x000000000004b947 */ /* 0x000fea0003800000 */
[----:B------:R-:W-:Y:S01]  /*f5a0*/  BPT.TRAP 0x1 ;  /* 0x000000040000795c */ /* 0x000fe20000300000 */
.L_x_781:
        /* <DEDUP_REMOVED lines=10> */
[----:B------:R-:W-:Y:S01]  /*f650*/  SHF.L.U32 R18, R18, 0x1f, RZ ;  /* 0x0000001f12127819 */ /* 0x000fe200000006ff */
[----:B------:R-:W-:Y:S01]  /*f660*/  UMOV UR10, URZ ;  /* 0x0000003f000a7c82 */ /* 0x000fe20008000000 */
[----:B-12---:R-:W-:Y:S01]  /*f670*/  LEA R3, R19, UR4, 0x3 ;  /* 0x0000000413037c11 */ /* 0x006fe2000f8e18ff */
[----:B------:R-:W-:-:S02]  /*f680*/  ULEA UR8, UR8, UR39, 0xe ;  /* 0x0000002708087291 */ /* 0x000fc4000f8e703f */
[----:B------:R-:W-:Y:S02]  /*f690*/  UIADD3 UR9, UR9, 0x16830, URZ ;  /* 0x0001683009097890 */ /* 0x000fe4000fffe03f */
[----:B------:R-:W-:Y:S02]  /*f6a0*/  USHF.L.U32 UR11, UR11, 0x7, URZ ;  /* 0x000000070b0b7899 */ /* 0x000fe4000800063f */
[----:B------:R-:W-:-:S09]  /*f6b0*/  UIADD3 UR8, UR8, 0xe400, URZ ;  /* 0x0000e40008087890 */ /* 0x000fd2000fffe03f */
[----:B------:R1:W-:Y:S01]  /*f6c0*/  UTMALDG.4D [UR8], [UR6], desc[UR14] ;  /* 0x00000e08060075b4 */ /* 0x0003e20008019000 */
[----:B------:R-:W2:Y:S02]  /*f6d0*/  SYNCS.PHASECHK.TRANS64.TRYWAIT P3, [R3+URZ+0x60], R18 ;  /* 0x00006012030075a7 */ /* 0x000ea4000806017f */
[----:B-12---:R-:W-:Y:S05]  /*f6e0*/  @!P3 BRA `(.L_x_782) ;  /* 0x000000140010b947 */ /* 0x006fea0003800000 */
.L_x_820:
[----:B------:R-:W-:Y:S05]  /*f6f0*/  @P2 BRA `(.L_x_783) ;  /* 0x0000000000142947 */ /* 0x000fea0003800000 */
[----:B------:R-:W-:Y:S01]  /*f700*/  ISETP.NE.AND P2, PT, R23, RZ, PT ;  /* 0x000000ff1700720c */ /* 0x000fe20003f45270 */
[----:B------:R-:W-:-:S04]  /*f710*/  IMAD.MOV.U32 R4, RZ, RZ, 0x4000 ;  /* 0x00004000ff047424 */ /* 0x000fc800078e00ff */
[----:B------:R2:W-:Y:S08]  /*f720*/  SYNCS.ARRIVE.TRANS64 RZ, [R3+URZ+0x50], R4 ;  /* 0x0000500403ff79a7 */ /* 0x0005f0000800003f */
[----:B------:R-:W-:Y:S05]  /*f730*/  @!P2 BRA `(.L_x_783) ;  /* 0x000000000004a947 */ /* 0x000fea0003800000 */
[----:B------:R-:W-:Y:S01]  /*f740*/  BPT.TRAP 0x1 ;  /* 0x000000040000795c */ /* 0x000fe20000300000 */
.L_x_783:
        /* <DEDUP_REMOVED lines=12> */
[----:B------:R-:W-:Y:S02]  /*f810*/  ULEA UR8, UR8, UR39, 0xe ;  /* 0x0000002708087291 */ /* 0x000fe4000f8e703f */
[----:B------:R-:W-:Y:S02]  /*f820*/  USHF.L.U32 UR11, UR11, 0x7, URZ ;  /* 0x000000070b0b7899 */ /* 0x000fe4000800063f */
[----:B------:R-:W-:Y:S02]  /*f830*/  UIADD3 UR9, UR9, 0x50, URZ ;  /* 0x0000005009097890 */ /* 0x000fe4000fffe03f */
[----:B------:R-:W-:-:S09]  /*f840*/  UIADD3 UR8, UR8, 0x400, URZ ;  /* 0x0000040008087890 */ /* 0x000fd2000fffe03f */
[----:B------:R3:W-:Y:S02]  /*f850*/  UTMALDG.4D [UR8], [UR4], desc[UR6] ;  /* 0x00000608040075b4 */ /* 0x0007e40008019000 */
[----:B---3--:R-:W-:Y:S01]  /*f860*/  NOP ;  /* 0x0000000000007918 */ /* 0x008fe20000000000 */
.L_x_778:
[----:B------:R-:W-:Y:S05]  /*f870*/  BSYNC B1 ;  /* 0x0000000000017941 */ /* 0x000fea0003800000 */
.L_x_777:
[----:B------:R-:W-:Y:S01]  /*f880*/  VIADD R19, R10, 0x1 ;  /* 0x000000010a137836 */ /* 0x000fe20000000000 */
[----:B------:R-:W-:Y:S01]  /*f890*/  BSSY B1, `(.L_x_784) ;  /* 0x0000052000017945 */ /* 0x000fe20003800000 */
[----:B------:R-:W-:-:S03]  /*f8a0*/  VIADD R13, R11, 0xffffffff ;  /* 0xffffffff0b0d7836 */ /* 0x000fc60000000000 */
[----:B------:R-:W-:-:S04]  /*f8b0*/  ISETP.NE.AND P2, PT, R19, 0x2, PT ;  /* 0x000000021300780c */ /* 0x000fc80003f45270 */
[----:B-12---:R-:W-:Y:S02]  /*f8c0*/  SEL R3, RZ, 0x1, P2 ;  /* 0x00000001ff037807 */ /* 0x006fe40001000000 */
        /* <DEDUP_REMOVED lines=9> */
[----:B-1----:R-:W-:-:S13]  /*f960*/  ISETP.NE.AND P2, PT, R14, 0x1, PT ;  /* 0x000000010e00780c */ /* 0x002fda0003f45270 */
[----:B------:R-:W1:Y:S02]  /*f970*/  @P2 LDC.64 R2, c[0x0][0x420] ;  /* 0x00010800ff022b82 */ /* 0x000e640000000a00 */
[----:B-1----:R-:W-:-:S05]  /*f980*/  @P2 IMAD.HI.U32 R2, R13, R2, RZ ;  /* 0x000000020d022227 */ /* 0x002fca00078e00ff */
[----:B------:R-:W-:Y:S02]  /*f990*/  @P2 SHF.R.U32.HI R15, RZ, R3, R2 ;  /* 0x00000003ff0f2219 */ /* 0x000fe40000011602 */
[----:B------:R-:W1:Y:S02]  /*f9a0*/  LDC.64 R2, c[0x0][0x3f8] ;  /* 0x0000fe00ff027b82 */ /* 0x000e640000000a00 */
[--C-:B------:R-:W-:Y:S01]  /*f9b0*/  SHF.R.S32.HI R5, RZ, 0x1f, R15.reuse ;  /* 0x0000001fff057819 */ /* 0x100fe2000001140f */
[----:B------:R-:W-:-:S04]  /*f9c0*/  IMAD.MOV.U32 R4, RZ, RZ, R15 ;  /* 0x000000ffff047224 */ /* 0x000fc800078e000f */
[----:B------:R-:W-:-:S04]  /*f9d0*/  IMAD.WIDE.U32 R4, R0, UR36, R4 ;  /* 0x0000002400047c25 */ /* 0x000fc8000f8e0004 */
[----:B------:R-:W-:Y:S01]  /*f9e0*/  IMAD.IADD R5, R21, 0x1, R5 ;  /* 0x0000000115057824 */ /* 0x000fe200078e0205 */
[----:B-1----:R-:W-:-:S04]  /*f9f0*/  LEA R2, P2, R4, R2, 0x2 ;  /* 0x0000000204027211 */ /* 0x002fc800078410ff */
[----:B------:R-:W-:-:S05]  /*fa00*/  LEA.HI.X R3, R4, R3, R5, 0x2, P2 ;  /* 0x0000000304037211 */ /* 0x000fca00010f1405 */
[----:B------:R1:W5:Y:S01]  /*fa10*/  LDG.E R2, desc[UR50][R2.64] ;  /* 0x0000003202027981 */ /* 0x000362000c1e1900 */
[----:B------:R-:W-:-:S04]  /*fa20*/  IMAD.MOV R4, RZ, RZ, -R15 ;  /* 0x000000ffff047224 */ /* 0x000fc800078e0a0f */
[----:B------:R-:W-:-:S07]  /*fa30*/  IMAD R14, R14, R4, R13 ;  /* 0x000000040e0e7224 */ /* 0x000fce00078e020d */
.L_x_786:
[----:B-1----:R-:W-:Y:S02]  /*fa40*/  LEA R3, R19, UR39, 0x3 ;  /* 0x0000002713037c11 */ /* 0x002fe4000f8e18ff */
[----:B------:R-:W-:Y:S02]  /*fa50*/  SHF.L.U32 R4, R18, 0x1f, RZ ;  /* 0x0000001f12047819 */ /* 0x000fe400000006ff */
[----:B------:R-:W-:Y:S02]  /*fa60*/  ISETP.NE.AND P2, PT, R17, RZ, PT ;  /* 0x000000ff1100720c */ /* 0x000fe40003f45270 */
[----:B------:R-:W1:Y:S02]  /*fa70*/  SYNCS.PHASECHK.TRANS64.TRYWAIT P3, [R3+URZ+0x16840], R4 ;  /* 0x01684004030075a7 */ /* 0x000e64000806017f */
[----:B-1----:R-:W-:Y:S09]  /*fa80*/  @!P3 BRA `(.L_x_787) ;  /* 0x00000010003cb947 */ /* 0x002ff20003800000 */
.L_x_821:
[----:B------:R-:W-:Y:S05]  /*fa90*/  @P2 BRA `(.L_x_788) ;  /* 0x0000000000142947 */ /* 0x000fea0003800000 */
[----:B------:R-:W-:Y:S01]  /*faa0*/  ISETP.NE.AND P3, PT, R23, RZ, PT ;  /* 0x000000ff1700720c */ /* 0x000fe20003f65270 */
[----:B-1----:R-:W-:-:S04]  /*fab0*/  IMAD.MOV.U32 R4, RZ, RZ, 0x4000 ;  /* 0x00004000ff047424 */ /* 0x002fc800078e00ff */
[----:B------:R2:W-:Y:S08]  /*fac0*/  SYNCS.ARRIVE.TRANS64 RZ, [R3+URZ+0x16830], R4 ;  /* 0x0168300403ff79a7 */ /* 0x0005f0000800003f */
[----:B------:R-:W-:Y:S05]  /*fad0*/  @!P3 BRA `(.L_x_788) ;  /* 0x000000000004b947 */ /* 0x000fea0003800000 */
[----:B------:R-:W-:Y:S01]  /*fae0*/  BPT.TRAP 0x1 ;  /* 0x000000040000795c */ /* 0x000fe20000300000 */
.L_x_788:
[----:B------:R-:W-:Y:S01]  /*faf0*/  R2UR UR9, R19 ;  /* 0x00000000130972ca */ /* 0x000fe200000e0000 */
[----:B------:R-:W-:Y:S01]  /*fb00*/  UIADD3 UR4, UR39, 0x16800, URZ ;  /* 0x0001680027047890 */ /* 0x000fe2000fffe03f */
[----:B------:R-:W-:Y:S01]  /*fb10*/  R2UR UR11, R14 ;  /* 0x000000000e0b72ca */ /* 0x000fe200000e0000 */
[----:B------:R-:W-:Y:S01]  /*fb20*/  UIADD3 UR6, UP0, UR48, 0x370, URZ ;  /* 0x0000037030067890 */ /* 0x000fe2000ff1e03f */
[----:B------:R-:W-:Y:S01]  /*fb30*/  R2UR UR12, R6 ;  /* 0x00000000060c72ca */ /* 0x000fe200000e0000 */
[----:B------:R-:W-:Y:S01]  /*fb40*/  UMOV UR14, 0x0 ;  /* 0x00000000000e7882 */ /* 0x000fe20000000000 */
[----:B-----5:R-:W-:Y:S01]  /*fb50*/  R2UR UR13, R2 ;  /* 0x00000000020d72ca */ /* 0x020fe200000e0000 */
[----:B------:R-:W-:Y:S01]  /*fb60*/  UIADD3.X UR7, URZ, UR49, URZ, UP0, !UPT ;  /* 0x000000313f077290 */ /* 0x000fe200087fe43f */
[----:B------:R-:W-:Y:S01]  /*fb70*/  SHF.L.U32 R12, R12, 0x1f, RZ ;  /* 0x0000001f0c0c7819 */ /* 0x000fe200000006ff */
[----:B------:R-:W-:Y:S01]  /*fb80*/  UMOV UR15, 0x14f00000 ;  /* 0x14f00000000f7882 */ /* 0x000fe20000000000 */
[----:B-12---:R-:W-:Y:S01]  /*fb90*/  LEA R3, R10, UR4, 0x3 ;  /* 0x000000040a037c11 */ /* 0x006fe2000f8e18ff */
[----:B------:R-:W-:-:S02]  /*fba0*/  UMOV UR10, URZ ;  /* 0x0000003f000a7c82 */ /* 0x000fc40008000000 */
[----:B------:R-:W-:Y:S02]  /*fbb0*/  ULEA UR8, UR9, UR39, 0xe ;  /* 0x0000002709087291 */ /* 0x000fe4000f8e703f */
[----:B------:R-:W-:Y:S02]  /*fbc0*/  ULEA UR9, UR9, UR4, 0x3 ;  /* 0x0000000409097291 */ /* 0x000fe4000f8e183f */
[----:B------:R-:W-:Y:S02]  /*fbd0*/  USHF.L.U32 UR11, UR11, 0x7, URZ ;  /* 0x000000070b0b7899 */ /* 0x000fe4000800063f */
[----:B------:R-:W-:Y:S02]  /*fbe0*/  UIADD3 UR8, UR8, 0xe400, URZ ;  /* 0x0000e40008087890 */ /* 0x000fe4000fffe03f */
[----:B------:R-:W-:-:S09]  /*fbf0*/  UIADD3 UR9, UR9, 0x30, URZ ;  /* 0x0000003009097890 */ /* 0x000fd2000fffe03f */
[----:B------:R1:W-:Y:S01]  /*fc00*/  UTMALDG.4D [UR8], [UR6], desc[UR14] ;  /* 0x00000e08060075b4 */ /* 0x0003e20008019000 */
[----:B------:R-:W2:Y:S02]  /*fc10*/  SYNCS.PHASECHK.TRANS64.TRYWAIT P3, [R3+URZ+0x60], R12 ;  /* 0x0000600c030075a7 */ /* 0x000ea4000806017f */
[----:B-12---:R-:W-:Y:S05]  /*fc20*/  @!P3 BRA `(.L_x_789) ;  /* 0x0000000c00e8b947 */ /* 0x006fea0003800000 */
.L_x_822:
[----:B------:R-:W-:Y:S05]  /*fc30*/  @P2 BRA `(.L_x_790) ;  /* 0x0000000000142947 */ /* 0x000fea0003800000 */
[----:B------:R-:W-:Y:S01]  /*fc40*/  ISETP.NE.AND P2, PT, R23, RZ, PT ;  /* 0x000000ff1700720c */ /* 0x000fe20003f45270 */
[----:B------:R-:W-:-:S04]  /*fc50*/  IMAD.MOV.U32 R4, RZ, RZ, 0x4000 ;  /* 0x00004000ff047424 */ /* 0x000fc800078e00ff */
[----:B------:R2:W-:Y:S08]  /*fc60*/  SYNCS.ARRIVE.TRANS64 RZ, [R3+URZ+0x50], R4 ;  /* 0x0000500403ff79a7 */ /* 0x0005f0000800003f */
[----:B------:R-:W-:Y:S05]  /*fc70*/  @!P2 BRA `(.L_x_790) ;  /* 0x000000000004a947 */ /* 0x000fea0003800000 */
[----:B------:R-:W-:Y:S01]  /*fc80*/  BPT.TRAP 0x1 ;  /* 0x000000040000795c */ /* 0x000fe20000300000 */
.L_x_790:
        /* <DEDUP_REMOVED lines=18> */
.L_x_785:
[----:B------:R-:W-:Y:S05]  /*fdb0*/  BSYNC B1 ;  /* 0x0000000000017941 */ /* 0x000fea0003800000 */
.L_x_784:
[----:B------:R-:W-:Y:S01]  /*fdc0*/  ISETP.GT.AND P2, PT, R13, UR44, PT ;  /* 0x0000002c0d007c0c */ /* 0x000fe2000bf44270 */
[----:B------:R-:W-:-:S12]  /*fdd0*/  VIADD R11, R11, 0xfffffffe ;  /* 0xfffffffe0b0b7836 */ /* 0x000fd80000000000 */
[----:B------:R-:W-:Y:S05]  /*fde0*/  @P2 BRA `(.L_x_791) ;  /* 0xfffffff400542947 */ /* 0x000fea000383ffff */
.L_x_776:
[----:B------:R-:W-:Y:S05]  /*fdf0*/  BSYNC B0 ;  /* 0x0000000000007941 */ /* 0x000fea0003800000 */
.L_x_767:
[----:B------:R-:W-:Y:S04]  /*fe00*/  BSSY B0, `(.L_x_792) ;  /* 0x000000e000007945 */ /* 0x000fe80003800000 */
[----:B------:R-:W-:Y:S05]  /*fe10*/  @P1 BRA `(.L_x_793) ;  /* 0x0000000000301947 */ /* 0x000fea0003800000 */
[----:B------:R-:W3:Y:S01]  /*fe20*/  S2R R11, SR_LANEID ;  /* 0x00000000000b7919 */ /* 0x000ee20000000000 */
[----:B------:R-:W-:Y:S01]  /*fe30*/  VOTEU.ANY UR4, UPT, PT ;  /* 0x0000000000047886 */ /* 0x000fe200038e0100 */
[----:B-12---:R-:W1:Y:S01]  /*fe40*/  LDC.64 R2, c[0x0][0xdf0] ;  /* 0x00037c00ff027b82 */ /* 0x006e620000000a00 */
[----:B------:R-:W3:Y:S08]  /*fe50*/  FLO.U32 R0, UR4 ;  /* 0x0000000400007d00 */ /* 0x000ef000080e0000 */
[----:B------:R-:W1:Y:S01]  /*fe60*/  POPC R5, UR4 ;  /* 0x0000000400057d09 */ /* 0x000e620008000000 */
[----:B---3--:R-:W-:-:S13]  /*fe70*/  ISETP.EQ.U32.AND P0, PT, R0, R11, PT ;  /* 0x0000000b0000720c */ /* 0x008fda0003f02070 */
[----:B-1----:R-:W2:Y:S01]  /*fe80*/  @P0 ATOMG.E.ADD.STRONG.GPU PT, R3, desc[UR50][R2.64], R5 ;  /* 0x00000005020309a8 */ /* 0x002ea200081ee1f2 */
[----:B------:R-:W1:Y:S02]  /*fe90*/  S2R R4, SR_LTMASK ;  /* 0x0000000000047919 */ /* 0x000e640000003900 */
[----:B-1----:R-:W-:-:S04]  /*fea0*/  LOP3.LUT R4, R4, UR4, RZ, 0xc0, !PT ;  /* 0x0000000404047c12 */ /* 0x002fc8000f8ec0ff */
[----:B------:R-:W1:Y:S01]  /*feb0*/  POPC R11, R4 ;  /* 0x00000004000b7309 */ /* 0x000e620000000000 */
[----:B--2---:R-:W1:Y:S02]  /*fec0*/  SHFL.IDX PT, R0, R3, R0, 0x1f ;  /* 0x00001f0003007589 */ /* 0x004e6400000e0000 */
[----:B-1----:R-:W-:-:S07]  /*fed0*/  IADD3 R22, R0, UR46, R11 ;  /* 0x0000002e00167c10 */ /* 0x002fce000fffe00b */
.L_x_793:
[----:B------:R-:W-:Y:S05]  /*fee0*/  BSYNC B0 ;  /* 0x0000000000007941 */ /* 0x000fea0003800000 */
.L_x_792:
[----:B------:R-:W-:Y:S04]  /*fef0*/  BSSY B0, `(.L_x_794) ;  /* 0x000001d000007945 */ /* 0x000fe80003800000 */
[----:B------:R-:W-:Y:S05]  /*ff00*/  @!P6 BRA `(.L_x_795) ;  /* 0x00000000006ce947 */ /* 0x000fea0003800000 */
[----:B-12---:R-:W-:Y:S02]  /*ff10*/  LEA R3, R19, UR39, 0x3 ;  /* 0x0000002713037c11 */ /* 0x006fe4000f8e18ff */
[----:B------:R-:W-:Y:S02]  /*ff20*/  SHF.L.U32 R0, R18, 0x1f, RZ ;  /* 0x0000001f12007819 */ /* 0x000fe400000006ff */
[----:B------:R-:W-:Y:S02]  /*ff30*/  ISETP.NE.AND P1, PT, R17, RZ, PT ;  /* 0x000000ff1100720c */ /* 0x000fe40003f25270 */
[----:B------:R-:W1:Y:S02]  /*ff40*/  SYNCS.PHASECHK.TRANS64.TRYWAIT P0, [R3+URZ+0x16860], R0 ;  /* 0x01686000030075a7 */ /* 0x000e64000800017f */
[----:B-1----:R-:W-:Y:S09]  /*ff50*/  @!P0 BRA `(.L_x_796) ;  /* 0x0000000c00308947 */ /* 0x002ff20003800000 */
.L_x_823:
[----:B------:R-:W-:Y:S05]  /*ff60*/  @P1 BRA `(.L_x_797) ;  /* 0x0000000000141947 */ /* 0x000fea0003800000 */
[----:B------:R-:W-:Y:S01]  /*ff70*/  ISETP.NE.AND P0, PT, R23, RZ, PT ;  /* 0x000000ff1700720c */ /* 0x000fe20003f05270 */
[----:B-1----:R-:W-:-:S04]  /*ff80*/  IMAD.MOV.U32 R0, RZ, RZ, 0x4000 ;  /* 0x00004000ff007424 */ /* 0x002fc800078e00ff */
[----:B------:R2:W-:Y:S08]  /*ff90*/  SYNCS.ARRIVE.TRANS64 RZ, [R3+URZ+0x16850], R0 ;  /* 0x0168500003ff79a7 */ /* 0x0005f0000800003f */
[----:B------:R-:W-:Y:S05]  /*ffa0*/  @!P0 BRA `(.L_x_797) ;  /* 0x0000000000048947 */ /* 0x000fea0003800000 */
[----:B------:R-:W-:Y:S01]  /*ffb0*/  BPT.TRAP 0x1 ;  /* 0x000000040000795c */ /* 0x000fe20000300000 */
.L_x_797:
        /* <DEDUP_REMOVED lines=10> */
[----:B------:R-:W-:Y:S02]  /*10060*/  ULEA UR8, UR8, UR39, 0xe ;  /* 0x0000002708087291 */ /* 0x000fe4000f8e703f */
[----:B------:R-:W-:Y:S02]  /*10070*/  USHF.L.U32 UR11, UR11, 0x7, URZ ;  /* 0x000000070b0b7899 */ /* 0x000fe4000800063f */
[----:B------:R-:W-:Y:S02]  /*10080*/  UIADD3 UR9, UR9, 0x16850, URZ ;  /* 0x0001685009097890 */ /* 0x000fe4000fffe03f */
[----:B------:R-:W-:-:S09]  /*10090*/  UIADD3 UR8, UR8, 0x400, URZ ;  /* 0x0000040008087890 */ /* 0x000fd2000fffe03f */
[----:B------:R3:W-:Y:S02]  /*100a0*/  UTMALDG.4D [UR8], [UR4], desc[UR6] ;  /* 0x00000608040075b4 */ /* 0x0007e40008019000 */
[----:B---3--:R-:W-:Y:S01]  /*100b0*/  NOP ;  /* 0x0000000000007918 */ /* 0x008fe20000000000 */
.L_x_795:
[----:B------:R-:W-:Y:S05]  /*100c0*/  BSYNC B0 ;  /* 0x0000000000007941 */ /* 0x000fea0003800000 */
.L_x_794:
[----:B------:R-:W-:Y:S02]  /*100d0*/  VIADD R19, R19, 0x1 ;  /* 0x0000000113137836 */ /* 0x000fe40000000000 */
[----:B--2---:R-:W-:-:S03]  /*100e0*/  IMAD.MOV.U32 R13, RZ, RZ, R22 ;  /* 0x000000ffff0d7224 */ /* 0x004fc600078e0016 */
[----:B------:R-:W-:-:S04]  /*100f0*/  ISETP.NE.AND P0, PT, R19, 0x2, PT ;  /* 0x000000021300780c */ /* 0x000fc80003f05270 */
[----:B-1----:R-:W-:Y:S02]  /*10100*/  SEL R3, RZ, 0x1, P0 ;  /* 0x00000001ff037807 */ /* 0x002fe40000000000 */
[----:B------:R-:W-:Y:S02]  /*10110*/  SEL R19, R19, RZ, P0 ;  /* 0x000000ff13137207 */ /* 0x000fe40000000000 */
[----:B------:R-:W-:-:S07]  /*10120*/  LOP3.LUT R18, R18, R3, RZ, 0x3c, !PT ;  /* 0x0000000312127212 */ /* 0x000fce00078e3cff */
.L_x_756:
[----:B------:R-:W-:Y:S05]  /*10130*/  BSYNC B6 ;  /* 0x0000000000067941 */ /* 0x000fea0003800000 */
.L_x_754:
[----:B------:R-:W-:-:S03]  /*10140*/  UMOV UR4, 0xffffffff ;  /* 0xffffffff00047882 */ /* 0x000fc60000000000 */
[----:B------:R-:W-:Y:S05]  /*10150*/  BRA.DIV UR4, `(.L_x_798) ;  /* 0x0000000a04c47947 */ /* 0x000fea000b800000 */
[----:B------:R1:W2:Y:S02]  /*10160*/  SHFL.IDX PT, R14, R13, RZ, 0x1f ;  /* 0x00001fff0d0e7589 */ /* 0x0002a400000e0000 */
.L_x_826:
[----:B------:R-:W-:Y:S01]  /*10170*/  ISETP.NE.AND P0, PT, R23, RZ, PT ;  /* 0x000000ff1700720c */ /* 0x000fe20003f05270 */
[----:B------:R-:W-:Y:S05]  /*10180*/  WARPSYNC.ALL ;  /* 0x0000000000007948 */ /* 0x000fea0003800000 */
[----:B------:R-:W-:Y:S01]  /*10190*/  BAR.SYNC.DEFER_BLOCKING 0x4, 0x1a0 ;  /* 0x0106800000007b1d */ /* 0x000fe20000010000 */
[----:B--2---:R-:W-:-:S05]  /*101a0*/  IMAD.MOV.U32 R22, RZ, RZ, R14 ;  /* 0x000000ffff167224 */ /* 0x004fca00078e000e */
[----:B------:R-:W-:Y:S01]  /*101b0*/  ULDC UR4, c[0x0][0xda8] ;  /* 0x00036a0000047ab9 */ /* 0x000fe20000000800 */
[----:B------:R-:W-:Y:S01]  /*101c0*/  @!P0 MOV R0, 0x400 ;  /* 0x0000040000008802 */ /* 0x000fe20000000f00 */
[----:B------:R-:W2:Y:S03]  /*101d0*/  @!P0 S2R R3, SR_CgaCtaId ;  /* 0x0000000000038919 */ /* 0x000ea60000008800 */
[----:B--2---:R-:W-:-:S05]  /*101e0*/  @!P0 LEA R0, R3, R0, 0x18 ;  /* 0x0000000003008211 */ /* 0x004fca00078ec0ff */
[----:B------:R2:W-:Y:S01]  /*101f0*/  @!P0 STS [R0+0x168d0], R13 ;  /* 0x0168d00d00008388 */ /* 0x0005e20000000800 */
[----:B------:R-:W-:Y:S06]  /*10200*/  BAR.ARV 0x5, 0x1a0 ;  /* 0x0146800000007b1d */ /* 0x000fec0000002000 */
[----:B------:R-:W-:-:S13]  /*10210*/  ISETP.GE.AND P0, PT, R22, UR4, PT ;  /* 0x0000000416007c0c */ /* 0x000fda000bf06270 */
[----:B--2---:R-:W-:Y:S05]  /*10220*/  @!P0 BRA `(.L_x_799) ;  /* 0xffffffd400fc8947 */ /* 0x004fea000383ffff */
.L_x_745:
[----:B------:R-:W2:Y:S01]  /*10230*/  S2R R3, SR_CgaCtaId ;  /* 0x0000000000037919 */ /* 0x000ea20000008800 */
[----:B------:R-:W-:Y:S01]  /*10240*/  UIADD3 UR47, UR47, 0x1, URZ ;  /* 0x000000012f2f7890 */ /* 0x000fe2000fffe03f */
[----:B------:R-:W-:-:S03]  /*10250*/  MOV R0, 0x400 ;  /* 0x0000040000007802 */ /* 0x000fc60000000f00 */
[----:B------:R-:W-:-:S04]  /*10260*/  ULEA.HI UR4, UR47, UR47, URZ, 0x1 ;  /* 0x0000002f2f047291 */ /* 0x000fc8000f8f083f */
[----:B------:R-:W-:-:S04]  /*10270*/  ULOP3.LUT UR4, UR4, 0xfffffffe, URZ, 0xc0, !UPT ;  /* 0xfffffffe04047892 */ /* 0x000fc8000f8ec03f */
[----:B------:R-:W-:-:S06]  /*10280*/  UIADD3 UR4, UR47, -UR4, URZ ;  /* 0x800000042f047290 */ /* 0x000fcc000fffe03f */
[----:B------:R-:W-:Y:S01]  /*10290*/  IMAD.U32 R2, RZ, RZ, UR4 ;  /* 0x00000004ff027e24 */ /* 0x000fe2000f8e00ff */
[----:B--2---:R-:W-:-:S04]  /*102a0*/  LEA R9, R3, R0, 0x18 ;  /* 0x0000000003097211 */ /* 0x004fc800078ec0ff */
[----:B------:R-:W-:-:S04]  /*102b0*/  SHF.L.U32 R0, R2, 0x1f, RZ ;  /* 0x0000001f02007819 */ /* 0x000fc800000006ff */
[----:B------:R-:W2:Y:S02]  /*102c0*/  SYNCS.PHASECHK.TRANS64.TRYWAIT P0, [R9+URZ+0x16820], R0 ;  /* 0x01682000090075a7 */ /* 0x000ea4000800017f */
[----:B--2---:R-:W-:Y:S05]  /*102d0*/  @!P0 BRA `(.L_x_800) ;  /* 0x0000000800888947 */ /* 0x004fea0003800000 */
.L_x_827:
[----:B------:R-:W3:Y:S02]  /*102e0*/  SHFL.IDX PT, R16, R16, RZ, 0x1f ;  /* 0x00001fff10107589 */ /* 0x000ee400000e0000 */
[----:B---3--:R-:W-:-:S13]  /*102f0*/  ISETP.NE.AND P0, PT, R16, RZ, PT ;  /* 0x000000ff1000720c */ /* 0x008fda0003f05270 */
[----:B------:R-:W-:Y:S05]  /*10300*/  @P0 EXIT ;  /* 0x000000000000094d */ /* 0x000fea0003800000 */
[----:B------:R-:W-:Y:S01]  /*10310*/  ELECT P0, URZ, PT ;  /* 0x00000000003f782f */ /* 0x000fe20003800000 */
[----:B------:R-:W-:-:S12]  /*10320*/  BSSY B0, `(.L_x_801) ;  /* 0x0000020000007945 */ /* 0x000fd80003800000 */
[----:B------:R-:W-:Y:S05]  /*10330*/  @!P0 BRA `(.L_x_802) ;  /* 0x0000000000788947 */ /* 0x000fea0003800000 */
[----:B------:R-:W-:-:S06]  /*10340*/  ULOP3.LUT UR4, UR38, 0x2, URZ, 0xfc, !UPT ;  /* 0x0000000226047892 */ /* 0x000fcc000f8efc3f */
[----:B--2---:R-:W-:-:S05]  /*10350*/  IMAD.U32 R0, RZ, RZ, UR4 ;  /* 0x00000004ff007e24 */ /* 0x004fca000f8e00ff */
[----:B------:R-:W-:-:S13]  /*10360*/  ISETP.NE.AND P2, PT, R0, 0x3, PT ;  /* 0x000000030000780c */ /* 0x000fda0003f45270 */
[----:B------:R-:W-:Y:S05]  /*10370*/  @!P2 BRA `(.L_x_803) ;  /* 0x000000000004a947 */ /* 0x000fea0003800000 */
[----:B------:R-:W-:Y:S01]  /*10380*/  BPT.TRAP 0x1 ;  /* 0x000000040000795c */ /* 0x000fe20000300000 */
.L_x_803:
        /* <DEDUP_REMOVED lines=12> */
.L_x_828:
[----:B------:R-:W3:Y:S02]  /*10450*/  SYNCS.PHASECHK.TRANS64.TRYWAIT P0, [R3+URZ], R2 ;  /* 0x00000002030075a7 */ /* 0x000ee4000800017f */
[----:B---3--:R-:W-:Y:S05]  /*10460*/  @!P0 BRA `(.L_x_805) ;  /* 0x00000008004c8947 */ /* 0x008fea0003800000 */
.L_x_829:
[----:B------:R-:W-:Y:S05]  /*10470*/  @!P2 BRA `(.L_x_806) ;  /* 0x000000000004a947 */ /* 0x000fea0003800000 */
[----:B------:R-:W-:Y:S01]  /*10480*/  BPT.TRAP 0x1 ;  /* 0x000000040000795c */ /* 0x000fe20000300000 */
.L_x_806:
[----:B------:R-:W-:-:S04]  /*10490*/  VIADD R0, R9, 0x16860 ;  /* 0x0001686009007836 */ /* 0x000fc80000000000 */
[----:B------:R-:W-:-:S04]  /*104a0*/  IMAD R19, R19, 0x8, R0 ;  /* 0x0000000813137824 */ /* 0x000fc800078e0200 */
[----:B------:R-:W4:Y:S02]  /*104b0*/  SYNCS.PHASECHK.TRANS64.TRYWAIT P0, [R19+URZ], R4 ;  /* 0x00000004130075a7 */ /* 0x000f24000800017f */
[----:B----4-:R-:W-:Y:S05]  /*104c0*/  @!P0 BRA `(.L_x_807) ;  /* 0x0000000800488947 */ /* 0x010fea0003800000 */
.L_x_830:
[----:B------:R-:W-:-:S07]  /*104d0*/  IMAD R7, R7, 0x8, R0 ;  /* 0x0000000807077824 */ /* 0x000fce00078e0200 */
.L_x_808:
[----:B------:R1:W1:Y:S02]  /*104e0*/  SYNCS.PHASECHK.TRANS64.TRYWAIT P0, [R7+URZ], R2 ;  /* 0x00000002070075a7 */ /* 0x000264000800017f */
[----:B-1----:R-:W-:Y:S05]  /*104f0*/  @!P0 NANOSLEEP.SYNCS 0x989680 ;  /* 0x009896800000895d */ /* 0x002fea0003900000 */
[----:B------:R-:W1:Y:S02]  /*10500*/  @!P0 SYNCS.PHASECHK.TRANS64 P0, [R7+URZ], R2 ;  /* 0x00000002070085a7 */ /* 0x000e64000800007f */
[----:B-1----:R-:W-:Y:S05]  /*10510*/  @!P0 BRA `(.L_x_808) ;  /* 0xfffffffc00f08947 */ /* 0x002fea000383ffff */
.L_x_802:
[----:B------:R-:W-:Y:S05]  /*10520*/  BSYNC B0 ;  /* 0x0000000000007941 */ /* 0x000fea0003800000 */
.L_x_801:
[----:B------:R-:W-:Y:S05]  /*10530*/  EXIT ;  /* 0x000000000000794d */ /* 0x000fea0003800000 */
.L_x_662:
[----:B-1----:R-:W-:-:S04]  /*10540*/  IMAD.U32 R3, RZ, RZ, UR40 ;  /* 0x00000028ff037e24 */ /* 0x002fc8000f8e00ff */
[----:B------:R1:W2:Y:S03]  /*10550*/  SYNCS.PHASECHK.TRANS64.TRYWAIT P1, [R3+URZ+0x16800], R0 ;  /* 0x01680000030075a7 */ /* 0x0002a6000802017f */
[----:B--2---:R-:W-:Y:S05]  /*10560*/  @!P1 NANOSLEEP.SYNCS 0x989680 ;  /* 0x009896800000995d */ /* 0x004fea0003900000 */
[----:B------:R-:W2:Y:S02]  /*10570*/  @!P1 SYNCS.PHASECHK.TRANS64 P1, [R3+URZ+0x16800], R0 ;  /* 0x01680000030095a7 */ /* 0x000ea4000802007f */
[----:B--2---:R-:W-:Y:S05]  /*10580*/  @!P1 BRA `(.L_x_662) ;  /* 0xfffffffc00ec9947 */ /* 0x004fea000383ffff */
[----:B------:R-:W-:Y:S05]  /*10590*/  BRA `(.L_x_809) ;  /* 0xffffff1000ac7947 */ /* 0x000fea000383ffff */
.L_x_666:
[----:B--2---:R2:W3:Y:S02]  /*105a0*/  SYNCS.PHASECHK.TRANS64.TRYWAIT P2, [R5+URZ+0x16830], R0 ;  /* 0x01683000050075a7 */ /* 0x0044e4000804017f */
[----:B---3--:R-:W-:Y:S05]  /*105b0*/  @!P2 NANOSLEEP.SYNCS 0x989680 ;  /* 0x009896800000a95d */ /* 0x008fea0003900000 */
[----:B------:R-:W3:Y:S02]  /*105c0*/  @!P2 SYNCS.PHASECHK.TRANS64 P2, [R5+URZ+0x16830], R0 ;  /* 0x016830000500a5a7 */ /* 0x000ee4000804007f */
[----:B---3--:R-:W-:Y:S05]  /*105d0*/  @!P2 BRA `(.L_x_666) ;  /* 0xfffffffc00f0a947 */ /* 0x008fea000383ffff */
[----:B------:R-:W-:Y:S05]  /*105e0*/  BRA `(.L_x_665) ;  /* 0xffffff1000cc7947 */ /* 0x000fea000383ffff */
.L_x_682:
[----:B--2---:R-:W-:-:S04]  /*105f0*/  IMAD.U32 R12, RZ, RZ, UR6 ;  /* 0x00000006ff0c7e24 */ /* 0x004fc8000f8e00ff */
[----:B------:R2:W3:Y:S03]  /*10600*/  SYNCS.PHASECHK.TRANS64.TRYWAIT P2, [R12+URZ+0x16830], R11 ;  /* 0x0168300b0c0075a7 */ /* 0x0004e6000804017f */
[----:B---3--:R-:W-:Y:S05]  /*10610*/  @!P2 NANOSLEEP.SYNCS 0x989680 ;  /* 0x009896800000a95d */ /* 0x008fea0003900000 */
[----:B------:R-:W3:Y:S02]  /*10620*/  @!P2 SYNCS.PHASECHK.TRANS64 P2, [R12+URZ+0x16830], R11 ;  /* 0x0168300b0c00a5a7 */ /* 0x000ee4000804007f */
[----:B---3--:R-:W-:Y:S05]  /*10630*/  @!P2 BRA `(.L_x_682) ;  /* 0xfffffffc00eca947 */ /* 0x008fea000383ffff */
[----:B------:R-:W-:Y:S05]  /*10640*/  BRA `(.L_x_679) ;  /* 0xffffff4400047947 */ /* 0x000fea000383ffff */
.L_x_686:
[----:B--2---:R-:W-:-:S04]  /*10650*/  IMAD.U32 R12, RZ, RZ, UR6 ;  /* 0x00000006ff0c7e24 */ /* 0x004fc8000f8e00ff */
[----:B------:R2:W3:Y:S03]  /*10660*/  SYNCS.PHASECHK.TRANS64.TRYWAIT P2, [R12+URZ+0x16850], R11 ;  /* 0x0168500b0c0075a7 */ /* 0x0004e6000804017f */
[----:B---3--:R-:W-:Y:S05]  /*10670*/  @!P2 NANOSLEEP.SYNCS 0x989680 ;  /* 0x009896800000a95d */ /* 0x008fea0003900000 */
[----:B------:R-:W3:Y:S02]  /*10680*/  @!P2 SYNCS.PHASECHK.TRANS64 P2, [R12+URZ+0x16850], R11 ;  /* 0x0168500b0c00a5a7 */ /* 0x000ee4000804007f */
[----:B---3--:R-:W-:Y:S05]  /*10690*/  @!P2 BRA `(.L_x_686) ;  /* 0xfffffffc00eca947 */ /* 0x008fea000383ffff */
[----:B------:R-:W-:Y:S05]  /*106a0*/  BRA `(.L_x_683) ;  /* 0xffffff4400747947 */ /* 0x000fea000383ffff */
.L_x_703:
[----:B--2---:R-:W-:-:S04]  /*106b0*/  IMAD.U32 R9, RZ, RZ, UR6 ;  /* 0x00000006ff097e24 */ /* 0x004fc8000f8e00ff */
[----:B------:R2:W3:Y:S03]  /*106c0*/  SYNCS.PHASECHK.TRANS64.TRYWAIT P2, [R9+URZ+0x16830], R6 ;  /* 0x01683006090075a7 */ /* 0x0004e6000804017f */
[----:B---3--:R-:W-:Y:S05]  /*106d0*/  @!P2 NANOSLEEP.SYNCS 0x989680 ;  /* 0x009896800000a95d */ /* 0x008fea0003900000 */
[----:B------:R-:W3:Y:S02]  /*106e0*/  @!P2 SYNCS.PHASECHK.TRANS64 P2, [R9+URZ+0x16830], R6 ;  /* 0x016830060900a5a7 */ /* 0x000ee4000804007f */
[----:B---3--:R-:W-:Y:S05]  /*106f0*/  @!P2 BRA `(.L_x_703) ;  /* 0xfffffffc00eca947 */ /* 0x008fea000383ffff */
[----:B------:R-:W-:Y:S05]  /*10700*/  BRA `(.L_x_700) ;  /* 0xffffff70009c7947 */ /* 0x000fea000383ffff */
.L_x_707:
[----:B--2---:R-:W-:-:S04]  /*10710*/  IMAD.U32 R9, RZ, RZ, UR6 ;  /* 0x00000006ff097e24 */ /* 0x004fc8000f8e00ff */
[----:B------:R2:W3:Y:S03]  /*10720*/  SYNCS.PHASECHK.TRANS64.TRYWAIT P2, [R9+URZ+0x16850], R6 ;  /* 0x01685006090075a7 */ /* 0x0004e6000804017f */
[----:B---3--:R-:W-:Y:S05]  /*10730*/  @!P2 NANOSLEEP.SYNCS 0x989680 ;  /* 0x009896800000a95d */ /* 0x008fea0003900000 */
[----:B------:R-:W3:Y:S02]  /*10740*/  @!P2 SYNCS.PHASECHK.TRANS64 P2, [R9+URZ+0x16850], R6 ;  /* 0x016850060900a5a7 */ /* 0x000ee4000804007f */
[----:B---3--:R-:W-:Y:S05]  /*10750*/  @!P2 BRA `(.L_x_707) ;  /* 0xfffffffc00eca947 */ /* 0x008fea000383ffff */
[----:B------:R-:W-:Y:S05]  /*10760*/  BRA `(.L_x_704) ;  /* 0xffffff74000c7947 */ /* 0x000fea000383ffff */
.L_x_713:
[----:B--2---:R-:W-:-:S04]  /*10770*/  IMAD.U32 R9, RZ, RZ, UR6 ;  /* 0x00000006ff097e24 */ /* 0x004fc8000f8e00ff */
[----:B------:R2:W3:Y:S03]  /*10780*/  SYNCS.PHASECHK.TRANS64.TRYWAIT P2, [R9+URZ+0x16830], R6 ;  /* 0x01683006090075a7 */ /* 0x0004e6000804017f */
[----:B---3--:R-:W-:Y:S05]  /*10790*/  @!P2 NANOSLEEP.SYNCS 0x989680 ;  /* 0x009896800000a95d */ /* 0x008fea0003900000 */
[----:B------:R-:W3:Y:S02]  /*107a0*/  @!P2 SYNCS.PHASECHK.TRANS64 P2, [R9+URZ+0x16830], R6 ;  /* 0x016830060900a5a7 */ /* 0x000ee4000804007f */
[----:B---3--:R-:W-:Y:S05]  /*107b0*/  @!P2 BRA `(.L_x_713) ;  /* 0xfffffffc00eca947 */ /* 0x008fea000383ffff */
[----:B------:R-:W-:Y:S05]  /*107c0*/  BRA `(.L_x_710) ;  /* 0xffffff8c00b47947 */ /* 0x000fea000383ffff */
.L_x_717:
[----:B--2---:R-:W-:-:S04]  /*107d0*/  IMAD.U32 R9, RZ, RZ, UR6 ;  /* 0x00000006ff097e24 */ /* 0x004fc8000f8e00ff */
[----:B------:R2:W3:Y:S03]  /*107e0*/  SYNCS.PHASECHK.TRANS64.TRYWAIT P2, [R9+URZ+0x16850], R6 ;  /* 0x01685006090075a7 */ /* 0x0004e6000804017f */
[----:B---3--:R-:W-:Y:S05]  /*107f0*/  @!P2 NANOSLEEP.SYNCS 0x989680 ;  /* 0x009896800000a95d */ /* 0x008fea0003900000 */
[----:B------:R-:W3:Y:S02]  /*10800*/  @!P2 SYNCS.PHASECHK.TRANS64 P2, [R9+URZ+0x16850], R6 ;  /* 0x016850060900a5a7 */ /* 0x000ee4000804007f */
[----:B---3--:R-:W-:Y:S05]  /*10810*/  @!P2 BRA `(.L_x_717) ;  /* 0xfffffffc00eca947 */ /* 0x008fea000383ffff */
[----:B------:R-:W-:Y:S05]  /*10820*/  BRA `(.L_x_714) ;  /* 0xffffff9000247947 */ /* 0x000fea000383ffff */
.L_x_730:
[----:B--2---:R-:W-:-:S04]  /*10830*/  IMAD.U32 R3, RZ, RZ, UR5 ;  /* 0x00000005ff037e24 */ /* 0x004fc8000f8e00ff */
[----:B------:R2:W3:Y:S03]  /*10840*/  SYNCS.PHASECHK.TRANS64.TRYWAIT P0, [R3+URZ+0x16850], R0 ;  /* 0x01685000030075a7 */ /* 0x0004e6000800017f */
[----:B---3--:R-:W-:Y:S05]  /*10850*/  @!P0 NANOSLEEP.SYNCS 0x989680 ;  /* 0x009896800000895d */ /* 0x008fea0003900000 */
[----:B------:R-:W3:Y:S02]  /*10860*/  @!P0 SYNCS.PHASECHK.TRANS64 P0, [R3+URZ+0x16850], R0 ;  /* 0x01685000030085a7 */ /* 0x000ee4000800007f */
[----:B---3--:R-:W-:Y:S05]  /*10870*/  @!P0 BRA `(.L_x_730) ;  /* 0xfffffffc00ec8947 */ /* 0x008fea000383ffff */
[----:B------:R-:W-:Y:S05]  /*10880*/  BRA `(.L_x_729) ;  /* 0xffffffb800907947 */ /* 0x000fea000383ffff */
.L_x_760:
[----:B------:R-:W-:Y:S02]  /*10890*/  IMAD.MOV.U32 R13, RZ, RZ, R16 ;  /* 0x000000ffff0d7224 */ /* 0x000fe400078e0010 */
[----:B------:R-:W-:Y:S02]  /*108a0*/  IMAD.MOV.U32 R12, RZ, RZ, RZ ;  /* 0x000000ffff0c7224 */ /* 0x000fe400078e00ff */
[----:B------:R-:W-:Y:S02]  /*108b0*/  IMAD.MOV.U32 R11, RZ, RZ, 0x1f ;  /* 0x0000001fff0b7424 */ /* 0x000fe400078e00ff */
[----:B------:R-:W-:-:S07]  /*108c0*/  IMAD.MOV.U32 R15, RZ, RZ, -0x1 ;  /* 0xffffffffff0f7424 */ /* 0x000fce00078e00ff */
[----:B------:R-:W-:Y:S05]  /*108d0*/  WARPSYNC.COLLECTIVE R15, `(.L_x_810) ;  /* 0x000000000f087348 */ /* 0x000fea0003c00000 */
[----:B------:R1:W2:Y:S02]  /*108e0*/  SHFL.IDX P6, R14, R13, R12, R11 ;  /* 0x0000000c0d0e7389 */ /* 0x0002a400000c000b */
[----:B-12---:R-:W-:Y:S01]  /*108f0*/  ENDCOLLECTIVE ;  /* 0x000000000000791b */ /* 0x006fe20003800000 */
.L_x_810:
[----:B------:R-:W-:Y:S05]  /*10900*/  BRA `(.L_x_811) ;  /* 0xffffffdc00b07947 */ /* 0x000fea000383ffff */
.L_x_761:
[----:B------:R-:W-:Y:S01]  /*10910*/  BSSY B0, `(.L_x_812) ;  /* 0x0000006000007945 */ /* 0x000fe20003800000 */
[----:B------:R-:W-:-:S07]  /*10920*/  IMAD.MOV.U32 R15, RZ, RZ, -0x1 ;  /* 0xffffffffff0f7424 */ /* 0x000fce00078e00ff */
[----:B------:R-:W-:Y:S05]  /*10930*/  WARPSYNC.COLLECTIVE R15, `(.L_x_813) ;  /* 0x000000000f0c7348 */ /* 0x000fea0003c00000 */
[----:B------:R-:W-:Y:S02]  /*10940*/  ELECT P6, UR62, PT ;  /* 0x00000000003e782f */ /* 0x000fe400038c0000 */
[----:B------:R-:W-:Y:S01]  /*10950*/  MOV R14, UR62 ;  /* 0x0000003e000e7c02 */ /* 0x000fe20008000f00 */
[----:B------:R-:W-:Y:S10]  /*10960*/  ENDCOLLECTIVE ;  /* 0x000000000000791b */ /* 0x000ff40003800000 */
.L_x_813:
[----:B------:R-:W-:Y:S05]  /*10970*/  BSYNC B0 ;  /* 0x0000000000007941 */ /* 0x000fea0003800000 */
.L_x_812:
[----:B------:R-:W-:Y:S05]  /*10980*/  BRA `(.L_x_814) ;  /* 0xffffffdc00a07947 */ /* 0x000fea000383ffff */
.L_x_764:
[----:B--2---:R2:W3:Y:S02]  /*10990*/  SYNCS.PHASECHK.TRANS64.TRYWAIT P2, [R13+URZ+0x16840], R12 ;  /* 0x0168400c0d0075a7 */ /* 0x0044e4000804017f */
[----:B---3--:R-:W-:Y:S05]  /*109a0*/  @!P2 NANOSLEEP.SYNCS 0x989680 ;  /* 0x009896800000a95d */ /* 0x008fea0003900000 */
[----:B------:R-:W3:Y:S02]  /*109b0*/  @!P2 SYNCS.PHASECHK.TRANS64 P2, [R13+URZ+0x16840], R12 ;  /* 0x0168400c0d00a5a7 */ /* 0x000ee4000804007f */
[----:B---3--:R-:W-:Y:S05]  /*109c0*/  @!P2 BRA `(.L_x_764) ;  /* 0xfffffffc00f0a947 */ /* 0x008fea000383ffff */
[----:B------:R-:W-:Y:S05]  /*109d0*/  BRA `(.L_x_815) ;  /* 0xffffffdc00f47947 */ /* 0x000fea000383ffff */
.L_x_766:
[----:B-1----:R-:W-:-:S04]  /*109e0*/  IMAD.U32 R5, RZ, RZ, UR39 ;  /* 0x00000027ff057e24 */ /* 0x002fc8000f8e00ff */
[----:B------:R1:W3:Y:S03]  /*109f0*/  SYNCS.PHASECHK.TRANS64.TRYWAIT P2, [R5+URZ+0x16820], R4 ;  /* 0x01682004050075a7 */ /* 0x0002e6000804017f */
[----:B---3--:R-:W-:Y:S05]  /*10a00*/  @!P2 NANOSLEEP.SYNCS 0x989680 ;  /* 0x009896800000a95d */ /* 0x008fea0003900000 */
[----:B------:R-:W3:Y:S02]  /*10a10*/  @!P2 SYNCS.PHASECHK.TRANS64 P2, [R5+URZ+0x16820], R4 ;  /* 0x016820040500a5a7 */ /* 0x000ee4000804007f */
[----:B---3--:R-:W-:Y:S05]  /*10a20*/  @!P2 BRA `(.L_x_766) ;  /* 0xfffffffc00eca947 */ /* 0x008fea000383ffff */
[----:B------:R-:W-:Y:S05]  /*10a30*/  BRA `(.L_x_816) ;  /* 0xffffffe000947947 */ /* 0x000fea000383ffff */
.L_x_772:
[----:B-1----:R1:W2:Y:S02]  /*10a40*/  SYNCS.PHASECHK.TRANS64.TRYWAIT P3, [R3+URZ+0x16840], R2 ;  /* 0x01684002030075a7 */ /* 0x0022a4000806017f */
[----:B--2---:R-:W-:Y:S05]  /*10a50*/  @!P3 NANOSLEEP.SYNCS 0x989680 ;  /* 0x009896800000b95d */ /* 0x004fea0003900000 */
[----:B------:R-:W2:Y:S02]  /*10a60*/  @!P3 SYNCS.PHASECHK.TRANS64 P3, [R3+URZ+0x16840], R2 ;  /* 0x016840020300b5a7 */ /* 0x000ea4000806007f */
[----:B--2---:R-:W-:Y:S05]  /*10a70*/  @!P3 BRA `(.L_x_772) ;  /* 0xfffffffc00f0b947 */ /* 0x004fea000383ffff */
[----:B------:R-:W-:Y:S05]  /*10a80*/  BRA `(.L_x_817) ;  /* 0xffffffe400347947 */ /* 0x000fea000383ffff */
.L_x_774:
[----:B-1----:R1:W2:Y:S02]  /*10a90*/  SYNCS.PHASECHK.TRANS64.TRYWAIT P3, [R2+URZ+0x60], R3 ;  /* 0x00006003020075a7 */ /* 0x0022a4000806017f */
[----:B--2---:R-:W-:Y:S05]  /*10aa0*/  @!P3 NANOSLEEP.SYNCS 0x989680 ;  /* 0x009896800000b95d */ /* 0x004fea0003900000 */
[----:B------:R-:W2:Y:S02]  /*10ab0*/  @!P3 SYNCS.PHASECHK.TRANS64 P3, [R2+URZ+0x60], R3 ;  /* 0x000060030200b5a7 */ /* 0x000ea4000806007f */
[----:B--2---:R-:W-:Y:S05]  /*10ac0*/  @!P3 BRA `(.L_x_774) ;  /* 0xfffffffc00f0b947 */ /* 0x004fea000383ffff */
[----:B------:R-:W-:Y:S05]  /*10ad0*/  BRA `(.L_x_818) ;  /* 0xffffffe400887947 */ /* 0x000fea000383ffff */
.L_x_780:
[----:B-1----:R1:W2:Y:S02]  /*10ae0*/  SYNCS.PHASECHK.TRANS64.TRYWAIT P3, [R4+URZ+0x16840], R3 ;  /* 0x01684003040075a7 */ /* 0x0022a4000806017f */
[----:B--2---:R-:W-:Y:S05]  /*10af0*/  @!P3 NANOSLEEP.SYNCS 0x989680 ;  /* 0x009896800000b95d */ /* 0x004fea0003900000 */
[----:B------:R-:W2:Y:S02]  /*10b00*/  @!P3 SYNCS.PHASECHK.TRANS64 P3, [R4+URZ+0x16840], R3 ;  /* 0x016840030400b5a7 */ /* 0x000ea4000806007f */
[----:B--2---:R-:W-:Y:S05]  /*10b10*/  @!P3 BRA `(.L_x_780) ;  /* 0xfffffffc00f0b947 */ /* 0x004fea000383ffff */
[----:B------:R-:W-:Y:S05]  /*10b20*/  BRA `(.L_x_819) ;  /* 0xffffffe800887947 */ /* 0x000fea000383ffff */
.L_x_782:
[----:B-1----:R1:W2:Y:S02]  /*10b30*/  SYNCS.PHASECHK.TRANS64.TRYWAIT P3, [R3+URZ+0x60], R18 ;  /* 0x00006012030075a7 */ /* 0x0022a4000806017f */
[----:B--2---:R-:W-:Y:S05]  /*10b40*/  @!P3 NANOSLEEP.SYNCS 0x989680 ;  /* 0x009896800000b95d */ /* 0x004fea0003900000 */
[----:B------:R-:W2:Y:S02]  /*10b50*/  @!P3 SYNCS.PHASECHK.TRANS64 P3, [R3+URZ+0x60], R18 ;  /* 0x000060120300b5a7 */ /* 0x000ea4000806007f */
[----:B--2---:R-:W-:Y:S05]  /*10b60*/  @!P3 BRA `(.L_x_782) ;  /* 0xfffffffc00f0b947 */ /* 0x004fea000383ffff */
[----:B------:R-:W-:Y:S05]  /*10b70*/  BRA `(.L_x_820) ;  /* 0xffffffe800dc7947 */ /* 0x000fea000383ffff */
.L_x_787:
[----:B-1----:R1:W2:Y:S02]  /*10b80*/  SYNCS.PHASECHK.TRANS64.TRYWAIT P3, [R3+URZ+0x16840], R4 ;  /* 0x01684004030075a7 */ /* 0x0022a4000806017f */
[----:B--2---:R-:W-:Y:S05]  /*10b90*/  @!P3 NANOSLEEP.SYNCS 0x989680 ;  /* 0x009896800000b95d */ /* 0x004fea0003900000 */
[----:B------:R-:W2:Y:S02]  /*10ba0*/  @!P3 SYNCS.PHASECHK.TRANS64 P3, [R3+URZ+0x16840], R4 ;  /* 0x016840040300b5a7 */ /* 0x000ea4000806007f */
[----:B--2---:R-:W-:Y:S05]  /*10bb0*/  @!P3 BRA `(.L_x_787) ;  /* 0xfffffffc00f0b947 */ /* 0x004fea000383ffff */
[----:B------:R-:W-:Y:S05]  /*10bc0*/  BRA `(.L_x_821) ;  /* 0xffffffec00b07947 */ /* 0x000fea000383ffff */
.L_x_789:
[----:B-1----:R1:W2:Y:S02]  /*10bd0*/  SYNCS.PHASECHK.TRANS64.TRYWAIT P3, [R3+URZ+0x60], R12 ;  /* 0x0000600c030075a7 */ /* 0x0022a4000806017f */
[----:B--2---:R-:W-:Y:S05]  /*10be0*/  @!P3 NANOSLEEP.SYNCS 0x989680 ;  /* 0x009896800000b95d */ /* 0x004fea0003900000 */
[----:B------:R-:W2:Y:S02]  /*10bf0*/  @!P3 SYNCS.PHASECHK.TRANS64 P3, [R3+URZ+0x60], R12 ;  /* 0x0000600c0300b5a7 */ /* 0x000ea4000806007f */
[----:B--2---:R-:W-:Y:S05]  /*10c00*/  @!P3 BRA `(.L_x_789) ;  /* 0xfffffffc00f0b947 */ /* 0x004fea000383ffff */
[----:B------:R-:W-:Y:S05]  /*10c10*/  BRA `(.L_x_822) ;  /* 0xfffffff000047947 */ /* 0x000fea000383ffff */
.L_x_796:
[----:B-1----:R1:W2:Y:S02]  /*10c20*/  SYNCS.PHASECHK.TRANS64.TRYWAIT P0, [R3+URZ+0x16860], R0 ;  /* 0x01686000030075a7 */ /* 0x0022a4000800017f */
[----:B--2---:R-:W-:Y:S05]  /*10c30*/  @!P0 NANOSLEEP.SYNCS 0x989680 ;  /* 0x009896800000895d */ /* 0x004fea0003900000 */
[----:B------:R-:W2:Y:S02]  /*10c40*/  @!P0 SYNCS.PHASECHK.TRANS64 P0, [R3+URZ+0x16860], R0 ;  /* 0x01686000030085a7 */ /* 0x000ea4000800007f */
[----:B--2---:R-:W-:Y:S05]  /*10c50*/  @!P0 BRA `(.L_x_796) ;  /* 0xfffffffc00f08947 */ /* 0x004fea000383ffff */
[----:B------:R-:W-:Y:S05]  /*10c60*/  BRA `(.L_x_823) ;  /* 0xfffffff000bc7947 */ /* 0x000fea000383ffff */
.L_x_798:
[----:B------:R-:W-:Y:S01]  /*10c70*/  BSSY B0, `(.L_x_824) ;  /* 0x0000007000007945 */ /* 0x000fe20003800000 */
[----:B------:R-:W-:Y:S02]  /*10c80*/  IMAD.MOV.U32 R12, RZ, RZ, RZ ;  /* 0x000000ffff0c7224 */ /* 0x000fe400078e00ff */
[----:B------:R-:W-:Y:S02]  /*10c90*/  IMAD.MOV.U32 R11, RZ, RZ, 0x1f ;  /* 0x0000001fff0b7424 */ /* 0x000fe400078e00ff */
[----:B------:R-:W-:-:S07]  /*10ca0*/  IMAD.MOV.U32 R15, RZ, RZ, -0x1 ;  /* 0xffffffffff0f7424 */ /* 0x000fce00078e00ff */
[----:B------:R-:W-:Y:S05]  /*10cb0*/  WARPSYNC.COLLECTIVE R15, `(.L_x_825) ;  /* 0x000000000f087348 */ /* 0x000fea0003c00000 */
[----:B------:R1:W2:Y:S02]  /*10cc0*/  SHFL.IDX P6, R14, R13, R12, R11 ;  /* 0x0000000c0d0e7389 */ /* 0x0002a400000c000b */
[----:B-12---:R-:W-:Y:S01]  /*10cd0*/  ENDCOLLECTIVE ;  /* 0x000000000000791b */ /* 0x006fe20003800000 */
.L_x_825:
[----:B------:R-:W-:Y:S05]  /*10ce0*/  BSYNC B0 ;  /* 0x0000000000007941 */ /* 0x000fea0003800000 */
.L_x_824:
[----:B------:R-:W-:Y:S05]  /*10cf0*/  BRA `(.L_x_826) ;  /* 0xfffffff4001c7947 */ /* 0x000fea000383ffff */
.L_x_800:
[----:B--2---:R2:W3:Y:S02]  /*10d00*/  SYNCS.PHASECHK.TRANS64.TRYWAIT P0, [R9+URZ+0x16820], R0 ;  /* 0x01682000090075a7 */ /* 0x0044e4000800017f */
[----:B---3--:R-:W-:Y:S05]  /*10d10*/  @!P0 NANOSLEEP.SYNCS 0x989680 ;  /* 0x009896800000895d */ /* 0x008fea0003900000 */
[----:B------:R-:W3:Y:S02]  /*10d20*/  @!P0 SYNCS.PHASECHK.TRANS64 P0, [R9+URZ+0x16820], R0 ;  /* 0x01682000090085a7 */ /* 0x000ee4000800007f */
[----:B---3--:R-:W-:Y:S05]  /*10d30*/  @!P0 BRA `(.L_x_800) ;  /* 0xfffffffc00f08947 */ /* 0x008fea000383ffff */
[----:B------:R-:W-:Y:S05]  /*10d40*/  BRA `(.L_x_827) ;  /* 0xfffffff400647947 */ /* 0x000fea000383ffff */
.L_x_804:
[----:B--2---:R2:W3:Y:S02]  /*10d50*/  SYNCS.PHASECHK.TRANS64.TRYWAIT P0, [R5+URZ], R4 ;  /* 0x00000004050075a7 */ /* 0x0044e4000800017f */
[----:B---3--:R-:W-:Y:S05]  /*10d60*/  @!P0 NANOSLEEP.SYNCS 0x989680 ;  /* 0x009896800000895d */ /* 0x008fea0003900000 */
[----:B------:R-:W3:Y:S02]  /*10d70*/  @!P0 SYNCS.PHASECHK.TRANS64 P0, [R5+URZ], R4 ;  /* 0x00000004050085a7 */ /* 0x000ee4000800007f */
[----:B---3--:R-:W-:Y:S05]  /*10d80*/  @!P0 BRA `(.L_x_804) ;  /* 0xfffffffc00f08947 */ /* 0x008fea000383ffff */
[----:B------:R-:W-:Y:S05]  /*10d90*/  BRA `(.L_x_828) ;  /* 0xfffffff400ac7947 */ /* 0x000fea000383ffff */
.L_x_805:
[----:B---3--:R3:W4:Y:S02]  /*10da0*/  SYNCS.PHASECHK.TRANS64.TRYWAIT P0, [R3+URZ], R2 ;  /* 0x00000002030075a7 */ /* 0x008724000800017f */
[----:B----4-:R-:W-:Y:S05]  /*10db0*/  @!P0 NANOSLEEP.SYNCS 0x989680 ;  /* 0x009896800000895d */ /* 0x010fea0003900000 */
[----:B------:R-:W4:Y:S02]  /*10dc0*/  @!P0 SYNCS.PHASECHK.TRANS64 P0, [R3+URZ], R2 ;  /* 0x00000002030085a7 */ /* 0x000f24000800007f */
[----:B----4-:R-:W-:Y:S05]  /*10dd0*/  @!P0 BRA `(.L_x_805) ;  /* 0xfffffffc00f08947 */ /* 0x010fea000383ffff */
[----:B------:R-:W-:Y:S05]  /*10de0*/  BRA `(.L_x_829) ;  /* 0xfffffff400a07947 */ /* 0x000fea000383ffff */
.L_x_807:
[----:B----4-:R4:W1:Y:S02]  /*10df0*/  SYNCS.PHASECHK.TRANS64.TRYWAIT P0, [R19+URZ], R4 ;  /* 0x00000004130075a7 */ /* 0x010864000800017f */
[----:B-1----:R-:W-:Y:S05]  /*10e00*/  @!P0 NANOSLEEP.SYNCS 0x989680 ;  /* 0x009896800000895d */ /* 0x002fea0003900000 */
[----:B------:R-:W1:Y:S02]  /*10e10*/  @!P0 SYNCS.PHASECHK.TRANS64 P0, [R19+URZ], R4 ;  /* 0x00000004130085a7 */ /* 0x000e64000800007f */
[----:B-1----:R-:W-:Y:S05]  /*10e20*/  @!P0 BRA `(.L_x_807) ;  /* 0xfffffffc00f08947 */ /* 0x002fea000383ffff */
[----:B------:R-:W-:Y:S05]  /*10e30*/  BRA `(.L_x_830) ;  /* 0xfffffff400a47947 */ /* 0x000fea000383ffff */
.L_x_831:
        /* <DEDUP_REMOVED lines=12> */
.L_x_2279:


//--------------------- .text._ZN7cutlass13device_kernelIN5flash11enable_sm90INS1_16FlashAttnFwdSm90INS1_25CollectiveMainloopFwdSm90ILi2EN4cute5tupleIJNS5_1CILi1EEES8_S8_EEENS6_IJNS7_ILi192EEENS7_ILi128EEENS7_ILi64EEEEEELi64ENS_10bfloat16_tEfNS_4arch4Sm90ELb0ELb1ELb0ELb1ELb0ELb0ELb0ELb1ELb1ELb0ELb0ELb0EEENS1_21CollectiveEpilogueFwdINS6_IJSA_SC_SB_EEES9_SE_SG_Li384ELb1ELb0ELb0ELb0EEENS1_36VarlenDynamicPersistentTileSchedulerILi192ELi128ELi384ELi32ELb0ELb0ELb1ELb1ELb0ELb1EEEEEEEEEvNT_6ParamsE --------------------------
	.section	.text._ZN7cutlass13device_kernelIN5flash11enable_sm90INS1_16FlashAttnFwdSm90INS1_25CollectiveMainloopFwdSm90ILi2EN4cute5tupleIJNS5_1CILi1EEES8_S8_EEENS6_IJNS7_ILi192EEENS7_ILi128EEENS7_ILi64EEEEEELi64ENS_10bfloat16_tEfNS_4arch4Sm90ELb0ELb1ELb0ELb1ELb0ELb0ELb0ELb1ELb1ELb0ELb0ELb0EEENS1_21CollectiveEpilogueFwdINS6_IJSA_SC_SB_EEES9_SE_SG_Li384ELb1ELb0ELb0ELb0EEENS1_36VarlenDynamicPersistentTileSchedulerILi192ELi128ELi384ELi32ELb0ELb0ELb1ELb1ELb0ELb1EEEEEEEEEvNT_6ParamsE,"ax",@progbits
	.align	128
.text._ZN7cutlass13device_kernelIN5flash11enable_sm90INS1_16FlashAttnFwdSm90INS1_25CollectiveMainloopFwdSm90ILi2EN4cute5tupleIJNS5_1CILi1EEES8_S8_EEENS6_IJNS7_ILi192EEENS7_ILi128EEENS7_ILi64EEEEEELi64ENS_10bfloat16_tEfNS_4arch4Sm90ELb0ELb1ELb0ELb1ELb0ELb0ELb0ELb1ELb1ELb0ELb0ELb0EEENS1_21CollectiveEpilogueFwdINS6_IJSA_SC_SB_EEES9_SE_SG_Li384ELb1ELb0ELb0ELb0EEENS1_36VarlenDynamicPersistentTileSchedulerILi192ELi128ELi384ELi32ELb0ELb0ELb1ELb1ELb0ELb1EEEEEEEEEvNT_6ParamsE:
        .type           _ZN7cutlass13device_kernelIN5flash11enable_sm90INS1_16FlashAttnFwdSm90INS1_25CollectiveMainloopFwdSm90ILi2EN4cute5tupleIJNS5_1CILi1EEES8_S8_EEENS6_IJNS7_ILi192EEENS7_ILi128EEENS7_ILi64EEEEEELi64ENS_10bfloat16_tEfNS_4arch4Sm90ELb0ELb1ELb0ELb1ELb0ELb0ELb0ELb1ELb1ELb0ELb0ELb0EEENS1_21CollectiveEpilogueFwdINS6_IJSA_SC_SB_EEES9_SE_SG_Li384ELb1ELb0ELb0ELb0EEENS1_36VarlenDynamicPersistentTileSchedulerILi192ELi128ELi384ELi32ELb0ELb0ELb1ELb1ELb0ELb1EEEEEEEEEvNT_6ParamsE,@function
        .size           _ZN7cutlass13device_kernelIN5flash11enable_sm90INS1_16FlashAttnFwdSm90INS1_25CollectiveMainloopFwdSm90ILi2EN4cute5tupleIJNS5_1CILi1EEES8_S8_EEENS6_IJNS7_ILi192EEENS7_ILi128EEENS7_ILi64EEEEEELi64ENS_10bfloat16_tEfNS_4arch4Sm90ELb0ELb1ELb0ELb1ELb0ELb0ELb0ELb1ELb1ELb0ELb0ELb0EEENS1_21CollectiveEpilogueFwdINS6_IJSA_SC_SB_EEES9_SE_SG_Li384ELb1ELb0ELb0ELb0EEENS1_36VarlenDynamicPersistentTileSchedulerILi192ELi128ELi384ELi32ELb0ELb0ELb1ELb1ELb0ELb1EEEEEEEEEvNT_6ParamsE,(.L_x_2280 - _ZN7cutlass13device_kernelIN5flash11enable_sm90INS1_16FlashAttnFwdSm90INS1_25CollectiveMainloopFwdSm90ILi2EN4cute5tupleIJNS5_1CILi1EEES8_S8_EEENS6_IJNS7_ILi192EEENS7_ILi128EEENS7_ILi64EEEEEELi64ENS_10bfloat16_tEfNS_4arch4Sm90ELb0ELb1ELb0ELb1ELb0ELb0ELb0ELb1ELb1ELb0ELb0ELb0EEENS1_21CollectiveEpilogueFwdINS6_IJSA_SC_SB_EEES9_SE_SG_Li384ELb1ELb0ELb0ELb0EEENS1_36VarlenDynamicPersistentTileSchedulerILi192ELi128ELi384ELi32ELb0ELb0ELb1ELb1ELb0ELb1EEEEEEEEEvNT_6ParamsE)
        .other          _ZN7cutlass13device_kernelIN5flash11enable_sm90INS1_16FlashAttnFwdSm90INS1_25CollectiveMainloopFwdSm90ILi2EN4cute5tupleIJNS5_1CILi1EEES8_S8_EEENS6_IJNS7_ILi192EEENS7_ILi128EEENS7_ILi64EEEEEELi64ENS_10bfloat16_tEfNS_4arch4Sm90ELb0ELb1ELb0ELb1ELb0ELb0ELb0ELb1ELb1ELb0ELb0ELb0EEENS1_21CollectiveEpilogueFwdINS6_IJSA_SC_SB_EEES9_SE_SG_Li384ELb1ELb0ELb0ELb0EEENS1_36VarlenDynamicPersistentTileSchedulerILi192ELi128ELi384ELi32ELb0ELb0ELb1ELb1ELb0ELb1EEEEEEEEEvNT_6ParamsE,@"STO_CUDA_ENTRY STV_DEFAULT"
_ZN7cutlass13device_kernelIN5flash11enable_sm90INS1_16FlashAttnFwdSm90INS1_25CollectiveMainloopFwdSm90ILi2EN4cute5tupleIJNS5_1CILi1EEES8_S8_EEENS6_IJNS7_ILi192EEENS7_ILi128EEENS7_ILi64EEEEEELi64ENS_10bfloat16_tEfNS_4arch4Sm90ELb0ELb1ELb0ELb1ELb0ELb0ELb0ELb1ELb1ELb0ELb0ELb0EEENS1_21CollectiveEpilogueFwdINS6_IJSA_SC_SB_EEES9_SE_SG_Li384ELb1ELb0ELb0ELb0EEENS1_36VarlenDynamicPersistentTileSchedulerILi192ELi128ELi384ELi32ELb0ELb0ELb1ELb1ELb0ELb1EEEEEEEEEvNT_6ParamsE:
        /* <DEDUP_REMOVED lines=21> */
.L_x_833:
[----:B------:R-:W-:Y:S05]  /*0150*/  BSYNC B0 ;  /* 0x0000000000007941 */ /* 0x000fea0003800000 */
.L_x_832:
        /* <DEDUP_REMOVED lines=41> */
.L_x_834:
        /* <DEDUP_REMOVED lines=22> */
.L_x_835:
        /* <DEDUP_REMOVED lines=18> */
.L_x_836:
        /* <DEDUP_REMOVED lines=22> */
.L_x_837:
        /* <DEDUP_REMOVED lines=22> */
.L_x_838:
[----:B------:R-:W-:Y:S01]  /*0930*/  PLOP3.LUT P0, PT, PT, PT, UP0, 0x80, 0x0 ;  /* 0x000000000000781c */ /* 0x000fe20003f0f008 */
[----:B------:R-:W-:Y:S01]  /*0940*/  UMOV UR36, 0x1 ;  /* 0x0000000100247882 */ /* 0x000fe20000000000 */
[----:B------:R-:W-:Y:S01]  /*0950*/  NOP ;  /* 0x0000000000007918 */ /* 0x000fe20000000000 */
[----:B------:R-:W-:Y:S01]  /*0960*/  USEL UR36, UR36, 0x2, !UP0 ;  /* 0x0000000224247887 */ /* 0x000fe2000c000000 */
[----:B------:R-:W-:Y:S01]  /*0970*/  ULDC.64 UR46, c[0x0][0x208] ;  /* 0x00008200002e7ab9 */ /* 0x000fe20000000a00 */
[----:B012-4-:R-:W-:Y:S08]  /*0980*/  BAR.SYNC.DEFER_BLOCKING 0x0 ;  /* 0x0000000000007b1d */ /* 0x017ff00000010000 */
[----:B------:R-:W-:Y:S05]  /*0990*/  @!P0 BRA `(.L_x_839) ;  /* 0x000000d800ec8947 */ /* 0x000fea0003800000 */
.L_x_840:
        /* <DEDUP_REMOVED lines=8> */
[----:B-1----:R-:W-:Y:S01]  /*0a20*/  ULEA UR4, UR5, UR4, 0x18 ;  /* 0x0000000405047291 */ /* 0x002fe2000f8ec03f */
[----:B0-----:R-:W-:-:S04]  /*0a30*/  LOP3.LUT R0, R2, 0xffffff80, RZ, 0xc0, !PT ;  /* 0xffffff8002007812 */ /* 0x001fc800078ec0ff */
[----:B------:R-:W-:-:S13]  /*0a40*/  ISETP.NE.AND P0, PT, R0, 0x80, PT ;  /* 0x000000800000780c */ /* 0x000fda0003f05270 */
[----:B------:R-:W-:Y:S08]  /*0a50*/  @!P0 BAR.ARV 0x9, 0x100 ;  /* 0x0244000000008b1d */ /* 0x000ff00000002000 */
[----:B------:R-:W-:Y:S06]  /*0a60*/  BAR.SYNC.DEFER_BLOCKING 0x5, 0x1a0 ;  /* 0x0146800000007b1d */ /* 0x000fec0000010000 */
[----:B------:R-:W0:Y:S01]  /*0a70*/  LDS.128 R152, [UR4+0x168d0] ;  /* 0x0168d004ff987984 */ /* 0x000e220008000c00 */
[----:B------:R-:W-:Y:S01]  /*0a80*/  ULDC UR4, c[0x0][0xc14] ;  /* 0x0003050000047ab9 */ /* 0x000fe20000000800 */
[----:B------:R-:W-:Y:S06]  /*0a90*/  BAR.ARV 0x4, 0x1a0 ;  /* 0x0106800000007b1d */ /* 0x000fec0000002000 */
[----:B0-----:R-:W-:-:S13]  /*0aa0*/  ISETP.GE.AND P0, PT, R155, UR4, PT ;  /* 0x000000049b007c0c */ /* 0x001fda000bf06270 */
[----:B------:R-:W-:Y:S05]  /*0ab0*/  @P0 EXIT ;  /* 0x000000000000094d */ /* 0x000fea0003800000 */
[----:B------:R-:W-:Y:S01]  /*0ac0*/  VIADD R12, R2, 0xffffff80 ;  /* 0xffffff80020c7836 */ /* 0x000fe20000000000 */
[----:B------:R-:W-:Y:S01]  /*0ad0*/  R2UR UR6, R154 ;  /* 0x000000009a0672ca */ /* 0x000fe200000e0000 */
[----:B------:R-:W-:Y:S01]  /*0ae0*/  ULOP3.LUT UR40, UR36, 0x1, URZ, 0xfc, !UPT ;  /* 0x0000000124287892 */ /* 0x000fe2000f8efc3f */
[----:B------:R-:W-:Y:S01]  /*0af0*/  R2UR UR5, R155 ;  /* 0x000000009b0572ca */ /* 0x000fe200000e0000 */
[----:B------:R-:W-:Y:S01]  /*0b00*/  UMOV UR37, URZ ;  /* 0x0000003f00257c82 */ /* 0x000fe20008000000 */
[----:B------:R-:W-:Y:S01]  /*0b10*/  SHF.R.S32.HI R0, RZ, 0x1f, R12 ;  /* 0x0000001fff007819 */ /* 0x000fe2000001140c */
[----:B------:R-:W-:Y:S01]  /*0b20*/  UMOV UR38, URZ ;  /* 0x0000003f00267c82 */ /* 0x000fe20008000000 */
[----:B------:R-:W-:Y:S02]  /*0b30*/  UMOV UR39, URZ ;  /* 0x0000003f00277c82 */ /* 0x000fe40008000000 */
[CC--:B------:R-:W-:Y:S02]  /*0b40*/  LEA.HI R2, R0.reuse, R12.reuse, RZ, 0x7 ;  /* 0x0000000c00027211 */ /* 0x0c0fe400078f38ff */
[----:B------:R-:W-:-:S02]  /*0b50*/  LEA.HI R4, R0, R12, RZ, 0x5 ;  /* 0x0000000c00047211 */ /* 0x000fc400078f28ff */
[----:B------:R-:W-:Y:S02]  /*0b60*/  LOP3.LUT R3, R2, 0xffffff80, RZ, 0xc0, !PT ;  /* 0xffffff8002037812 */ /* 0x000fe400078ec0ff */
[----:B------:R-:W-:Y:S01]  /*0b70*/  SHF.R.S32.HI R13, RZ, 0x7, R2 ;  /* 0x00000007ff0d7819 */ /* 0x000fe20000011402 */
[----:B------:R-:W-:Y:S02]  /*0b80*/  IMAD.SHL.U32 R5, R4, 0x20, RZ ;  /* 0x0000002004057824 */ /* 0x000fe400078e00ff */
[----:B------:R-:W-:Y:S01]  /*0b90*/  IMAD.IADD R11, R12, 0x1, -R3 ;  /* 0x000000010c0b7824 */ /* 0x000fe200078e0a03 */
[----:B------:R-:W-:Y:S02]  /*0ba0*/  LEA.HI R3, R0, R12, RZ, 0x4 ;  /* 0x0000000c00037211 */ /* 0x000fe400078f20ff */
[----:B------:R-:W-:Y:S02]  /*0bb0*/  LOP3.LUT R5, R5, 0xfffffc00, RZ, 0xc0, !PT ;  /* 0xfffffc0005057812 */ /* 0x000fe400078ec0ff */
[----:B------:R-:W-:-:S02]  /*0bc0*/  SHF.R.S32.HI R7, RZ, 0x1f, R11 ;  /* 0x0000001fff077819 */ /* 0x000fc4000001140b */
[----:B------:R-:W-:Y:S02]  /*0bd0*/  SHF.R.S32.HI R4, RZ, 0x4, R3 ;  /* 0x00000004ff047819 */ /* 0x000fe40000011403 */
[----:B------:R-:W-:Y:S02]  /*0be0*/  LEA.HI R8, R7, R11, RZ, 0x2 ;  /* 0x0000000b07087211 */ /* 0x000fe400078f10ff */
[C---:B------:R-:W-:Y:S02]  /*0bf0*/  LOP3.LUT R2, R3.reuse, 0x3fffff0, RZ, 0xc0, !PT ;  /* 0x03fffff003027812 */ /* 0x040fe400078ec0ff */
[--C-:B------:R-:W-:Y:S02]  /*0c00*/  SHF.R.S32.HI R9, RZ, 0x2, R8.reuse ;  /* 0x00000002ff097819 */ /* 0x100fe40000011408 */
[----:B------:R-:W-:Y:S01]  /*0c10*/  SHF.R.S32.HI R6, RZ, 0x1f, R8 ;  /* 0x0000001fff067819 */ /* 0x000fe20000011408 */
[----:B------:R-:W-:Y:S01]  /*0c20*/  IMAD.IADD R2, R12, 0x1, -R2 ;  /* 0x000000010c027824 */ /* 0x000fe200078e0a02 */
[----:B------:R-:W-:-:S02]  /*0c30*/  LEA.HI R3, R3, R4, RZ, 0x1 ;  /* 0x0000000403037211 */ /* 0x000fc400078f08ff */
[----:B------:R-:W-:Y:S01]  /*0c40*/  LEA.HI R10, R6, R9, RZ, 0x3 ;  /* 0x00000009060a7211 */ /* 0x000fe200078f18ff */
[----:B------:R-:W-:Y:S01]  /*0c50*/  IMAD.HI R6, R13, 0x55555556, RZ ;  /* 0x555555560d067827 */ /* 0x000fe200078e02ff */
[----:B------:R-:W-:Y:S02]  /*0c60*/  LEA.HI R7, R7, R11, RZ, 0x5 ;  /* 0x0000000b07077211 */ /* 0x000fe400078f28ff */
[----:B------:R-:W-:Y:S01]  /*0c70*/  LOP3.LUT R10, R10, 0xfffffff8, RZ, 0xc0, !PT ;  /* 0xfffffff80a0a7812 */ /* 0x000fe200078ec0ff */
[----:B------:R-:W-:Y:S01]  /*0c80*/  IMAD R2, R2, 0x40, R5 ;  /* 0x0000004002027824 */ /* 0x000fe200078e0205 */
[----:B------:R-:W-:Y:S02]  /*0c90*/  LOP3.LUT R3, R3, 0x1ffffffe, RZ, 0xc0, !PT ;  /* 0x1ffffffe03037812 */ /* 0x000fe400078ec0ff */
[----:B------:R-:W-:Y:S01]  /*0ca0*/  LEA.HI R6, R6, R6, RZ, 0x1 ;  /* 0x0000000606067211 */ /* 0x000fe200078f08ff */
[----:B------:R-:W-:Y:S01]  /*0cb0*/  IMAD.IADD R10, R9, 0x1, -R10 ;  /* 0x00000001090a7824 */ /* 0x000fe200078e0a0a */
[----:B------:R-:W-:Y:S01]  /*0cc0*/  SHF.R.S32.HI R7, RZ, 0x5, R7 ;  /* 0x00000005ff077819 */ /* 0x000fe20000011407 */
[----:B------:R-:W-:Y:S01]  /*0cd0*/  IMAD.IADD R3, R4, 0x1, -R3 ;  /* 0x0000000104037824 */ /* 0x000fe200078e0a03 */
[----:B------:R-:W-:Y:S01]  /*0ce0*/  LEA.HI R0, R0, R12, RZ, 0x3 ;  /* 0x0000000c00007211 */ /* 0x000fe200078f18ff */
[----:B------:R-:W-:Y:S01]  /*0cf0*/  IMAD R6, R6, -0x3, R13 ;  /* 0xfffffffd06067824 */ /* 0x000fe200078e020d */
[----:B------:R-:W-:Y:S01]  /*0d00*/  LOP3.LUT R16, R8, 0x7ffffffc, RZ, 0xc0, !PT ;  /* 0x7ffffffc08107812 */ /* 0x000fe200078ec0ff */
[----:B------:R-:W-:Y:S01]  /*0d10*/  IMAD R7, R7, 0x10, R10 ;  /* 0x0000001007077824 */ /* 0x000fe200078e020a */
[----:B------:R-:W-:Y:S01]  /*0d20*/  SHF.R.S32.HI R156, RZ, 0x3, R0 ;  /* 0x00000003ff9c7819 */ /* 0x000fe20000011400 */
[----:B------:R-:W-:Y:S01]  /*0d30*/  IMAD R4, R3, 0x8, R2 ;  /* 0x0000000803047824 */ /* 0x000fe200078e0202 */
[----:B------:R-:W-:Y:S01]  /*0d40*/  LOP3.LUT R2, R0, 0x1ffffff8, RZ, 0xc0, !PT ;  /* 0x1ffffff800027812 */ /* 0x000fe200078ec0ff */
[----:B------:R-:W-:-:S02]  /*0d50*/  IMAD R3, R6, 0x40, R7 ;  /* 0x0000004006037824 */ /* 0x000fc400078e0207 */
[----:B------:R-:W-:Y:S01]  /*0d60*/  IMAD.IADD R16, R11, 0x1, -R16 ;  /* 0x000000010b107824 */ /* 0x000fe200078e0a10 */
[----:B------:R0:W-:Y:S01]  /*0d70*/  STL [R1+0x8], R4 ;  /* 0x0000080401007387 */ /* 0x0001e20000100800 */
[----:B------:R-:W-:-:S03]  /*0d80*/  IMAD.IADD R2, R12, 0x1, -R2 ;  /* 0x000000010c027824 */ /* 0x000fc600078e0a02 */
[----:B------:R0:W-:Y:S01]  /*0d90*/  STL [R1+0x4], R3 ;  /* 0x0000040301007387 */ /* 0x0001e20000100800 */
[----:B------:R-:W-:-:S07]  /*0da0*/  IMAD.SHL.U32 R19, R2, 0x8, RZ ;  /* 0x0000000802137824 */ /* 0x000fce00078e00ff */
.L_x_940:
[----:B------:R-:W-:Y:S01]  /*0db0*/  ULDC.64 UR8, c[0x0][0xa28] ;  /* 0x00028a0000087ab9 */ /* 0x000fe20000000a00 */
[----:B-1----:R-:W1:Y:S01]  /*0dc0*/  LDC R18, c[0x0][0x288] ;  /* 0x0000a200ff127b82 */ /* 0x002e620000000800 */
[----:B------:R-:W-:Y:S01]  /*0dd0*/  UISETP.NE.U32.AND UP0, UPT, UR8, URZ, UPT ;  /* 0x0000003f0800728c */ /* 0x000fe2000bf05070 */
[----:B----45:R-:W-:-:S03]  /*0de0*/  IMAD.MOV.U32 R6, RZ, RZ, RZ ;  /* 0x000000ffff067224 */ /* 0x030fc600078e00ff */
[----:B------:R-:W-:-:S03]  /*0df0*/  UISETP.NE.AND.EX UP0, UPT, UR9, URZ, UPT, UP0 ;  /* 0x0000003f0900728c */ /* 0x000fc6000bf05300 */
[----:B------:R-:W-:Y:S01]  /*0e00*/  ULDC.64 UR8, c[0x0][0xa18] ;  /* 0x0002860000087ab9 */ /* 0x000fe20000000a00 */
[----:B0-23--:R-:W2:Y:S01]  /*0e10*/  LDC.64 R8, c[0x0][0x3f8] ;  /* 0x0000fe00ff087b82 */ /* 0x00dea20000000a00 */
[----:B------:R-:W-:Y:S01]  /*0e20*/  UISETP.NE.U32.AND UP1, UPT, UR8, URZ, UPT ;  /* 0x0000003f0800728c */ /* 0x000fe2000bf25070 */
[----:B------:R-:W-:-:S03]  /*0e30*/  PLOP3.LUT P0, PT, PT, PT, UP0, 0x80, 0x0 ;  /* 0x000000000000781c */ /* 0x000fc60003f0f008 */
[----:B------:R-:W-:-:S03]  /*0e40*/  UISETP.NE.AND.EX UP1, UPT, UR9, URZ, UPT, UP1 ;  /* 0x0000003f0900728c */ /* 0x000fc6000bf25310 */
[----:B------:R-:W-:Y:S01]  /*0e50*/  @UP0 ULDC.64 UR8, c[0x0][0xa28] ;  /* 0x00028a0000080ab9 */ /* 0x000fe20000000a00 */
[----:B------:R-:W3:Y:S01]  /*0e60*/  LDC R0, c[0x0][0x404] ;  /* 0x00010100ff007b82 */ /* 0x000ee20000000800 */
[----:B------:R-:W-:Y:S01]  /*0e70*/  @UP0 UIMAD.WIDE UR8, UR5, 0x4, UR8 ;  /* 0x00000004050808a5 */ /* 0x000fe2000f8e0208 */
[----:B------:R-:W-:-:S05]  /*0e80*/  PLOP3.LUT P2, PT, PT, PT, UP1, 0x80, 0x0 ;  /* 0x000000000000781c */ /* 0x000fca0003f4f018 */
[----:B------:R-:W-:Y:S01]  /*0e90*/  @UP1 ULDC.64 UR10, c[0x0][0xa18] ;  /* 0x00028600000a1ab9 */ /* 0x000fe20000000a00 */
[----:B------:R-:W-:Y:S01]  /*0ea0*/  IMAD.U32 R2, RZ, RZ, UR8 ;  /* 0x00000008ff027e24 */ /* 0x000fe2000f8e00ff */
[----:B------:R-:W4:Y:S01]  /*0eb0*/  LDC R17, c[0x0][0x2e0] ;  /* 0x0000b800ff117b82 */ /* 0x000f220000000800 */
[----:B0-----:R-:W-:Y:S01]  /*0ec0*/  IMAD.U32 R3, RZ, RZ, UR9 ;  /* 0x00000009ff037e24 */ /* 0x001fe2000f8e00ff */
[----:B------:R-:W-:-:S04]  /*0ed0*/  @UP1 UIMAD.WIDE UR8, UR5, 0x4, UR10 ;  /* 0x00000004050818a5 */ /* 0x000fc8000f8e020a */
[----:B------:R0:W5:Y:S02]  /*0ee0*/  @P0 LDG.E R6, desc[UR46][R2.64] ;  /* 0x0000002e02060981 */ /* 0x000164000c1e1900 */
[----:B------:R-:W-:Y:S02]  /*0ef0*/  IMAD.U32 R4, RZ, RZ, UR8 ;  /* 0x00000008ff047e24 */ /* 0x000fe4000f8e00ff */
[----:B------:R-:W-:Y:S01]  /*0f00*/  IMAD.U32 R5, RZ, RZ, UR9 ;  /* 0x00000009ff057e24 */ /* 0x000fe2000f8e00ff */
[----:B------:R-:W-:-:S04]  /*0f10*/  ULDC.64 UR8, c[0x0][0xa20] ;  /* 0x0002880000087ab9 */ /* 0x000fc80000000a00 */
[----:B-1----:R0:W5:Y:S01]  /*0f20*/  @P2 LDG.E R18, desc[UR46][R4.64] ;  /* 0x0000002e04122981 */ /* 0x002162000c1e1900 */
[----:B--2---:R-:W-:Y:S01]  /*0f30*/  ISETP.NE.U32.AND P0, PT, R8, RZ, PT ;  /* 0x000000ff0800720c */ /* 0x004fe20003f05070 */
[----:B------:R-:W-:Y:S01]  /*0f40*/  UMOV UR41, UR6 ;  /* 0x0000000600297c82 */ /* 0x000fe20008000000 */
[----:B------:R-:W-:Y:S02]  /*0f50*/  ISETP.NE.U32.AND P1, PT, RZ, UR8, PT ;  /* 0x00000008ff007c0c */ /* 0x000fe4000bf25070 */
[----:B------:R-:W-:Y:S02]  /*0f60*/  ISETP.NE.AND.EX P0, PT, R9, RZ, PT, P0 ;  /* 0x000000ff0900720c */ /* 0x000fe40003f05300 */
[----:B------:R-:W-:Y:S02]  /*0f70*/  ISETP.NE.AND.EX P1, PT, RZ, UR9, PT, P1 ;  /* 0x00000009ff007c0c */ /* 0x000fe4000bf25310 */
[----:B---3--:R-:W-:Y:S01]  /*0f80*/  SEL R0, R0, 0x1, P0 ;  /* 0x0000000100007807 */ /* 0x008fe20000000000 */
[----:B0-----:R-:W-:Y:S10]  /*0f90*/  @P2 BRA `(.L_x_841) ;  /* 0x00000000002c2947 */ /* 0x001ff40003800000 */
        /* <DEDUP_REMOVED lines=8> */
[----:B-----5:R-:W2:Y:S04]  /*1020*/  LDG.E R18, desc[UR46][R2.64] ;  /* 0x0000002e02127981 */ /* 0x020ea8000c1e1900 */
[----:B------:R-:W2:Y:S02]  /*1030*/  LDG.E R5, desc[UR46][R2.64+0x4] ;  /* 0x0000042e02057981 */ /* 0x000ea4000c1e1900 */
[----:B--2---:R-:W-:-:S07]  /*1040*/  IMAD.IADD R18, R5, 0x1, -R18 ;  /* 0x0000000105127824 */ /* 0x004fce00078e0a12 */
.L_x_841:
[----:B------:R-:W-:Y:S01]  /*1050*/  UMOV UR42, UR5 ;  /* 0x00000005002a7c82 */ /* 0x000fe20008000000 */
[----:B----4-:R-:W-:Y:S02]  /*1060*/  IMAD R17, R0, R17, RZ ;  /* 0x0000001100117224 */ /* 0x010fe400078e02ff */
[----:B------:R-:W-:Y:S01]  /*1070*/  IMAD.MOV.U32 R23, RZ, RZ, R153 ;  /* 0x000000ffff177224 */ /* 0x000fe200078e0099 */
[----:B------:R-:W-:Y:S06]  /*1080*/  @!P1 BRA `(.L_x_842) ;  /* 0x0000000000189947 */ /* 0x000fec0003800000 */
[----:B------:R-:W-:Y:S02]  /*1090*/  ULDC.64 UR6, c[0x0][0xa20] ;  /* 0x0002880000067ab9 */ /* 0x000fe40000000a00 */
[----:B------:R-:W-:-:S06]  /*10a0*/  UIMAD.WIDE UR4, UR5, 0x4, UR6 ;  /* 0x00000004050478a5 */ /* 0x000fcc000f8e0206 */
[----:B------:R-:W-:Y:S02]  /*10b0*/  IMAD.U32 R2, RZ, RZ, UR4 ;  /* 0x00000004ff027e24 */ /* 0x000fe4000f8e00ff */
[----:B------:R-:W-:-:S05]  /*10c0*/  IMAD.U32 R3, RZ, RZ, UR5 ;  /* 0x00000005ff037e24 */ /* 0x000fca000f8e00ff */
[----:B------:R0:W5:Y:S01]  /*10d0*/  LDG.E R17, desc[UR46][R2.64] ;  /* 0x0000002e02117981 */ /* 0x000162000c1e1900 */
[----:B------:R-:W-:Y:S05]  /*10e0*/  BRA `(.L_x_843) ;  /* 0x00000000002c7947 */ /* 0x000fea0003800000 */
.L_x_842:
        /* <DEDUP_REMOVED lines=9> */
[----:B------:R-:W2:Y:S02]  /*1180*/  LDG.E R0, desc[UR46][R2.64+0x4] ;  /* 0x0000042e02007981 */ /* 0x000ea4000c1e1900 */
[----:B--2---:R-:W-:-:S07]  /*1190*/  IMAD.IADD R17, R0, 0x1, -R17 ;  /* 0x0000000100117824 */ /* 0x004fce00078e0a11 */
.L_x_843:
[----:B------:R-:W1:Y:S01]  /*11a0*/  LDC.64 R8, c[0x0][0x9e0] ;  /* 0x00027800ff087b82 */ /* 0x000e620000000a00 */
[----:B0-----:R-:W-:Y:S02]  /*11b0*/  IMAD R3, R153, 0xc0, RZ ;  /* 0x000000c099037824 */ /* 0x001fe400078e02ff */
[----:B-----5:R-:W-:-:S03]  /*11c0*/  IMAD.IADD R17, R17, 0x1, -R6 ;  /* 0x0000000111117824 */ /* 0x020fc600078e0a06 */
[----:B------:R-:W-:-:S05]  /*11d0*/  IADD3 R0, -R18, 0xc0, R3 ;  /* 0x000000c012007810 */ /* 0x000fca0007ffe103 */
[----:B------:R-:W-:Y:S01]  /*11e0*/  IMAD.IADD R3, R17, 0x1, R0 ;  /* 0x0000000111037824 */ /* 0x000fe200078e0200 */
[----:B-1----:R-:W-:-:S03]  /*11f0*/  ISETP.GE.AND P1, PT, R9, 0x1, PT ;  /* 0x000000010900780c */ /* 0x002fc60003f26270 */
[----:B------:R-:W-:-:S10]  /*1200*/  IMAD.IADD R0, R3, 0x1, R8 ;  /* 0x0000000103007824 */ /* 0x000fd400078e0208 */
[----:B------:R-:W-:Y:S05]  /*1210*/  @!P1 BRA `(.L_x_844) ;  /* 0x0000000000409947 */ /* 0x000fea0003800000 */
[C---:B------:R-:W-:Y:S01]  /*1220*/  ISETP.GT.AND P0, PT, R3.reuse, RZ, PT ;  /* 0x000000ff0300720c */ /* 0x040fe20003f04270 */
[----:B------:R-:W-:-:S12]  /*1230*/  VIADD R2, R3, 0xffffffff ;  /* 0xffffffff03027836 */ /* 0x000fd80000000000 */
[----:B------:R-:W-:Y:S05]  /*1240*/  @P0 BRA `(.L_x_845) ;  /* 0x00000000001c0947 */ /* 0x000fea0003800000 */
[----:B------:R-:W-:Y:S01]  /*1250*/  ISETP.NE.AND P0, PT, R9, 0x1, PT ;  /* 0x000000010900780c */ /* 0x000fe20003f05270 */
[----:B------:R-:W-:-:S12]  /*1260*/  IMAD.MOV R3, RZ, RZ, -R3 ;  /* 0x000000ffff037224 */ /* 0x000fd800078e0a03 */
[----:B------:R-:W0:Y:S02]  /*1270*/  @P0 LDC.64 R4, c[0x0][0x9e8] ;  /* 0x00027a00ff040b82 */ /* 0x000e240000000a00 */
[----:B0-----:R-:W-:-:S05]  /*1280*/  @P0 IMAD.HI.U32 R2, R3, R4, RZ ;  /* 0x0000000403020227 */ /* 0x001fca00078e00ff */
[----:B------:R-:W-:-:S04]  /*1290*/  @P0 SHF.R.U32.HI R3, RZ, R5, R2 ;  /* 0x00000005ff030219 */ /* 0x000fc80000011602 */
[----:B------:R-:W-:Y:S01]  /*12a0*/  LOP3.LUT R2, RZ, R3, RZ, 0x33, !PT ;  /* 0x00000003ff027212 */ /* 0x000fe200078e33ff */
[----:B------:R-:W-:Y:S06]  /*12b0*/  BRA `(.L_x_846) ;  /* 0x0000000000107947 */ /* 0x000fec0003800000 */
.L_x_845:
[----:B------:R-:W-:-:S13]  /*12c0*/  ISETP.NE.AND P0, PT, R9, 0x1, PT ;  /* 0x000000010900780c */ /* 0x000fda0003f05270 */
[----:B------:R-:W0:Y:S02]  /*12d0*/  @P0 LDC.64 R4, c[0x0][0x9e8] ;  /* 0x00027a00ff040b82 */ /* 0x000e240000000a00 */
[----:B0-----:R-:W-:-:S05]  /*12e0*/  @P0 IMAD.HI.U32 R4, R2, R4, RZ ;  /* 0x0000000402040227 */ /* 0x001fca00078e00ff */
[----:B------:R-:W-:-:S07]  /*12f0*/  @P0 SHF.R.U32.HI R2, RZ, R5, R4 ;  /* 0x00000005ff020219 */ /* 0x000fce0000011604 */
.L_x_846:
[----:B------:R-:W-:-:S05]  /*1300*/  IMAD R3, R2, R9, R9 ;  /* 0x0000000902037224 */ /* 0x000fca00078e0209 */
[----:B------:R-:W-:-:S07]  /*1310*/  VIMNMX R0, R0, R3, PT ;  /* 0x0000000300007248 */ /* 0x000fce0003fe0100 */
.L_x_844:
[----:B------:R-:W-:Y:S01]  /*1320*/  VIADD R2, R0, 0x7f ;  /* 0x0000007f00027836 */ /* 0x000fe20000000000 */
[----:B------:R-:W-:Y:S01]  /*1330*/  ULDC UR4, c[0x0][0x9dc] ;  /* 0x0002770000047ab9 */ /* 0x000fe20000000800 */
[----:B------:R-:W-:Y:S02]  /*1340*/  VIADD R0, R17, 0x7f ;  /* 0x0000007f11007836 */ /* 0x000fe40000000000 */
[----:B------:R-:W-:Y:S01]  /*1350*/  IMAD R4, R153, 0xc0, -R18 ;  /* 0x000000c099047824 */ /* 0x000fe200078e0a12 */
[----:B------:R-:W-:Y:S02]  /*1360*/  SHF.R.S32.HI R5, RZ, 0x1f, R2 ;  /* 0x0000001fff057819 */ /* 0x000fe40000011402 */
[----:B------:R-:W-:Y:S01]  /*1370*/  SHF.R.S32.HI R3, RZ, 0x1f, R0 ;  /* 0x0000001fff037819 */ /* 0x000fe20000011400 */
[----:B------:R-:W-:Y:S01]  /*1380*/  IMAD.IADD R4, R17, 0x1, R4 ;  /* 0x0000000111047824 */ /* 0x000fe200078e0204 */
[----:B------:R-:W-:Y:S02]  /*1390*/  LEA.HI R5, R5, R2, RZ, 0x7 ;  /* 0x0000000205057211 */ /* 0x000fe400078f38ff */
[----:B------:R-:W-:Y:S01]  /*13a0*/  LEA.HI R3, R3, R0, RZ, 0x7 ;  /* 0x0000000003037211 */ /* 0x000fe200078f38ff */
[----:B------:R-:W-:Y:S01]  /*13b0*/  VIADD R6, R4, -UR4 ;  /* 0x8000000404067c36 */ /* 0x000fe20008000000 */
[----:B------:R-:W-:-:S02]  /*13c0*/  SHF.R.S32.HI R88, RZ, 0x7, R5 ;  /* 0x00000007ff587819 */ /* 0x000fc40000011405 */
[----:B------:R-:W-:Y:S02]  /*13d0*/  SHF.R.S32.HI R3, RZ, 0x7, R3 ;  /* 0x00000007ff037819 */ /* 0x000fe40000011403 */
[----:B------:R-:W-:Y:S02]  /*13e0*/  R2UR UR4, R6 ;  /* 0x00000000060472ca */ /* 0x000fe400000e0000 */
[----:B------:R-:W-:Y:S01]  /*13f0*/  VIMNMX R88, R3, R88, PT ;  /* 0x0000005803587248 */ /* 0x000fe20003fe0100 */
[----:B------:R-:W-:-:S12]  /*1400*/  @!P1 BRA `(.L_x_847) ;  /* 0x0000000000449947 */ /* 0x000fd80003800000 */
[----:B------:R-:W-:-:S13]  /*1410*/  ISETP.GT.AND P0, PT, R4, -0x1, PT ;  /* 0xffffffff0400780c */ /* 0x000fda0003f04270 */
[----:B------:R-:W-:Y:S05]  /*1420*/  @P0 BRA `(.L_x_848) ;  /* 0x00000000001c0947 */ /* 0x000fea0003800000 */
[----:B------:R-:W-:Y:S02]  /*1430*/  ISETP.NE.AND P0, PT, R9, 0x1, PT ;  /* 0x000000010900780c */ /* 0x000fe40003f05270 */
[----:B------:R-:W-:-:S11]  /*1440*/  LOP3.LUT R3, RZ, R4, RZ, 0x33, !PT ;  /* 0x00000004ff037212 */ /* 0x000fd600078e33ff */
[----:B------:R-:W0:Y:S02]  /*1450*/  @P0 LDC.64 R6, c[0x0][0x9e8] ;  /* 0x00027a00ff060b82 */ /* 0x000e240000000a00 */
[----:B0-----:R-:W-:-:S05]  /*1460*/  @P0 IMAD.HI.U32 R0, R3, R6, RZ ;  /* 0x0000000603000227 */ /* 0x001fca00078e00ff */
[----:B------:R-:W-:-:S04]  /*1470*/  @P0 SHF.R.U32.HI R3, RZ, R7, R0 ;  /* 0x00000007ff030219 */ /* 0x000fc80000011600 */
[----:B------:R-:W-:Y:S01]  /*1480*/  LOP3.LUT R4, RZ, R3, RZ, 0x33, !PT ;  /* 0x00000003ff047212 */ /* 0x000fe200078e33ff */
[----:B------:R-:W-:Y:S06]  /*1490*/  BRA `(.L_x_849) ;  /* 0x0000000000107947 */ /* 0x000fec0003800000 */
.L_x_848:
[----:B------:R-:W-:-:S13]  /*14a0*/  ISETP.NE.AND P0, PT, R9, 0x1, PT ;  /* 0x000000010900780c */ /* 0x000fda0003f05270 */
[----:B------:R-:W0:Y:S02]  /*14b0*/  @P0 LDC.64 R2, c[0x0][0x9e8] ;  /* 0x00027a00ff020b82 */ /* 0x000e240000000a00 */
[----:B0-----:R-:W-:-:S05]  /*14c0*/  @P0 IMAD.HI.U32 R0, R4, R2, RZ ;  /* 0x0000000204000227 */ /* 0x001fca00078e00ff */
[----:B------:R-:W-:-:S07]  /*14d0*/  @P0 SHF.R.U32.HI R4, RZ, R3, R0 ;  /* 0x00000003ff040219 */ /* 0x000fce0000011600 */
.L_x_849:
[----:B------:R-:W-:-:S05]  /*14e0*/  IMAD R4, R4, R9, RZ ;  /* 0x0000000904047224 */ /* 0x000fca00078e02ff */
[----:B------:R-:W-:-:S13]  /*14f0*/  R2UR UR5, R4 ;  /* 0x00000000040572ca */ /* 0x000fda00000e0000 */
[----:B------:R-:W-:-:S04]  /*1500*/  UISETP.LT.AND UP0, UPT, UR4, UR5, UPT ;  /* 0x000000050400728c */ /* 0x000fc8000bf01270 */
[----:B------:R-:W-:-:S12]  /*1510*/  USEL UR4, UR4, UR5, !UP0 ;  /* 0x0000000504047287 */ /* 0x000fd8000c000000 */
.L_x_847:
[----:B------:R-:W-:Y:S01]  /*1520*/  USHF.R.S32.HI UR5, URZ, 0x1f, UR4 ;  /* 0x0000001f3f057899 */ /* 0x000fe20008011404 */
[----:B------:R-:W-:Y:S02]  /*1530*/  PLOP3.LUT P0, PT, PT, PT, PT, 0x80, 0x0 ;  /* 0x000000000000781c */ /* 0x000fe40003f0f070 */
        /* <DEDUP_REMOVED lines=8> */
[----:B------:R-:W-:Y:S01]  /*15c0*/  CS2R R14, SRZ ;  /* 0x00000000000e7805 */ /* 0x000fe2000001ff00 */
[----:B------:R-:W-:Y:S01]  /*15d0*/  IMAD.MOV.U32 R110, RZ, RZ, RZ ;  /* 0x000000ffff6e7224 */ /* 0x000fe200078e00ff */
[----:B------:R-:W-:Y:S01]  /*15e0*/  UISETP.LT.AND UP0, UPT, URZ, UR5, UPT ;  /* 0x000000053f00728c */ /* 0x000fe2000bf01270 */
[----:B------:R-:W-:Y:S01]  /*15f0*/  CS2R R12, SRZ ;  /* 0x00000000000c7805 */ /* 0x000fe2000001ff00 */
[----:B------:R-:W-:Y:S01]  /*1600*/  IMAD.MOV.U32 R106, RZ, RZ, RZ ;  /* 0x000000ffff6a7224 */ /* 0x000fe200078e00ff */
[----:B------:R-:W-:Y:S01]  /*1610*/  CS2R R102, SRZ ;  /* 0x0000000000667805 */ /* 0x000fe2000001ff00 */
[----:B------:R-:W-:Y:S01]  /*1620*/  USEL UR43, URZ, UR5, !UP0 ;  /* 0x000000053f2b7287 */ /* 0x000fe2000c000000 */
[----:B------:R-:W-:Y:S01]  /*1630*/  IMAD.MOV.U32 R27, RZ, RZ, RZ ;  /* 0x000000ffff1b7224 */ /* 0x000fe200078e00ff */
[----:B------:R-:W-:Y:S02]  /*1640*/  CS2R R100, SRZ ;  /* 0x0000000000647805 */ /* 0x000fe4000001ff00 */
[----:B------:R-:W-:-:S02]  /*1650*/  CS2R R98, SRZ ;  /* 0x0000000000627805 */ /* 0x000fc4000001ff00 */
[----:B------:R-:W-:Y:S02]  /*1660*/  CS2R R96, SRZ ;  /* 0x0000000000607805 */ /* 0x000fe4000001ff00 */
[----:B------:R-:W-:Y:S02]  /*1670*/  CS2R R94, SRZ ;  /* 0x00000000005e7805 */ /* 0x000fe4000001ff00 */
[----:B------:R-:W-:Y:S02]  /*1680*/  ISETP.GT.AND P1, PT, R88, UR43, PT ;  /* 0x0000002b58007c0c */ /* 0x000fe4000bf24270 */
[----:B------:R-:W-:Y:S02]  /*1690*/  CS2R R92, SRZ ;  /* 0x00000000005c7805 */ /* 0x000fe4000001ff00 */
[----:B------:R-:W-:Y:S01]  /*16a0*/  CS2R R90, SRZ ;  /* 0x00000000005a7805 */ /* 0x000fe2000001ff00 */
[----:B------:R-:W-:-:S08]  /*16b0*/  IMAD.MOV.U32 R89, RZ, RZ, RZ ;  /* 0x000000ffff597224 */ /* 0x000fd000078e00ff */
[----:B------:R-:W-:Y:S05]  /*16c0*/  @!P1 BRA `(.L_x_850) ;  /* 0x000000b400489947 */ /* 0x000fea0003800000 */
[----:B------:R-:W0:Y:S01]  /*16d0*/  S2R R0, SR_TID.X ;  /* 0x0000000000007919 */ /* 0x000e220000002100 */
[----:B------:R-:W1:Y:S01]  /*16e0*/  S2UR UR6, SR_CgaCtaId ;  /* 0x00000000000679c3 */ /* 0x000e620000008800 */
[----:B------:R-:W-:Y:S02]  /*16f0*/  UMOV UR45, 0x400 ;  /* 0x00000400002d7882 */ /* 0x000fe40000000000 */
[----:B-1----:R-:W-:Y:S01]  /*1700*/  ULEA UR45, UR6, UR45, 0x18 ;  /* 0x0000002d062d7291 */ /* 0x002fe2000f8ec03f */
[----:B0-----:R-:W-:-:S05]  /*1710*/  VIADD R4, R0, 0xffffff80 ;  /* 0xffffff8000047836 */ /* 0x001fca0000000000 */
[----:B------:R-:W-:-:S04]  /*1720*/  SHF.R.S32.HI R0, RZ, 0x1f, R4 ;  /* 0x0000001fff007819 */ /* 0x000fc80000011404 */
[----:B------:R-:W-:-:S04]  /*1730*/  LEA.HI R0, R0, R4, RZ, 0x7 ;  /* 0x0000000400007211 */ /* 0x000fc800078f38ff */
[----:B------:R-:W-:-:S06]  /*1740*/  SHF.R.S32.HI R0, RZ, 0x7, R0 ;  /* 0x00000007ff007819 */ /* 0x000fcc0000011400 */
[----:B------:R-:W0:Y:S02]  /*1750*/  SHFL.IDX PT, R0, R0, RZ, 0x1f ;  /* 0x00001fff00007589 */ /* 0x000e2400000e0000 */
[----:B0-----:R-:W-:-:S13]  /*1760*/  R2UR UR44, R0 ;  /* 0x00000000002c72ca */ /* 0x001fda00000e0000 */
        /* <DEDUP_REMOVED lines=26> */
.L_x_851:
        /* <DEDUP_REMOVED lines=9> */
.L_x_1034:
[----:B------:R-:W-:Y:S05]  /*19a0*/  @!P0 BRA `(.L_x_853) ;  /* 0x0000000000048947 */ /* 0x000fea0003800000 */
[----:B------:R-:W-:Y:S01]  /*19b0*/  BPT.TRAP 0x1 ;  /* 0x000000040000795c */ /* 0x000fe20000300000 */
.L_x_853:
[----:B------:R-:W-:Y:S02]  /*19c0*/  IMAD.U32 R5, RZ, RZ, UR39 ;  /* 0x00000027ff057e24 */ /* 0x000fe4000f8e00ff */
[----:B0-----:R-:W-:-:S03]  /*19d0*/  IMAD.U32 R0, RZ, RZ, UR38 ;  /* 0x00000026ff007e24 */ /* 0x001fc6000f8e00ff */
[----:B------:R-:W-:Y:S02]  /*19e0*/  LEA R5, R5, UR45, 0x3 ;  /* 0x0000002d05057c11 */ /* 0x000fe4000f8e18ff */
[----:B------:R-:W-:-:S04]  /*19f0*/  SHF.L.U32 R0, R0, 0x1f, RZ ;  /* 0x0000001f00007819 */ /* 0x000fc800000006ff */
[----:B------:R0:W1:Y:S01]  /*1a00*/  SYNCS.PHASECHK.TRANS64.TRYWAIT P2, [R5+URZ+0x16830], R0 ;  /* 0x01683000050075a7 */ /* 0x000062000804017f */
[----:B------:R-:W-:Y:S05]  /*1a10*/  @!P0 BRA `(.L_x_854) ;  /* 0x0000000000048947 */ /* 0x000fea0003800000 */
[----:B------:R-:W-:Y:S01]  /*1a20*/  BPT.TRAP 0x1 ;  /* 0x000000040000795c */ /* 0x000fe20000300000 */
.L_x_854:
[----:B------:R-:W2:Y:S02]  /*1a30*/  S2R R2, SR_TID.X ;  /* 0x0000000000027919 */ /* 0x000ea40000002100 */
[----:B--2---:R-:W-:Y:S01]  /*1a40*/  LOP3.LUT P1, RZ, R2, 0x7f, RZ, 0xc0, !PT ;  /* 0x0000007f02ff7812 */ /* 0x004fe2000782c0ff */
[----:B-1----:R-:W-:-:S12]  /*1a50*/  @P2 BRA `(.L_x_855) ;  /* 0x0000000000082947 */ /* 0x002fd80003800000 */
[----:B------:R-:W1:Y:S02]  /*1a60*/  SYNCS.PHASECHK.TRANS64.TRYWAIT P2, [R5+URZ+0x16830], R0 ;  /* 0x01683000050075a7 */ /* 0x000e64000804017f */
[----:B-1----:R-:W-:Y:S05]  /*1a70*/  @!P2 BRA `(.L_x_856) ;  /* 0x000001100038a947 */ /* 0x002fea0003800000 */
.L_x_855:
[----:B------:R-:W-:Y:S05]  /*1a80*/  WARPSYNC.ALL ;  /* 0x0000000000007948 */ /* 0x000fea0003800000 */
[----:B------:R-:W-:Y:S01]  /*1a90*/  UIADD3 UR4, UR45, 0xe400, URZ ;  /* 0x0000e4002d047890 */ /* 0x000fe2000fffe03f */
[----:B------:R-:W2:Y:S01]  /*1aa0*/  LDL R2, [R1+0x4] ;  /* 0x0000040001027983 */ /* 0x000ea20000100800 */
[----:B------:R-:W-:Y:S01]  /*1ab0*/  ULOP3.LUT UR16, UR48, 0x10000, URZ, 0xfc, !UPT ;  /* 0x0001000030107892 */ /* 0x000fe2000f8efc3f */
[----:B------:R-:W-:Y:S01]  /*1ac0*/  WARPGROUP.ARRIVE ;  /* 0x00000000000079c5 */ /* 0x000fe20000000000 */
[----:B------:R-:W-:Y:S01]  /*1ad0*/  USHF.R.U32.HI UR4, URZ, 0x4, UR4 ;  /* 0x000000043f047899 */ /* 0x000fe20008011604 */
[----:B------:R-:W-:Y:S01]  /*1ae0*/  IMAD.MOV.U32 R3, RZ, RZ, -0x80 ;  /* 0xffffff80ff037424 */ /* 0x000fe200078e00ff */
[----:B------:R-:W-:Y:S01]  /*1af0*/  UMOV UR17, 0x40000040 ;  /* 0x4000004000117882 */ /* 0x000fe20000000000 */
[----:B------:R-:W-:Y:S01]  /*1b00*/  UMOV UR19, 0x40000040 ;  /* 0x4000004000137882 */ /* 0x000fe20000000000 */
[----:B------:R-:W-:Y:S01]  /*1b10*/  ULOP3.LUT UR4, UR4, 0x3fff, URZ, 0xc0, !UPT ;  /* 0x00003fff04047892 */ /* 0x000fe2000f8ec03f */
[----:B------:R-:W-:Y:S01]  /*1b20*/  IMAD R6, R88, R3, 0x80 ;  /* 0x0000008058067424 */ /* 0x000fe200078e0203 */
[----:B------:R-:W-:Y:S01]  /*1b30*/  UMOV UR5, 0x40000040 ;  /* 0x4000004000057882 */ /* 0x000fe20000000000 */
[----:B------:R-:W-:Y:S01]  /*1b40*/  UMOV UR7, 0x40000040 ;  /* 0x4000004000077882 */ /* 0x000fe20000000000 */
[----:B------:R-:W-:Y:S01]  /*1b50*/  ULOP3.LUT UR20, UR4, 0x10000, URZ, 0xfc, !UPT ;  /* 0x0001000004147892 */ /* 0x000fe2000f8efc3f */
[----:B------:R-:W-:Y:S01]  /*1b60*/  IMAD.IADD R3, R17, 0x1, R6 ;  /* 0x0000000111037824 */ /* 0x000fe200078e0206 */
[----:B------:R-:W-:Y:S01]  /*1b70*/  UIADD3 UR4, UR16, 0x2, URZ ;  /* 0x0000000210047890 */ /* 0x000fe2000fffe03f */
[----:B01----:R-:W-:Y:S01]  /*1b80*/  @!P1 VIADD R0, R5, 0x16840 ;  /* 0x0001684005009836 */ /* 0x003fe20000000000 */
[----:B------:R-:W-:Y:S01]  /*1b90*/  ULEA UR18, UR39, UR20, 0xa ;  /* 0x0000001427127291 */ /* 0x000fe2000f8e503f */
[--C-:B------:R-:W-:Y:S01]  /*1ba0*/  IMAD R7, R16, -0x2, R3.reuse ;  /* 0xfffffffe10077824 */ /* 0x100fe200078e0203 */
[----:B------:R-:W-:Y:S01]  /*1bb0*/  UIADD3 UR8, UR16, 0x4, URZ ;  /* 0x0000000410087890 */ /* 0x000fe2000fffe03f */
[----:B------:R-:W-:Y:S01]  /*1bc0*/  IADD3 R5, -R18, 0x1, R3 ;  /* 0x0000000112057810 */ /* 0x000fe20007ffe103 */
[----:B------:R-:W-:Y:S01]  /*1bd0*/  UIADD3 UR6, UR18, 0x2, URZ ;  /* 0x0000000212067890 */ /* 0x000fe2000fffe03f */
[----:B------:R-:W-:Y:S01]  /*1be0*/  @!P1 PRMT R0, RZ, 0x654, R0 ;  /* 0x00000654ff009816 */ /* 0x000fe20000000000 */
[----:B------:R-:W-:Y:S01]  /*1bf0*/  UIADD3 UR10, UR18, 0x4, URZ ;  /* 0x00000004120a7890 */ /* 0x000fe2000fffe03f */
[----:B------:R-:W-:Y:S01]  /*1c00*/  LEA R8, R88, 0xffffff80, 0x7 ;  /* 0xffffff8058087811 */ /* 0x000fe200078e38ff */
[----:B------:R-:W-:Y:S01]  /*1c10*/  UMOV UR9, 0x40000040 ;  /* 0x4000004000097882 */ /* 0x000fe20000000000 */
[----:B------:R-:W-:Y:S01]  /*1c20*/  HGMMA.64x128x16.F32.BF16 R24, gdesc[UR16], RZ, !UPT, gsb0 ;  /* 0x01e00000101879f0 */ /* 0x000fe2000c0018ff */
[----:B------:R-:W-:Y:S01]  /*1c30*/  UMOV UR11, 0x40000040 ;  /* 0x40000040000b7882 */ /* 0x000fe20000000000 */
[----:B------:R-:W-:Y:S01]  /*1c40*/  UIADD3 UR12, UR16, 0x6, URZ ;  /* 0x00000006100c7890 */ /* 0x000fe2000fffe03f */
[----:B------:R-:W-:Y:S01]  /*1c50*/  IMAD R5, R16, -0x2, R5 ;  /* 0xfffffffe10057824 */ /* 0x000fe200078e0205 */
[----:B------:R-:W-:Y:S01]  /*1c60*/  UIADD3 UR14, UR18, 0x6, URZ ;  /* 0x00000006120e7890 */ /* 0x000fe2000fffe03f */
[----:B------:R-:W-:Y:S01]  /*1c70*/  UMOV UR13, 0x40000040 ;  /* 0x40000040000d7882 */ /* 0x000fe20000000000 */
[----:B------:R-:W-:Y:S01]  /*1c80*/  UMOV UR15, 0x40000040 ;  /* 0x40000040000f7882 */ /* 0x000fe20000000000 */
[----:B------:R-:W-:Y:S01]  /*1c90*/  ULDC UR23, c[0x0][0x9dc] ;  /* 0x0002770000177ab9 */ /* 0x000fe20000000800 */
[----:B------:R-:W-:-:S02]  /*1ca0*/  WARPGROUP.DEPBAR.LE gsb0, 0x0 ;  /* 0x00008000000079c5 */ /* 0x000fc40000010000 */
[----:B------:R-:W-:-:S06]  /*1cb0*/  WARPGROUP.ARRIVE ;  /* 0x00000000000079c5 */ /* 0x000fcc0000000000 */
[----:B------:R-:W-:Y:S01]  /*1cc0*/  HGMMA.64x128x16.F32.BF16 R24, gdesc[UR4], R24, gsb0 ;  /* 0x01e00000041879f0 */ /* 0x000fe20008001818 */
[----:B------:R-:W-:Y:S02]  /*1cd0*/  ULDC.64 UR6, c[0x0][0x9e0] ;  /* 0x0002780000067ab9 */ /* 0x000fe40000000a00 */
[----:B------:R-:W-:Y:S01]  /*1ce0*/  UISETP.GE.AND UP0, UPT, UR7, 0x1, UPT ;  /* 0x000000010700788c */ /* 0x000fe2000bf06270 */
[----:B------:R-:W-:-:S05]  /*1cf0*/  VIADD R9, R5, UR6 ;  /* 0x0000000605097c36 */ /* 0x000fca0008000000 */
[----:B------:R-:W-:Y:S01]  /*1d00*/  PLOP3.LUT P2, PT, PT, PT, UP0, 0x40, 0x0 ;  /* 0x000000000000781c */ /* 0x000fe20003f4e808 */
[----:B------:R-:W-:Y:S02]  /*1d10*/  WARPGROUP.DEPBAR.LE gsb0, 0x0 ;  /* 0x00008000000079c5 */ /* 0x000fe40000010000 */
[----:B------:R-:W-:Y:S01]  /*1d20*/  WARPGROUP.ARRIVE ;  /* 0x00000000000079c5 */ /* 0x000fe20000000000 */
[----:B--2---:R-:W-:-:S05]  /*1d30*/  IMAD R4, R153, 0xc0, R2 ;  /* 0x000000c099047824 */ /* 0x004fca00078e0202 */
[----:B------:R-:W-:Y:S01]  /*1d40*/  HGMMA.64x128x16.F32.BF16 R24, gdesc[UR8], R24, gsb0 ;  /* 0x01e00000081879f0 */ /* 0x000fe20008001818 */
[----:B------:R-:W-:-:S06]  /*1d50*/  ULOP3.LUT UR10, URZ, UR23, URZ, 0x33, !UPT ;  /* 0x000000173f0a7292 */ /* 0x000fcc000f8e333f */
[----:B------:R-:W-:-:S04]  /*1d60*/  VIADD R5, R5, UR10 ;  /* 0x0000000a05057c36 */ /* 0x000fc80008000000 */
[----:B------:R-:W-:Y:S01]  /*1d70*/  IMAD.IADD R2, R5, 0x1, R4 ;  /* 0x0000000105027824 */ /* 0x000fe200078e0204 */
[----:B------:R-:W-:Y:S02]  /*1d80*/  WARPGROUP.DEPBAR.LE gsb0, 0x0 ;  /* 0x00008000000079c5 */ /* 0x000fe40000010000 */
[----:B------:R-:W-:-:S06]  /*1d90*/  WARPGROUP.ARRIVE ;  /* 0x00000000000079c5 */ /* 0x000fcc0000000000 */
[----:B------:R-:W-:Y:S03]  /*1da0*/  HGMMA.64x128x16.F32.BF16 R24, gdesc[UR12], R24, gsb0 ;  /* 0x01e000000c1879f0 */ /* 0x000fe60008001818 */
[----:B------:R-:W-:Y:S02]  /*1db0*/  WARPGROUP.DEPBAR.LE gsb0, 0x0 ;  /* 0x00008000000079c5 */ /* 0x000fe40000010000 */
[----:B------:R0:W-:Y:S02]  /*1dc0*/  @!P1 SYNCS.ARRIVE.TRANS64.RED.A1T0 RZ, [R0+URZ], RZ ;  /* 0x000000ff00ff99a7 */ /* 0x0001e4000810043f */
[----:B0-----:R-:W-:Y:S01]  /*1dd0*/  VIADDMNMX R0, R4, R9, R7, PT ;  /* 0x0000000904007246 */ /* 0x001fe20003800107 */
[----:B------:R-:W-:Y:S06]  /*1de0*/  @P2 BRA `(.L_x_857) ;  /* 0x0000000000582947 */ /* 0x000fec0003800000 */
[----:B------:R-:W-:Y:S01]  /*1df0*/  IADD3 R3, -R18, R17, R4 ;  /* 0x0000001112037210 */ /* 0x000fe20007ffe104 */
[----:B------:R-:W-:Y:S03]  /*1e00*/  BSSY B0, `(.L_x_858) ;  /* 0x0000010000007945 */ /* 0x000fe60003800000 */
        /* <DEDUP_REMOVED lines=10> */
.L_x_859:
[----:B------:R-:W-:-:S06]  /*1eb0*/  UISETP.NE.AND UP1, UPT, UR7, 0x1, UPT ;  /* 0x000000010700788c */ /* 0x000fcc000bf25270 */
[----:B------:R-:W-:-:S05]  /*1ec0*/  PLOP3.LUT P2, PT, PT, PT, UP1, 0x80, 0x0 ;  /* 0x000000000000781c */ /* 0x000fca0003f4f018 */
[----:B------:R-:W-:-:S08]  /*1ed0*/  @UP1 ULDC.64 UR10, c[0x0][0x9e8] ;  /* 0x00027a00000a1ab9 */ /* 0x000fd00000000a00 */
[----:B------:R-:W-:-:S05]  /*1ee0*/  @P2 IMAD.HI.U32 R10, R3, UR10, RZ ;  /* 0x0000000a030a2c27 */ /* 0x000fca000f8e00ff */
[----:B------:R-:W-:-:S07]  /*1ef0*/  @P2 SHF.R.U32.HI R3, RZ, UR11, R10 ;  /* 0x0000000bff032c19 */ /* 0x000fce000801160a */
.L_x_860:
[----:B------:R-:W-:Y:S05]  /*1f00*/  BSYNC B0 ;  /* 0x0000000000007941 */ /* 0x000fea0003800000 */
.L_x_858:
[----:B------:R-:W-:-:S04]  /*1f10*/  IMAD R3, R3, UR7, -R8 ;  /* 0x0000000703037c24 */ /* 0x000fc8000f8e0a08 */
[----:B------:R-:W-:-:S05]  /*1f20*/  IMAD R3, R16, -0x2, R3 ;  /* 0xfffffffe10037824 */ /* 0x000fca00078e0203 */
[----:B------:R-:W-:Y:S02]  /*1f30*/  VIMNMX R2, R2, R3, !PT ;  /* 0x0000000302027248 */ /* 0x000fe40007fe0100 */
[----:B------:R-:W-:-:S07]  /*1f40*/  VIADDMNMX R0, R3, UR7, R0, PT ;  /* 0x0000000703007c46 */ /* 0x000fce000b800100 */
.L_x_857:
        /* <DEDUP_REMOVED lines=179> */
[----:B------:R-:W-:Y:S02]  /*2a80*/  ISETP.GE.AND P6, PT, R6, 0x7a, PT ;  /* 0x0000007a0600780c */ /* 0x000fe40003fc6270 */
[----:B------:R-:W-:-:S11]  /*2a90*/  IADD3 R6, R5, 0x8, R4 ;  /* 0x0000000805067810 */ /* 0x000fd60007ffe004 */
[----:B------:R-:W-:Y:S02]  /*2aa0*/  @P6 LOP3.LUT R22, R22, 0x8000000, RZ, 0xfc, !PT ;  /* 0x0800000016166812 */ /* 0x000fe400078efcff */
[----:B------:R-:W-:-:S04]  /*2ab0*/  ISETP.GT.AND P6, PT, R2, 0x79, !P6 ;  /* 0x000000790200780c */ /* 0x000fc800077c4270 */
[----:B------:R-:W-:Y:S01]  /*2ac0*/  ISETP.LT.OR P6, PT, R0, 0x7a, P6 ;  /* 0x0000007a0000780c */ /* 0x000fe200037c1670 */
[----:B------:R-:W-:-:S03]  /*2ad0*/  VIADD R0, R4, 0x8 ;  /* 0x0000000804007836 */ /* 0x000fc60000000000 */
[----:B------:R-:W-:Y:S02]  /*2ae0*/  FSEL R85, R85, -INF , !P6 ;  /* 0xff80000055557808 */ /* 0x000fe40007000000 */
[----:B------:R-:W-:Y:S02]  /*2af0*/  PLOP3.LUT P6, PT, PT, PT, UP0, 0x40, 0x0 ;  /* 0x000000000000781c */ /* 0x000fe40003fce808 */
[----:B------:R-:W-:-:S11]  /*2b00*/  VIADDMNMX R0, R0, R9, R7, PT ;  /* 0x0000000900007246 */ /* 0x000fd60003800107 */
[----:B------:R-:W-:Y:S05]  /*2b10*/  @P6 BRA `(.L_x_861) ;  /* 0x0000000000646947 */ /* 0x000fea0003800000 */
[----:B------:R-:W-:Y:S01]  /*2b20*/  IADD3 R5, R17, 0x8, R4 ;  /* 0x0000000811057810 */ /* 0x000fe20007ffe004 */
[----:B------:R-:W-:Y:S04]  /*2b30*/  BSSY B0, `(.L_x_862) ;  /* 0x0000013000007945 */ /* 0x000fe80003800000 */
        /* <DEDUP_REMOVED lines=12> */
.L_x_863:
[----:B------:R-:W-:-:S06]  /*2c00*/  UISETP.NE.AND UP1, UPT, UR7, 0x1, UPT ;  /* 0x000000010700788c */ /* 0x000fcc000bf25270 */
[----:B------:R-:W-:-:S05]  /*2c10*/  PLOP3.LUT P6, PT, PT, PT, UP1, 0x80, 0x0 ;  /* 0x000000000000781c */ /* 0x000fca0003fcf018 */
[----:B------:R-:W-:-:S08]  /*2c20*/  @UP1 ULDC.64 UR10, c[0x0][0x9e8] ;  /* 0x00027a00000a1ab9 */ /* 0x000fd00000000a00 */
[----:B------:R-:W-:Y:S01]  /*2c30*/  @P6 IMAD.HI.U32 R2, R5, UR10, RZ ;  /* 0x0000000a05026c27 */ /* 0x000fe2000f8e00ff */
[----:B------:R-:W-:-:S13]  /*2c40*/  PLOP3.LUT P6, PT, PT, PT, UP1, 0x80, 0x0 ;  /* 0x000000000000781c */ /* 0x000fda0003fcf018 */
[----:B------:R-:W-:-:S07]  /*2c50*/  @P6 SHF.R.U32.HI R5, RZ, UR11, R2 ;  /* 0x0000000bff056c19 */ /* 0x000fce0008011602 */
.L_x_864:
[----:B------:R-:W-:Y:S05]  /*2c60*/  BSYNC B0 ;  /* 0x0000000000007941 */ /* 0x000fea0003800000 */
.L_x_862:
[----:B------:R-:W-:-:S04]  /*2c70*/  IMAD R5, R5, UR7, -R8 ;  /* 0x0000000705057c24 */ /* 0x000fc8000f8e0a08 */
[----:B------:R-:W-:-:S05]  /*2c80*/  IMAD R5, R16, -0x2, R5 ;  /* 0xfffffffe10057824 */ /* 0x000fca00078e0205 */
[----:B------:R-:W-:Y:S02]  /*2c90*/  VIMNMX R6, R6, R5, !PT ;  /* 0x0000000506067248 */ /* 0x000fe40007fe0100 */
[----:B------:R-:W-:-:S07]  /*2ca0*/  VIADDMNMX R0, R5, UR7, R0, PT ;  /* 0x0000000705007c46 */ /* 0x000fce000b800100 */
.L_x_861:
[----:B------:R-:W-:Y:S01]  /*2cb0*/  ISETP.GT.AND P2, PT, R6, 0x1, !P2 ;  /* 0x000000010600780c */ /* 0x000fe20005744270 */
[----:B------:R-:W-:Y:S01]  /*2cc0*/  ULDC UR22, c[0x0][0x988] ;  /* 0x0002620000167ab9 */ /* 0x000fe20000000800 */
[----:B------:R-:W-:Y:S02]  /*2cd0*/  LOP3.LUT P6, RZ, R22, 0x8, RZ, 0xc0, !PT ;  /* 0x0000000816ff7812 */ /* 0x000fe400078cc0ff */
        /* <DEDUP_REMOVED lines=77> */
[----:B------:R-:W0:Y:S01]  /*31b0*/  SHFL.BFLY PT, R2, R5, 0x2, 0x1f ;  /* 0x0c401f0005027f89 */ /* 0x000e2200000e0000 */
        /* <DEDUP_REMOVED lines=13> */
[----:B0-----:R-:W-:Y:S02]  /*3290*/  FMNMX.FTZ R7, R5, R2, !PT ;  /* 0x0000000205077209 */ /* 0x001fe40007810000 */
[----:B------:R-:W-:Y:S02]  /*32a0*/  FSEL R54, R54, -INF , !P2 ;  /* 0xff80000036367808 */ /* 0x000fe40005000000 */
[----:B------:R-:W-:Y:S01]  /*32b0*/  ISETP.GT.AND P2, PT, R6, 0x39, !P6 ;  /* 0x000000390600780c */ /* 0x000fe20007744270 */
[----:B------:R-:W0:Y:S01]  /*32c0*/  SHFL.BFLY PT, R2, R7, 0x1, 0x1f ;  /* 0x0c201f0007027f89 */ /* 0x000e2200000e0000 */
        /* <DEDUP_REMOVED lines=8> */
[----:B------:R-:W-:-:S04]  /*3350*/  ISETP.LT.OR P2, PT, R0, 0x41, P2 ;  /* 0x000000410000780c */ /* 0x000fc80001741670 */
[----:B------:R-:W-:Y:S02]  /*3360*/  FSEL R58, R58, -INF , !P2 ;  /* 0xff8000003a3a7808 */ /* 0x000fe40005000000 */
[----:B------:R-:W-:Y:S02]  /*3370*/  LOP3.LUT P2, RZ, R22, 0x2000, RZ, 0xc0, !PT ;  /* 0x0000200016ff7812 */ /* 0x000fe4000784c0ff */
[----:B0-----:R-:W-:Y:S02]  /*3380*/  FMNMX.FTZ R2, R7, R2, !PT ;  /* 0x0000000207027209 */ /* 0x001fe40007810000 */
[----:B------:R-:W-:-:S03]  /*3390*/  ISETP.GT.AND P2, PT, R6, 0x41, !P2 ;  /* 0x000000410600780c */ /* 0x000fc60005744270 */
[----:B------:R-:W-:Y:S01]  /*33a0*/  FMUL.FTZ R8, R2, UR22 ;  /* 0x0000001602087c20 */ /* 0x000fe20008410000 */
        /* <DEDUP_REMOVED lines=40> */
[----:B------:R-:W-:Y:S02]  /*3630*/  ISETP.GT.AND P2, PT, R6, RZ, !P6 ;  /* 0x000000ff0600720c */ /* 0x000fe40007744270 */
[----:B------:R-:W-:Y:S01]  /*3640*/  LOP3.LUT P6, RZ, R22, 0x8000000, RZ, 0xc0, !PT ;  /* 0x0800000016ff7812 */ /* 0x000fe200078cc0ff */
[--C-:B------:R-:W-:Y:S01]  /*3650*/  FFMA.FTZ R148, R3, UR22, -R8.reuse ;  /* 0x0000001603947c23 */ /* 0x100fe20008010808 */
[----:B------:R-:W-:Y:S01]  /*3660*/  ISETP.LT.OR P2, PT, R0, 0x1, P2 ;  /* 0x000000010000780c */ /* 0x000fe20001741670 */
[--C-:B------:R-:W-:Y:S01]  /*3670*/  FFMA.FTZ R3, R25, UR22, -R8.reuse ;  /* 0x0000001619037c23 */ /* 0x100fe20008010808 */
[----:B------:R-:W-:Y:S01]  /*3680*/  ISETP.GT.AND P6, PT, R6, 0x79, !P6 ;  /* 0x000000790600780c */ /* 0x000fe200077c4270 */
[--C-:B------:R-:W-:Y:S01]  /*3690*/  FFMA.FTZ R5, R29, UR22, -R8.reuse ;  /* 0x000000161d057c23 */ /* 0x100fe20008010808 */
[----:B------:R-:W-:Y:S01]  /*36a0*/  FSEL R26, R26, -INF , !P2 ;  /* 0xff8000001a1a7808 */ /* 0x000fe20005000000 */
[--C-:B------:R-:W-:Y:S01]  /*36b0*/  FFMA.FTZ R41, R41, UR22, -R8.reuse ;  /* 0x0000001629297c23 */ /* 0x100fe20008010808 */
[----:B------:R-:W-:Y:S01]  /*36c0*/  LOP3.LUT P2, RZ, R22, 0x4000000, RZ, 0xc0, !PT ;  /* 0x0400000016ff7812 */ /* 0x000fe2000784c0ff */
[--C-:B------:R-:W-:Y:S01]  /*36d0*/  FFMA.FTZ R53, R53, UR22, -R8.reuse ;  /* 0x0000001635357c23 */ /* 0x100fe20008010808 */
[----:B------:R-:W-:Y:S01]  /*36e0*/  FMNMX.FTZ R7, R26, R27, !PT ;  /* 0x0000001b1a077209 */ /* 0x000fe20007810000 */
[--C-:B------:R-:W-:Y:S01]  /*36f0*/  FFMA.FTZ R150, R28, UR22, -R8.reuse ;  /* 0x000000161c967c23 */ /* 0x100fe20008010808 */
[----:B------:R-:W-:Y:S01]  /*3700*/  ISETP.GT.AND P2, PT, R6, 0x69, !P2 ;  /* 0x000000690600780c */ /* 0x000fe20005744270 */
[----:B------:R-:W-:Y:S01]  /*3710*/  MUFU.EX2 R148, R148 ;  /* 0x0000009400947308 */ /* 0x000fe20000000800 */
[----:B------:R-:W-:Y:S01]  /*3720*/  FMNMX.FTZ R10, R30, R7, !PT ;  /* 0x000000071e0a7209 */ /* 0x000fe20007810000 */
[--C-:B------:R-:W-:Y:S01]  /*3730*/  FFMA.FTZ R144, R32, UR22, -R8.reuse ;  /* 0x0000001620907c23 */ /* 0x100fe20008010808 */
[----:B------:R-:W-:Y:S01]  /*3740*/  ISETP.LT.OR P2, PT, R0, 0x6a, P2 ;  /* 0x0000006a0000780c */ /* 0x000fe20001741670 */
[--C-:B------:R-:W-:Y:S01]  /*3750*/  FFMA.FTZ R33, R33, UR22, -R8.reuse ;  /* 0x0000001621217c23 */ /* 0x100fe20008010808 */
[----:B------:R-:W-:Y:S01]  /*3760*/  FMNMX.FTZ R7, R31, R10, !PT ;  /* 0x0000000a1f077209 */ /* 0x000fe20007810000 */
[--C-:B------:R-:W-:Y:S01]  /*3770*/  FFMA.FTZ R37, R37, UR22, -R8.reuse ;  /* 0x0000001625257c23 */ /* 0x100fe20008010808 */
[----:B------:R-:W-:Y:S01]  /*3780*/  FSEL R79, R79, -INF , !P2 ;  /* 0xff8000004f4f7808 */ /* 0x000fe20005000000 */
[----:B------:R-:W0:Y:S01]  /*3790*/  MUFU.EX2 R3, R3 ;  /* 0x0000000300037308 */ /* 0x000e220000000800 */
[----:B------:R-:W-:Y:S01]  /*37a0*/  FMNMX.FTZ R10, R34, R7, !PT ;  /* 0x00000007220a7209 */ /* 0x000fe20007810000 */
[--C-:B------:R-:W-:Y:S01]  /*37b0*/  FFMA.FTZ R45, R45, UR22, -R8.reuse ;  /* 0x000000162d2d7c23 */ /* 0x100fe20008010808 */
[----:B------:R-:W-:Y:S01]  /*37c0*/  ISETP.LT.OR P6, PT, R0, 0x7a, P6 ;  /* 0x0000007a0000780c */ /* 0x000fe200037c1670 */
[--C-:B------:R-:W-:Y:S01]  /*37d0*/  FFMA.FTZ R49, R49, UR22, -R8.reuse ;  /* 0x0000001631317c23 */ /* 0x100fe20008010808 */
[----:B------:R-:W-:Y:S01]  /*37e0*/  FMNMX.FTZ R9, R35, R10, !PT ;  /* 0x0000000a23097209 */ /* 0x000fe20007810000 */
[--C-:B------:R-:W-:Y:S01]  /*37f0*/  FFMA.FTZ R146, R36, UR22, -R8.reuse ;  /* 0x0000001624927c23 */ /* 0x100fe20008010808 */
[----:B------:R-:W-:Y:S01]  /*3800*/  FSEL R87, R87, -INF , !P6 ;  /* 0xff80000057577808 */ /* 0x000fe20007000000 */
[----:B------:R-:W1:Y:S01]  /*3810*/  MUFU.EX2 R150, R150 ;  /* 0x0000009600967308 */ /* 0x000e620000000800 */
[----:B------:R-:W-:Y:S01]  /*3820*/  FMNMX.FTZ R10, R38, R9, !PT ;  /* 0x00000009260a7209 */ /* 0x000fe20007810000 */
[--C-:B------:R-:W-:Y:S01]  /*3830*/  FFMA.FTZ R140, R40, UR22, -R8.reuse ;  /* 0x00000016288c7c23 */ /* 0x100fe20008010808 */
[--C-:B------:R-:W-:Y:S01]  /*3840*/  FFMA.FTZ R142, R44, UR22, -R8.reuse ;  /* 0x000000162c8e7c23 */ /* 0x100fe20008010808 */
[--C-:B------:R-:W-:Y:S01]  /*3850*/  FFMA.FTZ R136, R48, UR22, -R8.reuse ;  /* 0x0000001630887c23 */ /* 0x100fe20008010808 */
[----:B------:R-:W-:Y:S01]  /*3860*/  FMNMX.FTZ R9, R39, R10, !PT ;  /* 0x0000000a27097209 */ /* 0x000fe20007810000 */
[--C-:B------:R-:W-:Y:S01]  /*3870*/  FFMA.FTZ R138, R52, UR22, -R8.reuse ;  /* 0x00000016348a7c23 */ /* 0x100fe20008010808 */
[--C-:B------:R-:W-:Y:S01]  /*3880*/  FFMA.FTZ R132, R56, UR22, -R8.reuse ;  /* 0x0000001638847c23 */ /* 0x100fe20008010808 */
[----:B------:R-:W2:Y:S01]  /*3890*/  MUFU.EX2 R5, R5 ;  /* 0x0000000500057308 */ /* 0x000ea20000000800 */
        /* <DEDUP_REMOVED lines=9> */
[--C-:B------:R-:W-:Y:S01]  /*3930*/  FFMA.FTZ R126, R76, UR22, -R8.reuse ;  /* 0x000000164c7e7c23 */ /* 0x100fe20008010808 */
[--C-:B------:R-:W-:Y:S01]  /*3940*/  FFMA.FTZ R120, R80, UR22, -R8.reuse ;  /* 0x0000001650787c23 */ /* 0x100fe20008010808 */
[----:B------:R-:W-:Y:S01]  /*3950*/  FFMA.FTZ R122, R84, UR22, -R8 ;  /* 0x00000016547a7c23 */ /* 0x000fe20008010808 */
[----:B------:R-:W-:-:S03]  /*3960*/  FMNMX.FTZ R11, R47, R10, !PT ;  /* 0x0000000a2f0b7209 */ /* 0x000fc60007810000 */
[----:B------:R4:W5:Y:S01]  /*3970*/  MUFU.EX2 R7, R33 ;  /* 0x0000002100077308 */ /* 0x0009620000000800 */
[----:B------:R-:W-:-:S04]  /*3980*/  FMNMX.FTZ R10, R50, R11, !PT ;  /* 0x0000000b320a7209 */ /* 0x000fc80007810000 */
[----:B------:R-:W-:-:S03]  /*3990*/  FMNMX.FTZ R13, R51, R10, !PT ;  /* 0x0000000a330d7209 */ /* 0x000fc60007810000 */
[----:B------:R-:W-:Y:S01]  /*39a0*/  MUFU.EX2 R11, R41 ;  /* 0x00000029000b7308 */ /* 0x000fe20000000800 */
[----:B------:R-:W-:Y:S01]  /*39b0*/  FMNMX.FTZ R10, R54, R13, !PT ;  /* 0x0000000d360a7209 */ /* 0x000fe20007810000 */
[----:B----4-:R-:W-:-:S03]  /*39c0*/  FFMA.FTZ R33, R65, UR22, -R8 ;  /* 0x0000001641217c23 */ /* 0x010fc60008010808 */
[----:B------:R-:W-:-:S03]  /*39d0*/  FMNMX.FTZ R13, R55, R10, !PT ;  /* 0x0000000a370d7209 */ /* 0x000fc60007810000 */
[----:B------:R4:W-:Y:S01]  /*39e0*/  MUFU.EX2 R9, R37 ;  /* 0x0000002500097308 */ /* 0x0009e20000000800 */
[----:B------:R-:W-:-:S04]  /*39f0*/  FMNMX.FTZ R10, R58, R13, !PT ;  /* 0x0000000d3a0a7209 */ /* 0x000fc80007810000 */
[----:B------:R-:W-:-:S03]  /*3a00*/  FMNMX.FTZ R15, R59, R10, !PT ;  /* 0x0000000a3b0f7209 */ /* 0x000fc60007810000 */
[----:B------:R0:W-:Y:S01]  /*3a10*/  MUFU.EX2 R13, R45 ;  /* 0x0000002d000d7308 */ /* 0x0001e20000000800 */
[----:B------:R-:W-:Y:S01]  /*3a20*/  FMNMX.FTZ R10, R62, R15, !PT ;  /* 0x0000000f3e0a7209 */ /* 0x000fe20007810000 */
[----:B----4-:R-:W-:-:S03]  /*3a30*/  FFMA.FTZ R37, R69, UR22, -R8 ;  /* 0x0000001645257c23 */ /* 0x010fc60008010808 */
[----:B------:R-:W-:-:S03]  /*3a40*/  FMNMX.FTZ R15, R63, R10, !PT ;  /* 0x0000000a3f0f7209 */ /* 0x000fc60007810000 */
[----:B------:R-:W4:Y:S01]  /*3a50*/  MUFU.EX2 R146, R146 ;  /* 0x0000009200927308 */ /* 0x000f220000000800 */
[----:B------:R-:W-:Y:S01]  /*3a60*/  FMNMX.FTZ R10, R66, R15, !PT ;  /* 0x0000000f420a7209 */ /* 0x000fe20007810000 */
[----:B0-----:R-:W-:-:S03]  /*3a70*/  FFMA.FTZ R45, R77, UR22, -R8 ;  /* 0x000000164d2d7c23 */ /* 0x001fc60008010808 */
[----:B------:R-:W-:-:S03]  /*3a80*/  FMNMX.FTZ R21, R67, R10, !PT ;  /* 0x0000000a43157209 */ /* 0x000fc60007810000 */
[----:B------:R0:W-:Y:S01]  /*3a90*/  MUFU.EX2 R15, R49 ;  /* 0x00000031000f7308 */ /* 0x0001e20000000800 */
[----:B------:R-:W-:-:S04]  /*3aa0*/  FMNMX.FTZ R10, R70, R21, !PT ;  /* 0x00000015460a7209 */ /* 0x000fc80007810000 */
        /* <DEDUP_REMOVED lines=21> */
[----:B------:R-:W-:-:S04]  /*3c00*/  FFMA.FTZ R41, R73, UR22, -R8 ;  /* 0x0000001649297c23 */ /* 0x000fc80008010808 */
[----:B0-----:R-:W0:Y:S02]  /*3c10*/  SHFL.BFLY PT, R53, R6, 0x1, 0x1f ;  /* 0x0c201f0006357f89 */ /* 0x001e2400000e0000 */
[----:B------:R-:W-:Y:S08]  /*3c20*/  MUFU.EX2 R29, R29 ;  /* 0x0000001d001d7308 */ /* 0x000ff00000000800 */
[----:B------:R-:W-:Y:S08]  /*3c30*/  MUFU.EX2 R128, R128 ;  /* 0x0000008000807308 */ /* 0x000ff00000000800 */
[----:B------:R-:W-:Y:S01]  /*3c40*/  MUFU.EX2 R33, R33 ;  /* 0x0000002100217308 */ /* 0x000fe20000000800 */
[----:B0-----:R-:W-:Y:S01]  /*3c50*/  FMNMX.FTZ R0, R6, R53, !PT ;  /* 0x0000003506007209 */ /* 0x001fe20007810000 */
[----:B------:R-:W-:-:S06]  /*3c60*/  FFMA.FTZ R53, R85, UR22, -R8 ;  /* 0x0000001655357c23 */ /* 0x000fcc0008010808 */
[----:B------:R-:W-:Y:S01]  /*3c70*/  MUFU.EX2 R130, R130 ;  /* 0x0000008200827308 */ /* 0x000fe20000000800 */
[C---:B------:R-:W-:Y:S01]  /*3c80*/  FSETP.NEU.FTZ.AND P2, PT, R0.reuse, -INF , PT ;  /* 0xff8000000000780b */ /* 0x040fe20003f5d000 */
[----:B------:R-:W-:-:S05]  /*3c90*/  FMUL.FTZ R6, R0, UR22 ;  /* 0x0000001600067c20 */ /* 0x000fca0008410000 */
[----:B------:R-:W-:Y:S01]  /*3ca0*/  FSEL R6, R6, RZ, P2 ;  /* 0x000000ff06067208 */ /* 0x000fe20001000000 */
[----:B------:R-:W-:Y:S01]  /*3cb0*/  MUFU.EX2 R37, R37 ;  /* 0x0000002500257308 */ /* 0x000fe20000000800 */
[----:B------:R-:W-:-:S03]  /*3cc0*/  PLOP3.LUT P2, PT, PT, PT, UP0, 0x40, 0x0 ;  /* 0x000000000000781c */ /* 0x000fc60003f4e808 */
[--C-:B------:R-:W-:Y:S01]  /*3cd0*/  FFMA.FTZ R8, R27, UR22, -R6.reuse ;  /* 0x000000161b087c23 */ /* 0x100fe20008010806 */
[----:B------:R-:W-:Y:S01]  /*3ce0*/  FADD.FTZ R27, R148, R3 ;  /* 0x00000003941b7221 */ /* 0x000fe20000010000 */
[--C-:B------:R-:W-:Y:S01]  /*3cf0*/  FFMA.FTZ R149, R26, UR22, -R6.reuse ;  /* 0x000000161a957c23 */ /* 0x100fe20008010806 */
[--C-:B------:R-:W-:Y:S01]  /*3d00*/  FFMA.FTZ R151, R30, UR22, -R6.reuse ;  /* 0x000000161e977c23 */ /* 0x100fe20008010806 */
[--C-:B------:R-:W-:Y:S01]  /*3d10*/  FFMA.FTZ R10, R31, UR22, -R6.reuse ;  /* 0x000000161f0a7c23 */ /* 0x100fe20008010806 */
[----:B------:R-:W-:Y:S01]  /*3d20*/  FADD.FTZ R30, R150, R27 ;  /* 0x0000001b961e7221 */ /* 0x000fe20000010000 */
[----:B------:R-:W-:Y:S01]  /*3d30*/  MUFU.EX2 R8, R8 ;  /* 0x0000000800087308 */ /* 0x000fe20000000800 */
[--C-:B------:R-:W-:Y:S01]  /*3d40*/  FFMA.FTZ R145, R34, UR22, -R6.reuse ;  /* 0x0000001622917c23 */ /* 0x100fe20008010806 */
[----:B------:R-:W-:Y:S01]  /*3d50*/  FFMA.FTZ R12, R35, UR22, -R6 ;  /* 0x00000016230c7c23 */ /* 0x000fe20008010806 */
[----:B--2---:R-:W-:Y:S01]  /*3d60*/  FADD.FTZ R27, R5, R30 ;  /* 0x0000001e051b7221 */ /* 0x004fe20000010000 */
[--C-:B------:R-:W-:Y:S01]  /*3d70*/  FFMA.FTZ R147, R38, UR22, -R6.reuse ;  /* 0x0000001626937c23 */ /* 0x100fe20008010806 */
[--C-:B------:R-:W-:Y:S01]  /*3d80*/  FFMA.FTZ R14, R39, UR22, -R6.reuse ;  /* 0x00000016270e7c23 */ /* 0x100fe20008010806 */
[--C-:B------:R-:W-:Y:S01]  /*3d90*/  FFMA.FTZ R141, R42, UR22, -R6.reuse ;  /* 0x000000162a8d7c23 */ /* 0x100fe20008010806 */
[----:B---3--:R-:W-:Y:S01]  /*3da0*/  FADD.FTZ R30, R144, R27 ;  /* 0x0000001b901e7221 */ /* 0x008fe20000010000 */
[----:B------:R-:W0:Y:S01]  /*3db0*/  MUFU.EX2 R149, R149 ;  /* 0x0000009500957308 */ /* 0x000e220000000800 */
[--C-:B------:R-:W-:Y:S01]  /*3dc0*/  FFMA.FTZ R20, R43, UR22, -R6.reuse ;  /* 0x000000162b147c23 */ /* 0x100fe20008010806 */
[----:B------:R-:W-:Y:S01]  /*3dd0*/  FFMA.FTZ R143, R46, UR22, -R6 ;  /* 0x000000162e8f7c23 */ /* 0x000fe20008010806 */
[----:B-----5:R-:W-:Y:S01]  /*3de0*/  FADD.FTZ R27, R7, R30 ;  /* 0x0000001e071b7221 */ /* 0x020fe20000010000 */
[--C-:B------:R-:W-:Y:S01]  /*3df0*/  FFMA.FTZ R24, R47, UR22, -R6.reuse ;  /* 0x000000162f187c23 */ /* 0x100fe20008010806 */
[--C-:B------:R-:W-:Y:S01]  /*3e00*/  FFMA.FTZ R137, R50, UR22, -R6.reuse ;  /* 0x0000001632897c23 */ /* 0x100fe20008010806 */
[--C-:B------:R-:W-:Y:S01]  /*3e10*/  FFMA.FTZ R26, R51, UR22, -R6.reuse ;  /* 0x00000016331a7c23 */ /* 0x100fe20008010806 */
[----:B----4-:R-:W-:Y:S01]  /*3e20*/  FADD.FTZ R32, R146, R27 ;  /* 0x0000001b92207221 */ /* 0x010fe20000010000 */
[----:B------:R-:W1:Y:S01]  /*3e30*/  MUFU.EX2 R151, R151 ;  /* 0x0000009700977308 */ /* 0x000e620000000800 */
[--C-:B------:R-:W-:Y:S01]  /*3e40*/  FFMA.FTZ R139, R54, UR22, -R6.reuse ;  /* 0x00000016368b7c23 */ /* 0x100fe20008010806 */
[----:B------:R-:W-:Y:S01]  /*3e50*/  FFMA.FTZ R28, R55, UR22, -R6 ;  /* 0x00000016371c7c23 */ /* 0x000fe20008010806 */
[----:B------:R-:W-:Y:S01]  /*3e60*/  FADD.FTZ R27, R9, R32 ;  /* 0x00000020091b7221 */ /* 0x000fe20000010000 */
[--C-:B------:R-:W-:Y:S01]  /*3e70*/  FFMA.FTZ R133, R58, UR22, -R6.reuse ;  /* 0x000000163a857c23 */ /* 0x100fe20008010806 */
[--C-:B------:R-:W-:Y:S01]  /*3e80*/  FFMA.FTZ R30, R59, UR22, -R6.reuse ;  /* 0x000000163b1e7c23 */ /* 0x100fe20008010806 */
[----:B------:R-:W-:Y:S01]  /*3e90*/  FFMA.FTZ R135, R62, UR22, -R6 ;  /* 0x000000163e877c23 */ /* 0x000fe20008010806 */
[----:B------:R-:W-:Y:S01]  /*3ea0*/  FADD.FTZ R32, R140, R27 ;  /* 0x0000001b8c207221 */ /* 0x000fe20000010000 */
[----:B------:R-:W2:Y:S01]  /*3eb0*/  MUFU.EX2 R10, R10 ;  /* 0x0000000a000a7308 */ /* 0x000ea20000000800 */
[----:B0-----:R-:W-:Y:S01]  /*3ec0*/  FADD.FTZ R34, R149, R8 ;  /* 0x0000000895227221 */ /* 0x001fe20000010000 */
[----:B------:R-:W-:Y:S01]  /*3ed0*/  FFMA.FTZ R129, R66, UR22, -R6 ;  /* 0x0000001642817c23 */ /* 0x000fe20008010806 */
[----:B------:R-:W-:Y:S01]  /*3ee0*/  FADD.FTZ R31, R11, R32 ;  /* 0x000000200b1f7221 */ /* 0x000fe20000010000 */
[--C-:B------:R-:W-:Y:S01]  /*3ef0*/  FFMA.FTZ R32, R63, UR22, -R6.reuse ;  /* 0x000000163f207c23 */ /* 0x100fe20008010806 */
[--C-:B------:R-:W-:Y:S01]  /*3f00*/  FFMA.FTZ R131, R70, UR22, -R6.reuse ;  /* 0x0000001646837c23 */ /* 0x100fe20008010806 */
[----:B------:R-:W-:Y:S01]  /*3f10*/  FFMA.FTZ R74, R74, UR22, -R6 ;  /* 0x000000164a4a7c23 */ /* 0x000fe20008010806 */
[----:B------:R-:W-:Y:S01]  /*3f20*/  FADD.FTZ R36, R142, R31 ;  /* 0x0000001f8e247221 */ /* 0x000fe20000010000 */
[----:B------:R-:W0:Y:S01]  /*3f30*/  MUFU.EX2 R145, R145 ;  /* 0x0000009100917308 */ /* 0x000e220000000800 */
[----:B-1----:R-:W-:Y:S01]  /*3f40*/  FADD.FTZ R27, R151, R34 ;  /* 0x00000022971b7221 */ /* 0x002fe20000010000 */
[----:B------:R-:W-:Y:S01]  /*3f50*/  FFMA.FTZ R75, R75, UR22, -R6 ;  /* 0x000000164b4b7c23 */ /* 0x000fe20008010806 */
[----:B------:R-:W-:Y:S01]  /*3f60*/  FADD.FTZ R31, R13, R36 ;  /* 0x000000240d1f7221 */ /* 0x000fe20000010000 */
[--C-:B------:R-:W-:Y:S01]  /*3f70*/  FFMA.FTZ R78, R78, UR22, -R6.reuse ;  /* 0x000000164e4e7c23 */ /* 0x100fe20008010806 */
[--C-:B------:R-:W-:Y:S01]  /*3f80*/  FFMA.FTZ R79, R79, UR22, -R6.reuse ;  /* 0x000000164f4f7c23 */ /* 0x100fe20008010806 */
[--C-:B------:R-:W-:Y:S01]  /*3f90*/  FFMA.FTZ R82, R82, UR22, -R6.reuse ;  /* 0x0000001652527c23 */ /* 0x100fe20008010806 */
[--C-:B------:R-:W-:Y:S01]  /*3fa0*/  FFMA.FTZ R83, R83, UR22, -R6.reuse ;  /* 0x0000001653537c23 */ /* 0x100fe20008010806 */
[----:B------:R-:W1:Y:S01]  /*3fb0*/  MUFU.EX2 R12, R12 ;  /* 0x0000000c000c7308 */ /* 0x000e620000000800 */
[----:B--2---:R-:W-:Y:S01]  /*3fc0*/  FADD.FTZ R34, R10, R27 ;  /* 0x0000001b0a227221 */ /* 0x004fe20000010000 */
[--C-:B------:R-:W-:Y:S01]  /*3fd0*/  FFMA.FTZ R86, R86, UR22, -R6.reuse ;  /* 0x0000001656567c23 */ /* 0x100fe20008010806 */
[----:B------:R-:W-:Y:S01]  /*3fe0*/  FFMA.FTZ R87, R87, UR22, -R6 ;  /* 0x0000001657577c23 */ /* 0x000fe20008010806 */
[----:B------:R-:W-:-:S02]  /*3ff0*/  F2FP.BF16.F32.PACK_AB R148, R3, R148 ;  /* 0x000000940394723e */ /* 0x000fc400000010ff */
[----:B------:R-:W-:Y:S02]  /*4000*/  F2FP.BF16.F32.PACK_AB R150, R5, R150 ;  /* 0x000000960596723e */ /* 0x000fe400000010ff */
[----:B------:R-:W2:Y:S01]  /*4010*/  MUFU.EX2 R147, R147 ;  /* 0x0000009300937308 */ /* 0x000ea20000000800 */
[----:B0-----:R-:W-:Y:S01]  /*4020*/  FADD.FTZ R27, R145, R34 ;  /* 0x00000022911b7221 */ /* 0x001fe20000010000 */
[----:B------:R-:W-:Y:S01]  /*4030*/  FADD.FTZ R34, R136, R31 ;  /* 0x0000001f88227221 */ /* 0x000fe20000010000 */
[----:B------:R-:W-:Y:S02]  /*4040*/  F2FP.BF16.F32.PACK_AB R149, R8, R149 ;  /* 0x000000950895723e */ /* 0x000fe400000010ff */
[----:B------:R-:W-:Y:S01]  /*4050*/  F2FP.BF16.F32.PACK_AB R144, R7, R144 ;  /* 0x000000900790723e */ /* 0x000fe200000010ff */
[----:B------:R-:W-:Y:S01]  /*4060*/  FADD.FTZ R31, R15, R34 ;  /* 0x000000220f1f7221 */ /* 0x000fe20000010000 */
[----:B------:R-:W-:Y:S01]  /*4070*/  FFMA.FTZ R34, R67, UR22, -R6 ;  /* 0x0000001643227c23 */ /* 0x000fe20008010806 */
[----:B------:R-:W0:Y:S01]  /*4080*/  MUFU.EX2 R14, R14 ;  /* 0x0000000e000e7308 */ /* 0x000e220000000800 */
[----:B-1----:R-:W-:Y:S01]  /*4090*/  FADD.FTZ R36, R12, R27 ;  /* 0x0000001b0c247221 */ /* 0x002fe20000010000 */
[----:B------:R-:W-:-:S02]  /*40a0*/  F2FP.BF16.F32.PACK_AB R146, R9, R146 ;  /* 0x000000920992723e */ /* 0x000fc400000010ff */
[----:B------:R-:W-:Y:S02]  /*40b0*/  F2FP.BF16.F32.PACK_AB R140, R11, R140 ;  /* 0x0000008c0b8c723e */ /* 0x000fe400000010ff */
[----:B------:R-:W-:Y:S02]  /*40c0*/  F2FP.BF16.F32.PACK_AB R142, R13, R142 ;  /* 0x0000008e0d8e723e */ /* 0x000fe400000010ff */
[----:B------:R-:W1:Y:S01]  /*40d0*/  MUFU.EX2 R141, R141 ;  /* 0x0000008d008d7308 */ /* 0x000e620000000800 */
[----:B--2---:R-:W-:Y:S01]  /*40e0*/  FADD.FTZ R27, R147, R36 ;  /* 0x00000024931b7221 */ /* 0x004fe20000010000 */
[----:B------:R-:W-:Y:S01]  /*40f0*/  FADD.FTZ R36, R138, R31 ;  /* 0x0000001f8a247221 */ /* 0x000fe20000010000 */
[----:B------:R-:W-:Y:S02]  /*4100*/  F2FP.BF16.F32.PACK_AB R136, R15, R136 ;  /* 0x000000880f88723e */ /* 0x000fe400000010ff */
[C---:B------:R-:W-:Y:S01]  /*4110*/  F2FP.BF16.F32.PACK_AB R138, R21.reuse, R138 ;  /* 0x0000008a158a723e */ /* 0x040fe200000010ff */
[----:B------:R-:W-:Y:S01]  /*4120*/  FADD.FTZ R31, R21, R36 ;  /* 0x00000024151f7221 */ /* 0x000fe20000010000 */
[----:B------:R-:W-:Y:S01]  /*4130*/  FFMA.FTZ R36, R71, UR22, -R6 ;  /* 0x0000001647247c23 */ /* 0x000fe20008010806 */
[----:B------:R-:W2:Y:S01]  /*4140*/  MUFU.EX2 R20, R20 ;  /* 0x0000001400147308 */ /* 0x000ea20000000800 */
[----:B0-----:R-:W-:Y:S01]  /*4150*/  FADD.FTZ R38, R14, R27 ;  /* 0x0000001b0e267221 */ /* 0x001fe20000010000 */
[----:B------:R-:W-:Y:S01]  /*4160*/  FADD.FTZ R40, R132, R31 ;  /* 0x0000001f84287221 */ /* 0x000fe20000010000 */
[----:B------:R-:W-:-:S02]  /*4170*/  F2FP.BF16.F32.PACK_AB R132, R25, R132 ;  /* 0x000000841984723e */ /* 0x000fc400000010ff */
[----:B------:R-:W-:Y:S01]  /*4180*/  F2FP.BF16.F32.PACK_AB R151, R10, R151 ;  /* 0x000000970a97723e */ /* 0x000fe200000010ff */
[----:B------:R-:W-:Y:S01]  /*4190*/  FADD.FTZ R31, R25, R40 ;  /* 0x00000028191f7221 */ /* 0x000fe20000010000 */
[----:B------:R-:W-:Y:S01]  /*41a0*/  F2FP.BF16.F32.PACK_AB R145, R12, R145 ;  /* 0x000000910c91723e */ /* 0x000fe200000010ff */
[----:B------:R-:W0:Y:S01]  /*41b0*/  MUFU.EX2 R143, R143 ;  /* 0x0000008f008f7308 */ /* 0x000e220000000800 */
[----:B-1----:R-:W-:Y:S01]  /*41c0*/  FADD.FTZ R27, R141, R38 ;  /* 0x000000268d1b7221 */ /* 0x002fe20000010000 */
[----:B------:R-:W-:Y:S01]  /*41d0*/  FADD.FTZ R40, R134, R31 ;  /* 0x0000001f86287221 */ /* 0x000fe20000010000 */
[C---:B------:R-:W-:Y:S02]  /*41e0*/  F2FP.BF16.F32.PACK_AB R134, R29.reuse, R134 ;  /* 0x000000861d86723e */ /* 0x040fe400000010ff */
[----:B------:R-:W-:Y:S01]  /*41f0*/  F2FP.BF16.F32.PACK_AB R147, R14, R147 ;  /* 0x000000930e93723e */ /* 0x000fe200000010ff */
[----:B------:R-:W-:Y:S01]  /*4200*/  FADD.FTZ R31, R29, R40 ;  /* 0x000000281d1f7221 */ /* 0x000fe20000010000 */
[----:B------:R-:W-:Y:S01]  /*4210*/  IMAD.IADD R40, R17, 0x1, -R18 ;  /* 0x0000000111287824 */ /* 0x000fe200078e0a12 */
[----:B------:R-:W1:Y:S01]  /*4220*/  MUFU.EX2 R24, R24 ;  /* 0x0000001800187308 */ /* 0x000e620000000800 */
[C---:B--2---:R-:W-:Y:S01]  /*4230*/  FADD.FTZ R38, R20.reuse, R27 ;  /* 0x0000001b14267221 */ /* 0x044fe20000010000 */
[----:B------:R-:W-:Y:S01]  /*4240*/  F2FP.BF16.F32.PACK_AB R141, R20, R141 ;  /* 0x0000008d148d723e */ /* 0x000fe200000010ff */
[----:B------:R-:W-:-:S05]  /*4250*/  IMAD R40, R153, 0xc0, R40 ;  /* 0x000000c099287824 */ /* 0x000fca00078e0228 */
[----:B------:R-:W2:Y:S01]  /*4260*/  MUFU.EX2 R137, R137 ;  /* 0x0000008900897308 */ /* 0x000ea20000000800 */
[----:B0-----:R-:W-:Y:S01]  /*4270*/  FADD.FTZ R27, R143, R38 ;  /* 0x000000268f1b7221 */ /* 0x001fe20000010000 */
[----:B------:R-:W-:-:S06]  /*4280*/  R2UR UR10, R40 ;  /* 0x00000000280a72ca */ /* 0x000fcc00000e0000 */
[----:B------:R-:W0:Y:S01]  /*4290*/  MUFU.EX2 R26, R26 ;  /* 0x0000001a001a7308 */ /* 0x000e220000000800 */
[C---:B-1----:R-:W-:Y:S01]  /*42a0*/  FADD.FTZ R38, R24.reuse, R27 ;  /* 0x0000001b18267221 */ /* 0x042fe20000010000 */
[----:B------:R-:W-:-:S05]  /*42b0*/  F2FP.BF16.F32.PACK_AB R143, R24, R143 ;  /* 0x0000008f188f723e */ /* 0x000fca00000010ff */
[----:B------:R-:W-:Y:S01]  /*42c0*/  UIADD3 UR6, UR10, UR6, URZ ;  /* 0x000000060a067290 */ /* 0x000fe2000fffe03f */
[----:B------:R-:W1:Y:S01]  /*42d0*/  MUFU.EX2 R139, R139 ;  /* 0x0000008b008b7308 */ /* 0x000e620000000800 */
[----:B--2---:R-:W-:Y:S01]  /*42e0*/  FADD.FTZ R27, R137, R38 ;  /* 0x00000026891b7221 */ /* 0x004fe20000010000 */
[----:B------:R-:W-:Y:S01]  /*42f0*/  FADD.FTZ R38, R128, R31 ;  /* 0x0000001f80267221 */ /* 0x000fe20000010000 */
[----:B------:R-:W-:-:S05]  /*4300*/  F2FP.BF16.F32.PACK_AB R128, R33, R128 ;  /* 0x000000802180723e */ /* 0x000fca00000010ff */
[----:B------:R-:W2:Y:S01]  /*4310*/  MUFU.EX2 R28, R28 ;  /* 0x0000001c001c7308 */ /* 0x000ea20000000800 */
[C---:B0-----:R-:W-:Y:S01]  /*4320*/  FADD.FTZ R6, R26.reuse, R27 ;  /* 0x0000001b1a067221 */ /* 0x041fe20000010000 */
[----:B------:R-:W-:Y:S01]  /*4330*/  FADD.FTZ R27, R33, R38 ;  /* 0x00000026211b7221 */ /* 0x000fe20000010000 */
[----:B------:R-:W-:-:S03]  /*4340*/  F2FP.BF16.F32.PACK_AB R137, R26, R137 ;  /* 0x000000891a89723e */ /* 0x000fc600000010ff */
[----:B------:R-:W-:Y:S01]  /*4350*/  FADD.FTZ R38, R130, R27 ;  /* 0x0000001b82267221 */ /* 0x000fe20000010000 */
[----:B------:R-:W-:Y:S01]  /*4360*/  F2FP.BF16.F32.PACK_AB R130, R37, R130 ;  /* 0x000000822582723e */ /* 0x000fe200000010ff */
[----:B------:R-:W0:Y:S01]  /*4370*/  MUFU.EX2 R133, R133 ;  /* 0x0000008500857308 */ /* 0x000e220000000800 */
[----:B-1----:R-:W-:Y:S01]  /*4380*/  FADD.FTZ R3, R139, R6 ;  /* 0x000000068b037221 */ /* 0x002fe20000010000 */
[----:B------:R-:W-:-:S06]  /*4390*/  FADD.FTZ R5, R37, R38 ;  /* 0x0000002625057221 */ /* 0x000fcc0000010000 */
[----:B------:R-:W1:Y:S01]  /*43a0*/  MUFU.EX2 R30, R30 ;  /* 0x0000001e001e7308 */ /* 0x000e620000000800 */
[C---:B--2---:R-:W-:Y:S01]  /*43b0*/  FADD.FTZ R6, R28.reuse, R3 ;  /* 0x000000031c067221 */ /* 0x044fe20000010000 */
[----:B------:R-:W-:-:S06]  /*43c0*/  F2FP.BF16.F32.PACK_AB R139, R28, R139 ;  /* 0x0000008b1c8b723e */ /* 0x000fcc00000010ff */
[----:B------:R-:W2:Y:S01]  /*43d0*/  MUFU.EX2 R135, R135 ;  /* 0x0000008700877308 */ /* 0x000ea20000000800 */
[----:B0-----:R-:W-:-:S07]  /*43e0*/  FADD.FTZ R3, R133, R6 ;  /* 0x0000000685037221 */ /* 0x001fce0000010000 */
[----:B------:R-:W0:Y:S01]  /*43f0*/  MUFU.EX2 R124, R124 ;  /* 0x0000007c007c7308 */ /* 0x000e220000000800 */
[C---:B-1----:R-:W-:Y:S01]  /*4400*/  FADD.FTZ R6, R30.reuse, R3 ;  /* 0x000000031e067221 */ /* 0x042fe20000010000 */
[----:B------:R-:W-:-:S06]  /*4410*/  F2FP.BF16.F32.PACK_AB R133, R30, R133 ;  /* 0x000000851e85723e */ /* 0x000fcc00000010ff */
[----:B------:R-:W1:Y:S01]  /*4420*/  MUFU.EX2 R32, R32 ;  /* 0x0000002000207308 */ /* 0x000e620000000800 */
[----:B--2---:R-:W-:-:S07]  /*4430*/  FADD.FTZ R3, R135, R6 ;  /* 0x0000000687037221 */ /* 0x004fce0000010000 */
[----:B------:R-:W2:Y:S01]  /*4440*/  MUFU.EX2 R41, R41 ;  /* 0x0000002900297308 */ /* 0x000ea20000000800 */
[----:B0-----:R-:W-:-:S07]  /*4450*/  FADD.FTZ R38, R124, R5 ;  /* 0x000000057c267221 */ /* 0x001fce0000010000 */
[----:B------:R-:W0:Y:S01]  /*4460*/  MUFU.EX2 R129, R129 ;  /* 0x0000008100817308 */ /* 0x000e220000000800 */
[C---:B-1----:R-:W-:Y:S01]  /*4470*/  FADD.FTZ R6, R32.reuse, R3 ;  /* 0x0000000320067221 */ /* 0x042fe20000010000 */
[----:B------:R-:W-:-:S06]  /*4480*/  F2FP.BF16.F32.PACK_AB R135, R32, R135 ;  /* 0x000000872087723e */ /* 0x000fcc00000010ff */
[----:B------:R-:W1:Y:S01]  /*4490*/  MUFU.EX2 R126, R126 ;  /* 0x0000007e007e7308 */ /* 0x000e620000000800 */
[C---:B--2---:R-:W-:Y:S01]  /*44a0*/  FADD.FTZ R5, R41.reuse, R38 ;  /* 0x0000002629057221 */ /* 0x044fe20000010000 */
[----:B------:R-:W-:-:S06]  /*44b0*/  F2FP.BF16.F32.PACK_AB R124, R41, R124 ;  /* 0x0000007c297c723e */ /* 0x000fcc00000010ff */
[----:B------:R-:W2:Y:S01]  /*44c0*/  MUFU.EX2 R34, R34 ;  /* 0x0000002200227308 */ /* 0x000ea20000000800 */
[----:B0-----:R-:W-:-:S07]  /*44d0*/  FADD.FTZ R3, R129, R6 ;  /* 0x0000000681037221 */ /* 0x001fce0000010000 */
[----:B------:R-:W0:Y:S01]  /*44e0*/  MUFU.EX2 R45, R45 ;  /* 0x0000002d002d7308 */ /* 0x000e220000000800 */
[----:B-1----:R-:W-:-:S07]  /*44f0*/  FADD.FTZ R38, R126, R5 ;  /* 0x000000057e267221 */ /* 0x002fce0000010000 */
[----:B------:R-:W1:Y:S01]  /*4500*/  MUFU.EX2 R131, R131 ;  /* 0x0000008300837308 */ /* 0x000e620000000800 */
[C---:B--2---:R-:W-:Y:S01]  /*4510*/  FADD.FTZ R6, R34.reuse, R3 ;  /* 0x0000000322067221 */ /* 0x044fe20000010000 */
[----:B------:R-:W-:-:S06]  /*4520*/  F2FP.BF16.F32.PACK_AB R129, R34, R129 ;  /* 0x000000812281723e */ /* 0x000fcc00000010ff */
[----:B------:R-:W2:Y:S01]  /*4530*/  MUFU.EX2 R120, R120 ;  /* 0x0000007800787308 */ /* 0x000ea20000000800 */
[C---:B0-----:R-:W-:Y:S01]  /*4540*/  FADD.FTZ R5, R45.reuse, R38 ;  /* 0x000000262d057221 */ /* 0x041fe20000010000 */
[----:B------:R-:W-:-:S06]  /*4550*/  F2FP.BF16.F32.PACK_AB R126, R45, R126 ;  /* 0x0000007e2d7e723e */ /* 0x000fcc00000010ff */
[----:B------:R-:W0:Y:S01]  /*4560*/  MUFU.EX2 R36, R36 ;  /* 0x0000002400247308 */ /* 0x000e220000000800 */
[----:B-1----:R-:W-:-:S07]  /*4570*/  FADD.FTZ R3, R131, R6 ;  /* 0x0000000683037221 */ /* 0x002fce0000010000 */
[----:B------:R-:W1:Y:S01]  /*4580*/  MUFU.EX2 R49, R49 ;  /* 0x0000003100317308 */ /* 0x000e620000000800 */
[----:B--2---:R-:W-:-:S07]  /*4590*/  FADD.FTZ R38, R120, R5 ;  /* 0x0000000578267221 */ /* 0x004fce0000010000 */
[----:B------:R-:W2:Y:S01]  /*45a0*/  MUFU.EX2 R74, R74 ;  /* 0x0000004a004a7308 */ /* 0x000ea20000000800 */
[C---:B0-----:R-:W-:Y:S01]  /*45b0*/  FADD.FTZ R3, R36.reuse, R3 ;  /* 0x0000000324037221 */ /* 0x041fe20000010000 */
[----:B------:R-:W-:-:S06]  /*45c0*/  F2FP.BF16.F32.PACK_AB R131, R36, R131 ;  /* 0x000000832483723e */ /* 0x000fcc00000010ff */
[----:B------:R-:W0:Y:S01]  /*45d0*/  MUFU.EX2 R75, R75 ;  /* 0x0000004b004b7308 */ /* 0x000e220000000800 */
[C---:B-1----:R-:W-:Y:S01]  /*45e0*/  FADD.FTZ R5, R49.reuse, R38 ;  /* 0x0000002631057221 */ /* 0x042fe20000010000 */
[----:B------:R-:W-:-:S06]  /*45f0*/  F2FP.BF16.F32.PACK_AB R120, R49, R120 ;  /* 0x000000783178723e */ /* 0x000fcc00000010ff */
[----:B------:R-:W1:Y:S01]  /*4600*/  MUFU.EX2 R78, R78 ;  /* 0x0000004e004e7308 */ /* 0x000e620000000800 */
[----:B--2---:R-:W-:-:S07]  /*4610*/  FADD.FTZ R38, R74, R3 ;  /* 0x000000034a267221 */ /* 0x004fce0000010000 */
[----:B------:R-:W2:Y:S01]  /*4620*/  MUFU.EX2 R79, R79 ;  /* 0x0000004f004f7308 */ /* 0x000ea20000000800 */
[C---:B0-----:R-:W-:Y:S01]  /*4630*/  FADD.FTZ R3, R75.reuse, R38 ;  /* 0x000000264b037221 */ /* 0x041fe20000010000 */
[----:B------:R-:W-:-:S06]  /*4640*/  F2FP.BF16.F32.PACK_AB R125, R75, R74 ;  /* 0x0000004a4b7d723e */ /* 0x000fcc00000010ff */
[----:B------:R-:W0:Y:S01]  /*4650*/  MUFU.EX2 R82, R82 ;  /* 0x0000005200527308 */ /* 0x000e220000000800 */
[----:B-1----:R-:W-:-:S07]  /*4660*/  FADD.FTZ R8, R78, R3 ;  /* 0x000000034e087221 */ /* 0x002fce0000010000 */
        /* <DEDUP_REMOVED lines=11> */
[----:B0-----:R-:W-:Y:S01]  /*4720*/  FADD.FTZ R8, R86, R3 ;  /* 0x0000000356087221 */ /* 0x001fe20000010000 */
[----:B------:R-:W-:Y:S02]  /*4730*/  VIADD R3, R88, 0xfffffffe ;  /* 0xfffffffe58037836 */ /* 0x000fe40000000000 */
[C---:B-1----:R-:W-:Y:S01]  /*4740*/  FADD.FTZ R6, R53.reuse, R6 ;  /* 0x0000000635067221 */ /* 0x042fe20000010000 */
[----:B------:R-:W-:Y:S01]  /*4750*/  F2FP.BF16.F32.PACK_AB R122, R53, R122 ;  /* 0x0000007a357a723e */ /* 0x000fe200000010ff */
[C---:B--2---:R-:W-:Y:S01]  /*4760*/  FADD.FTZ R5, R87.reuse, R8 ;  /* 0x0000000857057221 */ /* 0x044fe20000010000 */
[----:B------:R-:W-:Y:S01]  /*4770*/  F2FP.BF16.F32.PACK_AB R123, R87, R86 ;  /* 0x00000056577b723e */ /* 0x000fe200000010ff */
[----:B------:R-:W-:Y:S06]  /*4780*/  @P2 BRA `(.L_x_865) ;  /* 0x0000000000482947 */ /* 0x000fec0003800000 */
[C---:B------:R-:W-:Y:S01]  /*4790*/  ISETP.GT.AND P2, PT, R40.reuse, RZ, PT ;  /* 0x000000ff2800720c */ /* 0x040fe20003f44270 */
[----:B------:R-:W-:-:S05]  /*47a0*/  VIADD R7, R40, 0xffffffff ;  /* 0xffffffff28077836 */ /* 0x000fca0000000000 */
[----:B------:R-:W-:-:S07]  /*47b0*/  R2UR UR14, R7 ;  /* 0x00000000070e72ca */ /* 0x000fce00000e0000 */
[----:B------:R-:W-:Y:S08]  /*47c0*/  @P2 BRA `(.L_x_866) ;  /* 0x00000000001c2947 */ /* 0x000ff00003800000 */
[----:B------:R-:W-:Y:S02]  /*47d0*/  UISETP.NE.AND UP1, UPT, UR7, 0x1, UPT ;  /* 0x000000010700788c */ /* 0x000fe4000bf25270 */
[----:B------:R-:W-:-:S09]  /*47e0*/  UIADD3 UR14, -UR10, URZ, URZ ;  /* 0x0000003f0a0e7290 */ /* 0x000fd2000fffe13f */
[----:B------:R-:W-:Y:S02]  /*47f0*/  @UP1 ULDC.64 UR18, c[0x0][0x9e8] ;  /* 0x00027a0000121ab9 */ /* 0x000fe40000000a00 */
[----:B------:R-:W-:-:S04]  /*4800*/  UIMAD.WIDE.U32 UR10, UR14, UR18, URZ ;  /* 0x000000120e0a72a5 */ /* 0x000fc8000f8e003f */
[----:B------:R-:W-:-:S04]  /*4810*/  @UP1 USHF.R.U32.HI UR14, URZ, UR19, UR11 ;  /* 0x000000133f0e1299 */ /* 0x000fc8000801160b */
[----:B------:R-:W-:Y:S01]  /*4820*/  ULOP3.LUT UR14, URZ, UR14, URZ, 0x33, !UPT ;  /* 0x0000000e3f0e7292 */ /* 0x000fe2000f8e333f */
[----:B------:R-:W-:Y:S11]  /*4830*/  BRA `(.L_x_867) ;  /* 0x0000000000107947 */ /* 0x000ff60003800000 */
.L_x_866:
[----:B------:R-:W-:-:S11]  /*4840*/  UISETP.NE.AND UP1, UPT, UR7, 0x1, UPT ;  /* 0x000000010700788c */ /* 0x000fd6000bf25270 */
[----:B------:R-:W-:Y:S02]  /*4850*/  @UP1 ULDC.64 UR18, c[0x0][0x9e8] ;  /* 0x00027a0000121ab9 */ /* 0x000fe40000000a00 */
[----:B------:R-:W-:-:S04]  /*4860*/  UIMAD.WIDE.U32 UR10, UR14, UR18, URZ ;  /* 0x000000120e0a72a5 */ /* 0x000fc8000f8e003f */
[----:B------:R-:W-:-:S12]  /*4870*/  @UP1 USHF.R.U32.HI UR14, URZ, UR19, UR11 ;  /* 0x000000133f0e1299 */ /* 0x000fd8000801160b */
.L_x_867:
[----:B------:R-:W-:-:S04]  /*4880*/  UIMAD UR7, UR14, UR7, UR7 ;  /* 0x000000070e0772a4 */ /* 0x000fc8000f8e0207 */
[----:B------:R-:W-:-:S04]  /*4890*/  UISETP.LT.AND UP1, UPT, UR6, UR7, UPT ;  /* 0x000000070600728c */ /* 0x000fc8000bf21270 */
[----:B------:R-:W-:-:S12]  /*48a0*/  USEL UR6, UR6, UR7, UP1 ;  /* 0x0000000706067287 */ /* 0x000fd80008800000 */
.L_x_865:
        /* <DEDUP_REMOVED lines=23> */
[----:B------:R-:W-:Y:S01]  /*4a20*/  IADD3 R7, R4, R17, -R18 ;  /* 0x0000001104077210 */ /* 0x000fe20007ffe812 */
[----:B------:R-:W-:Y:S01]  /*4a30*/  IMAD.MOV.U32 R119, RZ, RZ, RZ ;  /* 0x000000ffff777224 */ /* 0x000fe200078e00ff */
[----:B------:R-:W-:Y:S01]  /*4a40*/  ULDC UR24, c[0x0][0x9e4] ;  /* 0x0002790000187ab9 */ /* 0x000fe20000000800 */
[----:B------:R-:W-:Y:S01]  /*4a50*/  ULDC UR23, c[0x0][0x9dc] ;  /* 0x0002770000177ab9 */ /* 0x000fe20000000800 */
[----:B------:R-:W-:Y:S01]  /*4a60*/  LOP3.LUT R11, RZ, R7, RZ, 0x33, !PT ;  /* 0x00000007ff0b7212 */ /* 0x000fe200078e33ff */
[----:B------:R-:W-:Y:S01]  /*4a70*/  VIADD R9, R7, 0x8 ;  /* 0x0000000807097836 */ /* 0x000fe20000000000 */
[----:B------:R-:W-:Y:S01]  /*4a80*/  ULDC UR22, c[0x0][0x988] ;  /* 0x0002620000167ab9 */ /* 0x000fe20000000800 */
[----:B------:R-:W-:-:S03]  /*4a90*/  ULDC UR21, c[0x0][0x9e0] ;  /* 0x0002780000157ab9 */ /* 0x000fc60000000800 */
[----:B------:R-:W-:-:S07]  /*4aa0*/  LOP3.LUT R13, RZ, R9, RZ, 0x33, !PT ;  /* 0x00000009ff0d7212 */ /* 0x000fce00078e33ff */
.L_x_885:
        /* <DEDUP_REMOVED lines=9> */
.L_x_870:
[----:B------:R-:W-:Y:S01]  /*4b40*/  ULEA UR6, UR26, UR45, 0x3 ;  /* 0x0000002d1a067291 */ /* 0x000fe2000f8e183f */
[----:B------:R-:W-:-:S05]  /*4b50*/  IMAD.U32 R8, RZ, RZ, UR25 ;  /* 0x00000019ff087e24 */ /* 0x000fca000f8e00ff */
[----:B------:R-:W-:-:S04]  /*4b60*/  SHF.L.U32 R8, R8, 0x1f, RZ ;  /* 0x0000001f08087819 */ /* 0x000fc800000006ff */
[----:B------:R0:W1:Y:S01]  /*4b70*/  SYNCS.PHASECHK.TRANS64.TRYWAIT P2, [UR6+0x16830], R8 ;  /* 0x01683008ff0075a7 */ /* 0x0000620008040146 */
[----:B------:R-:W-:Y:S05]  /*4b80*/  @!P0 BRA `(.L_x_871) ;  /* 0x0000000000048947 */ /* 0x000fea0003800000 */
[----:B------:R-:W-:Y:S01]  /*4b90*/  BPT.TRAP 0x1 ;  /* 0x000000040000795c */ /* 0x000fe20000300000 */
.L_x_871:
[----:B-1----:R-:W-:Y:S05]  /*4ba0*/  @P2 BRA `(.L_x_869) ;  /* 0x0000000000082947 */ /* 0x002fea0003800000 */
[----:B------:R-:W1:Y:S02]  /*4bb0*/  SYNCS.PHASECHK.TRANS64.TRYWAIT P2, [UR6+0x16830], R8 ;  /* 0x01683008ff0075a7 */ /* 0x000e640008040146 */
[----:B-1----:R-:W-:Y:S05]  /*4bc0*/  @!P2 BRA `(.L_x_872) ;  /* 0x000000dc00f8a947 */ /* 0x002fea0003800000 */
.L_x_869:
[----:B------:R-:W2:Y:S01]  /*4bd0*/  S2R R10, SR_TID.X ;  /* 0x00000000000a7919 */ /* 0x000ea20000002100 */
[----:B------:R-:W-:Y:S01]  /*4be0*/  ULEA UR18, UR26, UR20, 0xa ;  /* 0x000000141a127291 */ /* 0x000fe2000f8e503f */
        /* <DEDUP_REMOVED lines=8> */
[----:B01----:R-:W-:-:S05]  /*4c70*/  VIADD R8, R10, 0x8 ;  /* 0x000000080a087836 */ /* 0x003fca0000000000 */
[----:B------:R0:W-:Y:S06]  /*4c80*/  BAR.SYNC.DEFER_BLOCKING R8, 0x100 ;  /* 0x000400080000751d */ /* 0x0001ec0000010000 */
        /* <DEDUP_REMOVED lines=12> */
[----:B0-----:R-:W-:Y:S05]  /*4d50*/  @P3 BRA `(.L_x_873) ;  /* 0x00000000002c3947 */ /* 0x001fea0003800000 */
[----:B------:R-:W-:Y:S05]  /*4d60*/  @!P0 BRA `(.L_x_874) ;  /* 0x0000000000048947 */ /* 0x000fea0003800000 */
[----:B------:R-:W-:Y:S01]  /*4d70*/  BPT.TRAP 0x1 ;  /* 0x000000040000795c */ /* 0x000fe20000300000 */
.L_x_874:
[----:B------:R-:W-:Y:S01]  /*4d80*/  ULEA UR6, UR39, UR45, 0x3 ;  /* 0x0000002d27067291 */ /* 0x000fe2000f8e183f */
[----:B------:R-:W-:-:S05]  /*4d90*/  IMAD.U32 R8, RZ, RZ, UR38 ;  /* 0x00000026ff087e24 */ /* 0x000fca000f8e00ff */
[----:B------:R-:W-:-:S04]  /*4da0*/  SHF.L.U32 R8, R8, 0x1f, RZ ;  /* 0x0000001f08087819 */ /* 0x000fc800000006ff */
[----:B------:R0:W1:Y:S01]  /*4db0*/  SYNCS.PHASECHK.TRANS64.TRYWAIT P2, [UR6+0x16850], R8 ;  /* 0x01685008ff0075a7 */ /* 0x0000620008040146 */
[----:B------:R-:W-:Y:S05]  /*4dc0*/  @!P0 BRA `(.L_x_875) ;  /* 0x0000000000048947 */ /* 0x000fea0003800000 */
[----:B------:R-:W-:Y:S01]  /*4dd0*/  BPT.TRAP 0x1 ;  /* 0x000000040000795c */ /* 0x000fe20000300000 */
.L_x_875:
[----:B-1----:R-:W-:Y:S05]  /*4de0*/  @P2 BRA `(.L_x_873) ;  /* 0x0000000000082947 */ /* 0x002fea0003800000 */
[----:B------:R-:W1:Y:S02]  /*4df0*/  SYNCS.PHASECHK.TRANS64.TRYWAIT P2, [UR6+0x16850], R8 ;  /* 0x01685008ff0075a7 */ /* 0x000e640008040146 */
[----:B-1----:R-:W-:Y:S05]  /*4e00*/  @!P2 BRA `(.L_x_876) ;  /* 0x000000dc0080a947 */ /* 0x002fea0003800000 */
.L_x_873:
[----:B------:R-:W-:Y:S01]  /*4e10*/  UIADD3 UR6, UR45, 0x400, URZ ;  /* 0x000004002d067890 */ /* 0x000fe2000fffe03f */
[----:B------:R-:W-:Y:S01]  /*4e20*/  WARPGROUP.ARRIVE ;  /* 0x00000000000079c5 */ /* 0x000fe20000000000 */
[----:B------:R-:W-:-:S05]  /*4e30*/  UMOV UR7, 0x40000040 ;  /* 0x4000004000077882 */ /* 0x000fca0000000000 */
[----:B------:R-:W2:Y:S01]  /*4e40*/  S2R R14, SR_TID.X ;  /* 0x00000000000e7919 */ /* 0x000ea20000002100 */
[----:B------:R-:W-:Y:S01]  /*4e50*/  USHF.R.U32.HI UR6, URZ, 0x4, UR6 ;  /* 0x000000043f067899 */ /* 0x000fe20008011606 */
[----:B------:R-:W-:Y:S02]  /*4e60*/  IMAD.U32 R12, RZ, RZ, UR26 ;  /* 0x0000001aff0c7e24 */ /* 0x000fe4000f8e00ff */
[----:B01----:R-:W-:Y:S01]  /*4e70*/  IMAD.SHL.U32 R8, R3, 0x80, RZ ;  /* 0x0000008003087824 */ /* 0x003fe200078e00ff */
[----:B------:R-:W-:Y:S02]  /*4e80*/  ULOP3.LUT UR6, UR6, 0x3fff, URZ, 0xc0, !UPT ;  /* 0x00003fff06067892 */ /* 0x000fe4000f8ec03f */
[----:B------:R-:W-:Y:S02]  /*4e90*/  @!P1 LEA R12, R12, UR45, 0x3 ;  /* 0x0000002d0c0c9c11 */ /* 0x000fe4000f8e18ff */
[----:B------:R-:W-:Y:S01]  /*4ea0*/  ULEA UR10, UR39, UR6, 0xa ;  /* 0x00000006270a7291 */ /* 0x000fe2000f8e503f */
[----:B------:R-:W-:-:S02]  /*4eb0*/  IADD3 R15, R17, 0x1, -R8 ;  /* 0x00000001110f7810 */ /* 0x000fc40007ffe808 */
[----:B------:R-:W-:-:S03]  /*4ec0*/  @!P1 VIADD R12, R12, 0x16840 ;  /* 0x000168400c0c9836 */ /* 0x000fc60000000000 */
[----:B------:R-:W-:Y:S01]  /*4ed0*/  IMAD.IADD R15, R15, 0x1, -R18 ;  /* 0x000000010f0f7824 */ /* 0x000fe200078e0a12 */
[----:B------:R-:W-:Y:S01]  /*4ee0*/  UMOV UR6, UR10 ;  /* 0x0000000a00067c82 */ /* 0x000fe20008000000 */
[----:B------:R-:W-:Y:S01]  /*4ef0*/  @!P1 PRMT R12, RZ, 0x654, R12 ;  /* 0x00000654ff0c9816 */ /* 0x000fe2000000000c */
[----:B------:R-:W-:Y:S01]  /*4f00*/  HGMMA.64x64x16.F32.BF16 R88, R148, gdesc[UR4].tnspB, R88, gsb0 ;  /* 0x40e0000494587df0 */ /* 0x000fe20008001858 */
[----:B------:R-:W-:Y:S01]  /*4f10*/  UIADD3 UR6, UR10, 0x80, URZ ;  /* 0x000000800a067890 */ /* 0x000fe2000fffe03f */
[----:B------:R-:W-:Y:S01]  /*4f20*/  IMAD R15, R16, -0x2, R15 ;  /* 0xfffffffe100f7824 */ /* 0x000fe200078e020f */
[----:B------:R-:W-:Y:S01]  /*4f30*/  UMOV UR7, 0x40000040 ;  /* 0x4000004000077882 */ /* 0x000fe20000000000 */
[----:B--2---:R-:W-:Y:S02]  /*4f40*/  SHF.R.U32.HI R10, RZ, 0x7, R14 ;  /* 0x00000007ff0a7819 */ /* 0x004fe4000001160e */
[----:B------:R-:W-:-:S03]  /*4f50*/  ISETP.GE.U32.AND P2, PT, R14, 0x180, PT ;  /* 0x000001800e00780c */ /* 0x000fc60003f46070 */
[----:B------:R-:W-:-:S05]  /*4f60*/  VIADD R10, R10, 0x9 ;  /* 0x000000090a0a7836 */ /* 0x000fca0000000000 */
[----:B------:R-:W-:Y:S02]  /*4f70*/  SEL R14, R10, 0x9, !P2 ;  /* 0x000000090a0e7807 */ /* 0x000fe40005000000 */
[----:B------:R-:W-:Y:S01]  /*4f80*/  PLOP3.LUT P2, PT, PT, PT, UP0, 0x40, 0x0 ;  /* 0x000000000000781c */ /* 0x000fe20003f4e808 */
        /* <DEDUP_REMOVED lines=36> */
[C---:B------:R-:W-:Y:S01]  /*51d0*/  VIADD R123, R15.reuse, UR21 ;  /* 0x000000150f7b7c36 */ /* 0x040fe20008000000 */
[----:B------:R1:W-:Y:S01]  /*51e0*/  @!P1 SYNCS.ARRIVE.TRANS64.RED.A1T0 RZ, [R12+URZ], RZ ;  /* 0x000000ff0cff99a7 */ /* 0x0003e2000810043f */
[----:B------:R-:W-:-:S04]  /*51f0*/  VIADD R121, R15, UR6 ;  /* 0x000000060f797c36 */ /* 0x000fc80008000000 */
[C---:B------:R-:W-:Y:S02]  /*5200*/  IMAD.IADD R10, R4.reuse, 0x1, R121 ;  /* 0x00000001040a7824 */ /* 0x040fe400078e0279 */
[----:B-1----:R-:W-:Y:S01]  /*5210*/  IMAD.IADD R12, R4, 0x1, R123 ;  /* 0x00000001040c7824 */ /* 0x002fe200078e027b */
[----:B0-----:R-:W-:Y:S06]  /*5220*/  @P2 BRA `(.L_x_877) ;  /* 0x0000000000582947 */ /* 0x001fec0003800000 */
[----:B------:R-:W-:Y:S01]  /*5230*/  ISETP.GT.AND P2, PT, R7, -0x1, PT ;  /* 0xffffffff0700780c */ /* 0x000fe20003f44270 */
[----:B------:R-:W-:-:S12]  /*5240*/  BSSY B0, `(.L_x_878) ;  /* 0x0000010000007945 */ /* 0x000fd80003800000 */
[----:B------:R-:W-:Y:S05]  /*5250*/  @P2 BRA `(.L_x_879) ;  /* 0x0000000000202947 */ /* 0x000fea0003800000 */
[----:B------:R-:W-:-:S05]  /*5260*/  IMAD.U32 R120, RZ, RZ, UR24 ;  /* 0x00000018ff787e24 */ /* 0x000fca000f8e00ff */
[----:B------:R-:W-:-:S13]  /*5270*/  ISETP.NE.AND P2, PT, R120, 0x1, PT ;  /* 0x000000017800780c */ /* 0x000fda0003f45270 */
[----:B------:R-:W0:Y:S02]  /*5280*/  @P2 LDC.64 R14, c[0x0][0x9e8] ;  /* 0x00027a00ff0e2b82 */ /* 0x000e240000000a00 */
[----:B0-----:R-:W-:-:S04]  /*5290*/  @P2 IMAD.HI.U32 R20, R11, R14, RZ ;  /* 0x0000000e0b142227 */ /* 0x001fc800078e00ff */
[----:B------:R-:W-:Y:S01]  /*52a0*/  IMAD.MOV.U32 R14, RZ, RZ, R11 ;  /* 0x000000ffff0e7224 */ /* 0x000fe200078e000b */
[----:B------:R-:W-:-:S04]  /*52b0*/  @P2 SHF.R.U32.HI R14, RZ, R15, R20 ;  /* 0x0000000fff0e2219 */ /* 0x000fc80000011614 */
[----:B------:R-:W-:Y:S01]  /*52c0*/  LOP3.LUT R21, RZ, R14, RZ, 0x33, !PT ;  /* 0x0000000eff157212 */ /* 0x000fe200078e33ff */
[----:B------:R-:W-:Y:S06]  /*52d0*/  BRA `(.L_x_880) ;  /* 0x0000000000187947 */ /* 0x000fec0003800000 */
.L_x_879:
[----:B------:R-:W-:Y:S02]  /*52e0*/  IMAD.U32 R120, RZ, RZ, UR24 ;  /* 0x00000018ff787e24 */ /* 0x000fe4000f8e00ff */
[----:B------:R-:W-:-:S03]  /*52f0*/  IMAD.MOV.U32 R21, RZ, RZ, R7 ;  /* 0x000000ffff157224 */ /* 0x000fc600078e0007 */
[----:B------:R-:W-:-:S13]  /*5300*/  ISETP.NE.AND P2, PT, R120, 0x1, PT ;  /* 0x000000017800780c */ /* 0x000fda0003f45270 */
[----:B------:R-:W0:Y:S02]  /*5310*/  @P2 LDC.64 R14, c[0x0][0x9e8] ;  /* 0x00027a00ff0e2b82 */ /* 0x000e240000000a00 */
[----:B0-----:R-:W-:-:S05]  /*5320*/  @P2 IMAD.HI.U32 R14, R7, R14, RZ ;  /* 0x0000000e070e2227 */ /* 0x001fca00078e00ff */
[----:B------:R-:W-:-:S07]  /*5330*/  @P2 SHF.R.U32.HI R21, RZ, R15, R14 ;  /* 0x0000000fff152219 */ /* 0x000fce000001160e */
.L_x_880:
[----:B------:R-:W-:Y:S05]  /*5340*/  BSYNC B0 ;  /* 0x0000000000007941 */ /* 0x000fea0003800000 */
.L_x_878:
[----:B------:R-:W-:-:S04]  /*5350*/  IMAD R15, R21, R120, -R8 ;  /* 0x00000078150f7224 */ /* 0x000fc800078e0a08 */
[----:B------:R-:W-:-:S05]  /*5360*/  IMAD R15, R16, -0x2, R15 ;  /* 0xfffffffe100f7824 */ /* 0x000fca00078e020f */
[----:B------:R-:W-:Y:S02]  /*5370*/  VIADDMNMX R12, R15, R120, R12, PT ;  /* 0x000000780f0c7246 */ /* 0x000fe4000380010c */
[----:B------:R-:W-:-:S07]  /*5380*/  VIMNMX R10, R10, R15, !PT ;  /* 0x0000000f0a0a7248 */ /* 0x000fce0007fe0100 */
.L_x_877:
[----:B------:R-:W-:Y:S02]  /*5390*/  ISETP.GT.AND P2, PT, R3, -0x1, PT ;  /* 0xffffffff0300780c */ /* 0x000fe40003f44270 */
[----:B------:R-:W-:Y:S02]  /*53a0*/  IADD3 R123, R123, 0x8, R4 ;  /* 0x000000087b7b7810 */ /* 0x000fe40007ffe004 */
[C---:B------:R-:W-:Y:S02]  /*53b0*/  ISETP.GT.AND P5, PT, R10.reuse, RZ, P2 ;  /* 0x000000ff0a00720c */ /* 0x040fe400017a4270 */
[----:B------:R-:W-:Y:S02]  /*53c0*/  ISETP.GT.AND P4, PT, R10, 0x1, P2 ;  /* 0x000000010a00780c */ /* 0x000fe40001784270 */
        /* <DEDUP_REMOVED lines=92> */
[----:B------:R-:W-:Y:S02]  /*5990*/  IADD3 R121, R121, 0x8, R4 ;  /* 0x0000000879797810 */ /* 0x000fe40007ffe004 */
[----:B------:R-:W-:Y:S02]  /*59a0*/  FSEL R81, R81, -INF , !P4 ;  /* 0xff80000051517808 */ /* 0x000fe40006000000 */
[----:B------:R-:W-:Y:S02]  /*59b0*/  FSEL R84, R84, -INF , !P6 ;  /* 0xff80000054547808 */ /* 0x000fe40007000000 */
[----:B------:R-:W-:Y:S01]  /*59c0*/  FSEL R85, R85, -INF , !P3 ;  /* 0xff80000055557808 */ /* 0x000fe20005800000 */
[----:B------:R-:W-:Y:S06]  /*59d0*/  @P5 BRA `(.L_x_881) ;  /* 0x0000000000585947 */ /* 0x000fec0003800000 */
[----:B------:R-:W-:Y:S01]  /*59e0*/  ISETP.GT.AND P3, PT, R9, -0x1, PT ;  /* 0xffffffff0900780c */ /* 0x000fe20003f64270 */
[----:B------:R-:W-:-:S12]  /*59f0*/  BSSY B0, `(.L_x_882) ;  /* 0x0000010000007945 */ /* 0x000fd80003800000 */
[----:B------:R-:W-:Y:S05]  /*5a00*/  @P3 BRA `(.L_x_883) ;  /* 0x0000000000203947 */ /* 0x000fea0003800000 */
[----:B------:R-:W-:Y:S02]  /*5a10*/  IMAD.U32 R12, RZ, RZ, UR24 ;  /* 0x00000018ff0c7e24 */ /* 0x000fe4000f8e00ff */
[----:B------:R-:W-:-:S03]  /*5a20*/  IMAD.MOV.U32 R10, RZ, RZ, R13 ;  /* 0x000000ffff0a7224 */ /* 0x000fc600078e000d */
[----:B------:R-:W-:-:S13]  /*5a30*/  ISETP.NE.AND P3, PT, R12, 0x1, PT ;  /* 0x000000010c00780c */ /* 0x000fda0003f65270 */
[----:B------:R-:W0:Y:S02]  /*5a40*/  @P3 LDC.64 R14, c[0x0][0x9e8] ;  /* 0x00027a00ff0e3b82 */ /* 0x000e240000000a00 */
[----:B0-----:R-:W-:-:S05]  /*5a50*/  @P3 IMAD.HI.U32 R14, R13, R14, RZ ;  /* 0x0000000e0d0e3227 */ /* 0x001fca00078e00ff */
[----:B------:R-:W-:-:S04]  /*5a60*/  @P3 SHF.R.U32.HI R10, RZ, R15, R14 ;  /* 0x0000000fff0a3219 */ /* 0x000fc8000001160e */
[----:B------:R-:W-:Y:S01]  /*5a70*/  LOP3.LUT R125, RZ, R10, RZ, 0x33, !PT ;  /* 0x0000000aff7d7212 */ /* 0x000fe200078e33ff */
[----:B------:R-:W-:Y:S06]  /*5a80*/  BRA `(.L_x_884) ;  /* 0x0000000000187947 */ /* 0x000fec0003800000 */
.L_x_883:
[----:B------:R-:W-:Y:S02]  /*5a90*/  IMAD.U32 R12, RZ, RZ, UR24 ;  /* 0x00000018ff0c7e24 */ /* 0x000fe4000f8e00ff */
[----:B------:R-:W-:-:S03]  /*5aa0*/  IMAD.MOV.U32 R125, RZ, RZ, R9 ;  /* 0x000000ffff7d7224 */ /* 0x000fc600078e0009 */
[----:B------:R-:W-:-:S13]  /*5ab0*/  ISETP.NE.AND P3, PT, R12, 0x1, PT ;  /* 0x000000010c00780c */ /* 0x000fda0003f65270 */
[----:B------:R-:W0:Y:S02]  /*5ac0*/  @P3 LDC.64 R14, c[0x0][0x9e8] ;  /* 0x00027a00ff0e3b82 */ /* 0x000e240000000a00 */
[----:B0-----:R-:W-:-:S05]  /*5ad0*/  @P3 IMAD.HI.U32 R14, R9, R14, RZ ;  /* 0x0000000e090e3227 */ /* 0x001fca00078e00ff */
[----:B------:R-:W-:-:S07]  /*5ae0*/  @P3 SHF.R.U32.HI R125, RZ, R15, R14 ;  /* 0x0000000fff7d3219 */ /* 0x000fce000001160e */
.L_x_884:
[----:B------:R-:W-:Y:S05]  /*5af0*/  BSYNC B0 ;  /* 0x0000000000007941 */ /* 0x000fea0003800000 */
.L_x_882:
[----:B------:R-:W-:-:S04]  /*5b00*/  IMAD R15, R125, R12, -R8 ;  /* 0x0000000c7d0f7224 */ /* 0x000fc800078e0a08 */
[----:B------:R-:W-:-:S05]  /*5b10*/  IMAD R8, R16, -0x2, R15 ;  /* 0xfffffffe10087824 */ /* 0x000fca00078e020f */
[----:B------:R-:W-:Y:S02]  /*5b20*/  VIADDMNMX R123, R8, R12, R123, PT ;  /* 0x0000000c087b7246 */ /* 0x000fe4000380017b */
[----:B------:R-:W-:-:S07]  /*5b30*/  VIMNMX R121, R121, R8, !PT ;  /* 0x0000000879797248 */ /* 0x000fce0007fe0100 */
.L_x_881:
[----:B------:R-:W-:Y:S01]  /*5b40*/  FMNMX.FTZ R8, R21, R2, !PT ;  /* 0x0000000215087209 */ /* 0x000fe20007810000 */
[----:B------:R-:W-:Y:S01]  /*5b50*/  UMOV UR38, UR25 ;  /* 0x0000001900267c82 */ /* 0x000fe20008000000 */
        /* <DEDUP_REMOVED lines=18> */
[C---:B------:R-:W-:Y:S02]  /*5c80*/  ISETP.GT.AND P5, PT, R121.reuse, RZ, P2 ;  /* 0x000000ff7900720c */ /* 0x040fe400017a4270 */
[----:B------:R-:W-:Y:S02]  /*5c90*/  FMNMX.FTZ R8, R44, R15, !PT ;  /* 0x0000000f2c087209 */ /* 0x000fe40007810000 */
[----:B------:R-:W-:Y:S02]  /*5ca0*/  ISETP.GT.AND P4, PT, R121, 0x1, P2 ;  /* 0x000000017900780c */ /* 0x000fe40001784270 */
[----:B------:R-:W-:Y:S02]  /*5cb0*/  FMNMX.FTZ R15, R45, R8, !PT ;  /* 0x000000082d0f7209 */ /* 0x000fe40007810000 */
[----:B------:R-:W-:-:S02]  /*5cc0*/  ISETP.LT.OR P5, PT, R123, 0x1, P5 ;  /* 0x000000017b00780c */ /* 0x000fc40002fa1670 */
[----:B------:R-:W-:Y:S02]  /*5cd0*/  FMNMX.FTZ R8, R48, R15, !PT ;  /* 0x0000000f30087209 */ /* 0x000fe40007810000 */
[----:B------:R-:W-:Y:S02]  /*5ce0*/  ISETP.LT.OR P4, PT, R123, 0x2, P4 ;  /* 0x000000027b00780c */ /* 0x000fe40002781670 */
[----:B------:R-:W-:Y:S02]  /*5cf0*/  FMNMX.FTZ R15, R49, R8, !PT ;  /* 0x00000008310f7209 */ /* 0x000fe40007810000 */
[----:B------:R-:W-:Y:S02]  /*5d00*/  ISETP.GT.AND P3, PT, R121, 0x9, P2 ;  /* 0x000000097900780c */ /* 0x000fe40001764270 */
[----:B------:R-:W-:Y:S02]  /*5d10*/  FMNMX.FTZ R8, R52, R15, !PT ;  /* 0x0000000f34087209 */ /* 0x000fe40007810000 */
[----:B------:R-:W-:-:S02]  /*5d20*/  FSEL R27, R27, -INF , !P4 ;  /* 0xff8000001b1b7808 */ /* 0x000fc40006000000 */
[----:B------:R-:W-:Y:S02]  /*5d30*/  FMNMX.FTZ R15, R53, R8, !PT ;  /* 0x00000008350f7209 */ /* 0x000fe40007810000 */
[----:B------:R-:W-:Y:S02]  /*5d40*/  ISETP.GT.AND P4, PT, R121, 0x10, P2 ;  /* 0x000000107900780c */ /* 0x000fe40001784270 */
[----:B------:R-:W-:Y:S02]  /*5d50*/  FMNMX.FTZ R8, R56, R15, !PT ;  /* 0x0000000f38087209 */ /* 0x000fe40007810000 */
[----:B------:R-:W-:Y:S02]  /*5d60*/  ISETP.LT.OR P3, PT, R123, 0xa, P3 ;  /* 0x0000000a7b00780c */ /* 0x000fe40001f61670 */
[----:B------:R-:W-:Y:S02]  /*5d70*/  FMNMX.FTZ R15, R57, R8, !PT ;  /* 0x00000008390f7209 */ /* 0x000fe40007810000 */
[----:B------:R-:W-:-:S02]  /*5d80*/  ISETP.LT.OR P4, PT, R123, 0x11, P4 ;  /* 0x000000117b00780c */ /* 0x000fc40002781670 */
[----:B------:R-:W-:Y:S02]  /*5d90*/  FMNMX.FTZ R8, R60, R15, !PT ;  /* 0x0000000f3c087209 */ /* 0x000fe40007810000 */
[----:B------:R-:W-:Y:S02]  /*5da0*/  FSEL R31, R31, -INF , !P3 ;  /* 0xff8000001f1f7808 */ /* 0x000fe40005800000 */
        /* <DEDUP_REMOVED lines=25> */
[C---:B------:R-:W-:Y:S02]  /*5f40*/  ISETP.GT.AND P3, PT, R121.reuse, 0x29, P2 ;  /* 0x000000297900780c */ /* 0x040fe40001764270 */
[----:B------:R-:W-:Y:S01]  /*5f50*/  FSEL R46, R46, -INF , !P4 ;  /* 0xff8000002e2e7808 */ /* 0x000fe20006000000 */
[----:B------:R-:W0:Y:S01]  /*5f60*/  SHFL.BFLY PT, R15, R10, 0x2, 0x1f ;  /* 0x0c401f000a0f7f89 */ /* 0x000e2200000e0000 */
[----:B------:R-:W-:-:S04]  /*5f70*/  ISETP.GT.AND P4, PT, R121, 0x30, P2 ;  /* 0x000000307900780c */ /* 0x000fc80001784270 */
[----:B------:R-:W-:-:S04]  /*5f80*/  ISETP.LT.OR P4, PT, R123, 0x31, P4 ;  /* 0x000000317b00780c */ /* 0x000fc80002781670 */
[----:B------:R-:W-:Y:S02]  /*5f90*/  FSEL R50, R50, -INF , !P4 ;  /* 0xff80000032327808 */ /* 0x000fe40006000000 */
[----:B------:R-:W-:-:S04]  /*5fa0*/  ISETP.GT.AND P4, PT, R121, 0x39, P2 ;  /* 0x000000397900780c */ /* 0x000fc80001784270 */
[----:B------:R-:W-:-:S04]  /*5fb0*/  ISETP.LT.OR P4, PT, R123, 0x3a, P4 ;  /* 0x0000003a7b00780c */ /* 0x000fc80002781670 */
[----:B------:R-:W-:Y:S02]  /*5fc0*/  FSEL R55, R55, -INF , !P4 ;  /* 0xff80000037377808 */ /* 0x000fe40006000000 */
[----:B------:R-:W-:Y:S02]  /*5fd0*/  ISETP.GT.AND P4, PT, R121, 0x48, P2 ;  /* 0x000000487900780c */ /* 0x000fe40001784270 */
[----:B0-----:R-:W-:Y:S02]  /*5fe0*/  FMNMX.FTZ R15, R10, R15, !PT ;  /* 0x0000000f0a0f7209 */ /* 0x001fe40007810000 */
[----:B------:R-:W-:-:S03]  /*5ff0*/  ISETP.LT.OR P4, PT, R123, 0x49, P4 ;  /* 0x000000497b00780c */ /* 0x000fc60002781670 */
[----:B------:R-:W0:Y:S01]  /*6000*/  SHFL.BFLY PT, R8, R15, 0x1, 0x1f ;  /* 0x0c201f000f087f89 */ /* 0x000e2200000e0000 */
[----:B------:R-:W-:Y:S02]  /*6010*/  FSEL R62, R62, -INF , !P4 ;  /* 0xff8000003e3e7808 */ /* 0x000fe40006000000 */
        /* <DEDUP_REMOVED lines=8> */
[----:B------:R-:W-:Y:S02]  /*60a0*/  ISETP.LT.OR P4, PT, R123, 0x6a, P4 ;  /* 0x0000006a7b00780c */ /* 0x000fe40002781670 */
[C---:B------:R-:W-:Y:S01]  /*60b0*/  FSETP.NEU.FTZ.AND P6, PT, R8.reuse, -INF , PT ;  /* 0xff8000000800780b */ /* 0x040fe20003fdd000 */
[----:B------:R-:W-:Y:S01]  /*60c0*/  FMUL.FTZ R12, R8, UR22 ;  /* 0x00000016080c7c20 */ /* 0x000fe20008410000 */
[----:B------:R-:W-:-:S02]  /*60d0*/  FSEL R79, R79, -INF , !P4 ;  /* 0xff8000004f4f7808 */ /* 0x000fc40006000000 */
[----:B------:R-:W-:Y:S02]  /*60e0*/  ISETP.GT.AND P4, PT, R121, 0x78, P2 ;  /* 0x000000787900780c */ /* 0x000fe40001784270 */
[----:B------:R-:W-:Y:S02]  /*60f0*/  FSEL R10, R12, RZ, P6 ;  /* 0x000000ff0c0a7208 */ /* 0x000fe40003000000 */
[----:B------:R-:W-:-:S03]  /*6100*/  ISETP.LT.OR P4, PT, R123, 0x79, P4 ;  /* 0x000000797b00780c */ /* 0x000fc60002781670 */
[--C-:B------:R-:W-:Y:S01]  /*6110*/  FFMA.FTZ R15, R21, UR22, -R10.reuse ;  /* 0x00000016150f7c23 */ /* 0x100fe2000801080a */
[--C-:B------:R-:W-:Y:S01]  /*6120*/  FFMA.FTZ R21, R29, UR22, -R10.reuse ;  /* 0x000000161d157c23 */ /* 0x100fe2000801080a */
[----:B------:R-:W-:Y:S01]  /*6130*/  FSEL R29, R26, -INF , !P5 ;  /* 0xff8000001a1d7808 */ /* 0x000fe20006800000 */
[--C-:B------:R-:W-:Y:S01]  /*6140*/  FFMA.FTZ R148, R25, UR22, -R10.reuse ;  /* 0x0000001619947c23 */ /* 0x100fe2000801080a */
[--C-:B------:R-:W-:Y:S01]  /*6150*/  FFMA.FTZ R25, R33, UR22, -R10.reuse ;  /* 0x0000001621197c23 */ /* 0x100fe2000801080a */
[----:B------:R-:W-:Y:S01]  /*6160*/  ISETP.LT.OR P5, PT, R123, 0x2a, P3 ;  /* 0x0000002a7b00780c */ /* 0x000fe20001fa1670 */
[----:B------:R-:W-:Y:S01]  /*6170*/  MUFU.EX2 R15, R15 ;  /* 0x0000000f000f7308 */ /* 0x000fe20000000800 */
        /* <DEDUP_REMOVED lines=35> */
[----:B------:R-:W-:Y:S01]  /*63b0*/  FFMA.FTZ R85, R85, UR22, -R10 ;  /* 0x0000001655557c23 */ /* 0x000fe2000801080a */
[----:B------:R-:W-:Y:S01]  /*63c0*/  FMNMX.FTZ R41, R43, R12, !PT ;  /* 0x0000000c2b297209 */ /* 0x000fe20007810000 */
[----:B------:R-:W-:Y:S01]  /*63d0*/  MUFU.EX2 R148, R148 ;  /* 0x0000009400947308 */ /* 0x000fe20000000800 */
[----:B------:R-:W-:-:S02]  /*63e0*/  ISETP.LT.OR P3, PT, R123, 0x41, P3 ;  /* 0x000000417b00780c */ /* 0x000fc40001f61670 */
[----:B------:R-:W-:Y:S02]  /*63f0*/  FMNMX.FTZ R12, R46, R41, !PT ;  /* 0x000000292e0c7209 */ /* 0x000fe40007810000 */
[----:B------:R-:W-:Y:S02]  /*6400*/  ISETP.LT.OR P5, PT, R123, 0x42, P5 ;  /* 0x000000427b00780c */ /* 0x000fe40002fa1670 */
[----:B------:R-:W-:Y:S01]  /*6410*/  FMNMX.FTZ R41, R47, R12, !PT ;  /* 0x0000000c2f297209 */ /* 0x000fe20007810000 */
[----:B------:R-:W-:Y:S01]  /*6420*/  MUFU.EX2 R150, R150 ;  /* 0x0000009600967308 */ /* 0x000fe20000000800 */
[----:B------:R-:W-:Y:S02]  /*6430*/  FSEL R58, R58, -INF , !P3 ;  /* 0xff8000003a3a7808 */ /* 0x000fe40005800000 */
[----:B------:R-:W-:Y:S01]  /*6440*/  FMNMX.FTZ R12, R50, R41, !PT ;  /* 0x00000029320c7209 */ /* 0x000fe20007810000 */
[----:B------:R-:W-:Y:S01]  /*6450*/  FFMA.FTZ R41, R45, UR22, -R10 ;  /* 0x000000162d297c23 */ /* 0x000fe2000801080a */
[----:B------:R-:W-:-:S02]  /*6460*/  ISETP.GT.AND P3, PT, R121, 0x49, P2 ;  /* 0x000000497900780c */ /* 0x000fc40001764270 */
[----:B------:R-:W-:Y:S01]  /*6470*/  FMNMX.FTZ R45, R51, R12, !PT ;  /* 0x0000000c332d7209 */ /* 0x000fe20007810000 */
[----:B------:R-:W-:Y:S01]  /*6480*/  MUFU.EX2 R21, R21 ;  /* 0x0000001500157308 */ /* 0x000fe20000000800 */
[----:B------:R-:W-:Y:S02]  /*6490*/  FSEL R59, R59, -INF , !P5 ;  /* 0xff8000003b3b7808 */ /* 0x000fe40006800000 */
[----:B------:R-:W-:Y:S02]  /*64a0*/  FMNMX.FTZ R12, R54, R45, !PT ;  /* 0x0000002d360c7209 */ /* 0x000fe40007810000 */
[----:B------:R-:W-:Y:S02]  /*64b0*/  ISETP.GT.AND P5, PT, R121, 0x50, P2 ;  /* 0x000000507900780c */ /* 0x000fe400017a4270 */
[----:B------:R-:W-:Y:S01]  /*64c0*/  FMNMX.FTZ R45, R55, R12, !PT ;  /* 0x0000000c372d7209 */ /* 0x000fe20007810000 */
[----:B------:R-:W-:Y:S01]  /*64d0*/  MUFU.EX2 R144, R144 ;  /* 0x0000009000907308 */ /* 0x000fe20000000800 */
[----:B------:R-:W-:-:S02]  /*64e0*/  ISETP.LT.OR P3, PT, R123, 0x4a, P3 ;  /* 0x0000004a7b00780c */ /* 0x000fc40001f61670 */
[----:B------:R-:W-:Y:S01]  /*64f0*/  FMNMX.FTZ R12, R58, R45, !PT ;  /* 0x0000002d3a0c7209 */ /* 0x000fe20007810000 */
[----:B------:R-:W-:Y:S01]  /*6500*/  FFMA.FTZ R45, R49, UR22, -R10 ;  /* 0x00000016312d7c23 */ /* 0x000fe2000801080a */
[----:B------:R-:W-:Y:S02]  /*6510*/  FSEL R63, R63, -INF , !P3 ;  /* 0xff8000003f3f7808 */ /* 0x000fe40005800000 */
[----:B------:R-:W-:Y:S01]  /*6520*/  FMNMX.FTZ R49, R59, R12, !PT ;  /* 0x0000000c3b317209 */ /* 0x000fe20007810000 */
[----:B------:R-:W-:Y:S01]  /*6530*/  MUFU.EX2 R25, R25 ;  /* 0x0000001900197308 */ /* 0x000fe20000000800 */
[----:B------:R-:W-:Y:S02]  /*6540*/  ISETP.LT.OR P5, PT, R123, 0x51, P5 ;  /* 0x000000517b00780c */ /* 0x000fe40002fa1670 */
[----:B------:R-:W-:Y:S02]  /*6550*/  FMNMX.FTZ R12, R62, R49, !PT ;  /* 0x000000313e0c7209 */ /* 0x000fe40007810000 */
[----:B------:R-:W-:-:S02]  /*6560*/  ISETP.GT.AND P3, PT, R121, 0x58, P2 ;  /* 0x000000587900780c */ /* 0x000fc40001764270 */
[----:B------:R-:W-:Y:S01]  /*6570*/  FSEL R66, R66, -INF , !P5 ;  /* 0xff80000042427808 */ /* 0x000fe20006800000 */
[----:B------:R-:W-:Y:S01]  /*6580*/  MUFU.EX2 R146, R146 ;  /* 0x0000009200927308 */ /* 0x000fe20000000800 */
[----:B------:R-:W-:Y:S02]  /*6590*/  FMNMX.FTZ R49, R63, R12, !PT ;  /* 0x0000000c3f317209 */ /* 0x000fe40007810000 */
[----:B------:R-:W-:Y:S02]  /*65a0*/  ISETP.GT.AND P5, PT, R121, 0x59, P2 ;  /* 0x000000597900780c */ /* 0x000fe400017a4270 */
[----:B------:R-:W-:Y:S02]  /*65b0*/  ISETP.LT.OR P3, PT, R123, 0x59, P3 ;  /* 0x000000597b00780c */ /* 0x000fe40001f61670 */
[----:B------:R-:W-:Y:S01]  /*65c0*/  FMNMX.FTZ R12, R66, R49, !PT ;  /* 0x00000031420c7209 */ /* 0x000fe20007810000 */
[----:B------:R-:W-:Y:S01]  /*65d0*/  FFMA.FTZ R49, R53, UR22, -R10 ;  /* 0x0000001635317c23 */ /* 0x000fe2000801080a */
[----:B------:R-:W-:Y:S01]  /*65e0*/  ISETP.LT.OR P5, PT, R123, 0x5a, P5 ;  /* 0x0000005a7b00780c */ /* 0x000fe20002fa1670 */
[----:B------:R-:W-:Y:S01]  /*65f0*/  MUFU.EX2 R33, R33 ;  /* 0x0000002100217308 */ /* 0x000fe20000000800 */
[----:B------:R-:W-:-:S02]  /*6600*/  FSEL R70, R70, -INF , !P3 ;  /* 0xff80000046467808 */ /* 0x000fc40005800000 */
[----:B------:R-:W-:Y:S02]  /*6610*/  FMNMX.FTZ R53, R67, R12, !PT ;  /* 0x0000000c43357209 */ /* 0x000fe40007810000 */
[----:B------:R-:W-:Y:S02]  /*6620*/  ISETP.GT.AND P3, PT, R121, 0x61, P2 ;  /* 0x000000617900780c */ /* 0x000fe40001764270 */
[----:B------:R-:W-:Y:S01]  /*6630*/  FSEL R71, R71, -INF , !P5 ;  /* 0xff80000047477808 */ /* 0x000fe20006800000 */
[----:B------:R-:W-:Y:S01]  /*6640*/  MUFU.EX2 R140, R140 ;  /* 0x0000008c008c7308 */ /* 0x000fe20000000800 */
[----:B------:R-:W-:Y:S02]  /*6650*/  FMNMX.FTZ R12, R70, R53, !PT ;  /* 0x00000035460c7209 */ /* 0x000fe40007810000 */
[----:B------:R-:W-:Y:S02]  /*6660*/  ISETP.GT.AND P5, PT, R121, 0x68, P2 ;  /* 0x000000687900780c */ /* 0x000fe400017a4270 */
[----:B------:R-:W-:-:S02]  /*6670*/  ISETP.LT.OR P3, PT, R123, 0x62, P3 ;  /* 0x000000627b00780c */ /* 0x000fc40001f61670 */
[----:B------:R-:W-:Y:S01]  /*6680*/  FMNMX.FTZ R53, R71, R12, !PT ;  /* 0x0000000c47357209 */ /* 0x000fe20007810000 */
[----:B------:R-:W-:Y:S01]  /*6690*/  MUFU.EX2 R37, R37 ;  /* 0x0000002500257308 */ /* 0x000fe20000000800 */
[----:B------:R-:W-:Y:S02]  /*66a0*/  FSEL R75, R75, -INF , !P3 ;  /* 0xff8000004b4b7808 */ /* 0x000fe40005800000 */
[----:B------:R-:W-:Y:S02]  /*66b0*/  ISETP.LT.OR P5, PT, R123, 0x69, P5 ;  /* 0x000000697b00780c */ /* 0x000fe40002fa1670 */
[----:B------:R-:W-:Y:S01]  /*66c0*/  FMNMX.FTZ R12, R74, R53, !PT ;  /* 0x000000354a0c7209 */ /* 0x000fe20007810000 */
[----:B------:R-:W-:Y:S01]  /*66d0*/  FFMA.FTZ R53, R57, UR22, -R10 ;  /* 0x0000001639357c23 */ /* 0x000fe2000801080a */
[----:B------:R-:W-:Y:S01]  /*66e0*/  ISETP.GT.AND P3, PT, R121, 0x70, P2 ;  /* 0x000000707900780c */ /* 0x000fe20001764270 */
[----:B------:R-:W-:Y:S01]  /*66f0*/  MUFU.EX2 R142, R142 ;  /* 0x0000008e008e7308 */ /* 0x000fe20000000800 */
[----:B------:R-:W-:-:S02]  /*6700*/  FSEL R78, R78, -INF , !P5 ;  /* 0xff8000004e4e7808 */ /* 0x000fc40006800000 */
[----:B------:R-:W-:Y:S02]  /*6710*/  FMNMX.FTZ R57, R75, R12, !PT ;  /* 0x0000000c4b397209 */ /* 0x000fe40007810000 */
[----:B------:R-:W-:Y:S02]  /*6720*/  ISETP.GT.AND P5, PT, R121, 0x71, P2 ;  /* 0x000000717900780c */ /* 0x000fe400017a4270 */
[C---:B------:R-:W-:Y:S01]  /*6730*/  ISETP.LT.OR P3, PT, R123.reuse, 0x71, P3 ;  /* 0x000000717b00780c */ /* 0x040fe20001f61670 */
[----:B------:R-:W-:Y:S01]  /*6740*/  MUFU.EX2 R41, R41 ;  /* 0x0000002900297308 */ /* 0x000fe20000000800 */
[----:B------:R-:W-:Y:S02]  /*6750*/  FMNMX.FTZ R12, R78, R57, !PT ;  /* 0x000000394e0c7209 */ /* 0x000fe40007810000 */
[----:B------:R-:W-:Y:S02]  /*6760*/  ISETP.LT.OR P5, PT, R123, 0x72, P5 ;  /* 0x000000727b00780c */ /* 0x000fe40002fa1670 */
[----:B------:R-:W-:-:S02]  /*6770*/  FSEL R82, R82, -INF , !P3 ;  /* 0xff80000052527808 */ /* 0x000fc40005800000 */
[----:B------:R-:W-:Y:S01]  /*6780*/  FMNMX.FTZ R57, R79, R12, !PT ;  /* 0x0000000c4f397209 */ /* 0x000fe20007810000 */
[----:B------:R-:W-:Y:S01]  /*6790*/  MUFU.EX2 R136, R136 ;  /* 0x0000008800887308 */ /* 0x000fe20000000800 */
[----:B------:R-:W-:Y:S02]  /*67a0*/  ISETP.GT.AND P2, PT, R121, 0x79, P2 ;  /* 0x000000797900780c */ /* 0x000fe40001744270 */
[----:B------:R-:W-:Y:S02]  /*67b0*/  FSEL R83, R83, -INF , !P5 ;  /* 0xff80000053537808 */ /* 0x000fe40006800000 */
[----:B------:R-:W-:Y:S01]  /*67c0*/  FMNMX.FTZ R12, R82, R57, !PT ;  /* 0x00000039520c7209 */ /* 0x000fe20007810000 */
[----:B------:R-:W-:Y:S01]  /*67d0*/  FFMA.FTZ R57, R61, UR22, -R10 ;  /* 0x000000163d397c23 */ /* 0x000fe2000801080a */
[----:B------:R-:W-:Y:S01]  /*67e0*/  ISETP.LT.OR P2, PT, R123, 0x7a, P2 ;  /* 0x0000007a7b00780c */ /* 0x000fe20001741670 */
[----:B------:R-:W-:Y:S01]  /*67f0*/  MUFU.EX2 R45, R45 ;  /* 0x0000002d002d7308 */ /* 0x000fe20000000800 */
[----:B------:R-:W-:-:S02]  /*6800*/  FSEL R86, R86, -INF , !P4 ;  /* 0xff80000056567808 */ /* 0x000fc40006000000 */
[----:B------:R-:W-:Y:S02]  /*6810*/  FMNMX.FTZ R61, R83, R12, !PT ;  /* 0x0000000c533d7209 */ /* 0x000fe40007810000 */
[----:B------:R-:W-:Y:S02]  /*6820*/  FSEL R87, R87, -INF , !P2 ;  /* 0xff80000057577808 */ /* 0x000fe40005000000 */
[----:B------:R-:W-:Y:S01]  /*6830*/  FMNMX.FTZ R12, R86, R61, !PT ;  /* 0x0000003d560c7209 */ /* 0x000fe20007810000 */
[--C-:B------:R-:W-:Y:S01]  /*6840*/  FFMA.FTZ R61, R65, UR22, -R10.reuse ;  /* 0x00000016413d7c23 */ /* 0x100fe2000801080a */
[--C-:B------:R-:W-:Y:S01]  /*6850*/  FFMA.FTZ R65, R69, UR22, -R10.reuse ;  /* 0x0000001645417c23 */ /* 0x100fe2000801080a */
[--C-:B------:R-:W-:Y:S01]  /*6860*/  FFMA.FTZ R69, R73, UR22, -R10.reuse ;  /* 0x0000001649457c23 */ /* 0x100fe2000801080a */
[----:B------:R-:W-:Y:S01]  /*6870*/  FMNMX.FTZ R12, R87, R12, !PT ;  /* 0x0000000c570c7209 */ /* 0x000fe20007810000 */
[--C-:B------:R-:W-:Y:S01]  /*6880*/  FFMA.FTZ R73, R77, UR22, -R10.reuse ;  /* 0x000000164d497c23 */ /* 0x100fe2000801080a */
[----:B------:R-:W-:Y:S01]  /*6890*/  FFMA.FTZ R77, R81, UR22, -R10 ;  /* 0x00000016514d7c23 */ /* 0x000fe2000801080a */
[----:B------:R-:W-:Y:S01]  /*68a0*/  FSEL R81, R8, RZ, P6 ;  /* 0x000000ff08517208 */ /* 0x000fe20003000000 */
[----:B------:R-:W-:Y:S01]  /*68b0*/  MUFU.EX2 R138, R138 ;  /* 0x0000008a008a7308 */ /* 0x000fe20000000800 */
[----:B------:R-:W0:Y:S03]  /*68c0*/  SHFL.BFLY PT, R121, R12, 0x2, 0x1f ;  /* 0x0c401f000c797f89 */ /* 0x000e2600000e0000 */
[----:B------:R-:W-:-:S04]  /*68d0*/  FADD.FTZ R2, -R81, R2 ;  /* 0x0000000251027221 */ /* 0x000fc80000010100 */
[----:B------:R-:W-:Y:S01]  /*68e0*/  FMUL.FTZ R2, R2, UR22 ;  /* 0x0000001602027c20 */ /* 0x000fe20008410000 */
[----:B------:R-:W-:Y:S08]  /*68f0*/  MUFU.EX2 R49, R49 ;  /* 0x0000003100317308 */ /* 0x000ff00000000800 */
[----:B------:R-:W1:Y:S01]  /*6900*/  MUFU.EX2 R2, R2 ;  /* 0x0000000200027308 */ /* 0x000e620000000800 */
[----:B0-----:R-:W-:-:S07]  /*6910*/  FMNMX.FTZ R121, R12, R121, !PT ;  /* 0x000000790c797209 */ /* 0x001fce0007810000 */
[----:B------:R-:W-:Y:S01]  /*6920*/  MUFU.EX2 R132, R132 ;  /* 0x0000008400847308 */ /* 0x000fe20000000800 */
[----:B------:R-:W0:Y:S07]  /*6930*/  SHFL.BFLY PT, R12, R121, 0x1, 0x1f ;  /* 0x0c201f00790c7f89 */ /* 0x000e2e00000e0000 */
[----:B------:R-:W-:Y:S01]  /*6940*/  MUFU.EX2 R53, R53 ;  /* 0x0000003500357308 */ /* 0x000fe20000000800 */
[-C--:B-1----:R-:W-:Y:S01]  /*6950*/  FMUL.FTZ R88, R88, R2.reuse ;  /* 0x0000000258587220 */ /* 0x082fe20000410000 */
[-C--:B------:R-:W-:Y:S01]  /*6960*/  FMUL.FTZ R89, R89, R2.reuse ;  /* 0x0000000259597220 */ /* 0x080fe20000410000 */
[-C--:B------:R-:W-:Y:S01]  /*6970*/  FMUL.FTZ R92, R92, R2.reuse ;  /* 0x000000025c5c7220 */ /* 0x080fe20000410000 */
[-C--:B------:R-:W-:Y:S01]  /*6980*/  FMUL.FTZ R93, R93, R2.reuse ;  /* 0x000000025d5d7220 */ /* 0x080fe20000410000 */
[-C--:B------:R-:W-:Y:S01]  /*6990*/  FMUL.FTZ R96, R96, R2.reuse ;  /* 0x0000000260607220 */ /* 0x080fe20000410000 */
[-C--:B------:R-:W-:Y:S01]  /*69a0*/  FMUL.FTZ R97, R97, R2.reuse ;  /* 0x0000000261617220 */ /* 0x080fe20000410000 */
[-C--:B------:R-:W-:Y:S01]  /*69b0*/  FMUL.FTZ R100, R100, R2.reuse ;  /* 0x0000000264647220 */ /* 0x080fe20000410000 */
[----:B------:R-:W-:Y:S01]  /*69c0*/  MUFU.EX2 R134, R134 ;  /* 0x0000008600867308 */ /* 0x000fe20000000800 */
[-C--:B------:R-:W-:Y:S01]  /*69d0*/  FMUL.FTZ R101, R101, R2.reuse ;  /* 0x0000000265657220 */ /* 0x080fe20000410000 */
        /* <DEDUP_REMOVED lines=8> */
[----:B------:R-:W-:Y:S01]  /*6a60*/  FMUL.FTZ R117, R117, R2 ;  /* 0x0000000275757220 */ /* 0x000fe20000410000 */
[----:B0-----:R-:W-:-:S04]  /*6a70*/  FMNMX.FTZ R10, R121, R12, !PT ;  /* 0x0000000c790a7209 */ /* 0x001fc80007810000 */
[C---:B------:R-:W-:Y:S01]  /*6a80*/  FSETP.NEU.FTZ.AND P2, PT, R10.reuse, -INF , PT ;  /* 0xff8000000a00780b */ /* 0x040fe20003f5d000 */
[----:B------:R-:W-:Y:S01]  /*6a90*/  FMUL.FTZ R40, R10, UR22 ;  /* 0x000000160a287c20 */ /* 0x000fe20008410000 */
[----:B------:R-:W-:Y:S04]  /*6aa0*/  MUFU.EX2 R128, R128 ;  /* 0x0000008000807308 */ /* 0x000fe80000000800 */
[----:B------:R-:W-:-:S04]  /*6ab0*/  FSEL R40, R40, RZ, P2 ;  /* 0x000000ff28287208 */ /* 0x000fc80001000000 */
[----:B------:R-:W-:Y:S01]  /*6ac0*/  MUFU.EX2 R61, R61 ;  /* 0x0000003d003d7308 */ /* 0x000fe20000000800 */
[--C-:B------:R-:W-:Y:S01]  /*6ad0*/  FFMA.FTZ R12, R27, UR22, -R40.reuse ;  /* 0x000000161b0c7c23 */ /* 0x100fe20008010828 */
[----:B------:R-:W-:Y:S01]  /*6ae0*/  FFMA.FTZ R27, R2, R6, R15 ;  /* 0x00000006021b7223 */ /* 0x000fe2000001000f */
[--C-:B------:R-:W-:Y:S01]  /*6af0*/  FFMA.FTZ R149, R29, UR22, -R40.reuse ;  /* 0x000000161d957c23 */ /* 0x100fe20008010828 */
[--C-:B------:R-:W-:Y:S01]  /*6b00*/  FFMA.FTZ R151, R30, UR22, -R40.reuse ;  /* 0x000000161e977c23 */ /* 0x100fe20008010828 */
[--C-:B------:R-:W-:Y:S01]  /*6b10*/  FFMA.FTZ R14, R31, UR22, -R40.reuse ;  /* 0x000000161f0e7c23 */ /* 0x100fe20008010828 */
[----:B------:R-:W-:Y:S01]  /*6b20*/  FADD.FTZ R27, R148, R27 ;  /* 0x0000001b941b7221 */ /* 0x000fe20000010000 */
[--C-:B------:R-:W-:Y:S01]  /*6b30*/  FFMA.FTZ R145, R34, UR22, -R40.reuse ;  /* 0x0000001622917c23 */ /* 0x100fe20008010828 */
[----:B------:R-:W-:Y:S01]  /*6b40*/  MUFU.EX2 R12, R12 ;  /* 0x0000000c000c7308 */ /* 0x000fe20000000800 */
[--C-:B------:R-:W-:Y:S01]  /*6b50*/  FFMA.FTZ R20, R35, UR22, -R40.reuse ;  /* 0x0000001623147c23 */ /* 0x100fe20008010828 */
[----:B------:R-:W-:Y:S01]  /*6b60*/  FADD.FTZ R6, R150, R27 ;  /* 0x0000001b96067221 */ /* 0x000fe20000010000 */
[----:B------:R-:W-:Y:S01]  /*6b70*/  FSEL R27, R10, RZ, P2 ;  /* 0x000000ff0a1b7208 */ /* 0x000fe20001000000 */
[--C-:B------:R-:W-:Y:S01]  /*6b80*/  FFMA.FTZ R147, R38, UR22, -R40.reuse ;  /* 0x0000001626937c23 */ /* 0x100fe20008010828 */
[----:B------:R-:W-:Y:S01]  /*6b90*/  FFMA.FTZ R24, R39, UR22, -R40 ;  /* 0x0000001627187c23 */ /* 0x000fe20008010828 */
[----:B------:R-:W-:Y:S01]  /*6ba0*/  FADD.FTZ R29, R21, R6 ;  /* 0x00000006151d7221 */ /* 0x000fe20000010000 */
[----:B------:R-:W-:Y:S01]  /*6bb0*/  FFMA.FTZ R141, R42, UR22, -R40 ;  /* 0x000000162a8d7c23 */ /* 0x000fe20008010828 */
[----:B------:R-:W-:Y:S01]  /*6bc0*/  FADD.FTZ R27, -R27, R0 ;  /* 0x000000001b1b7221 */ /* 0x000fe20000010100 */
[----:B------:R-:W-:Y:S01]  /*6bd0*/  MUFU.EX2 R149, R149 ;  /* 0x0000009500957308 */ /* 0x000fe20000000800 */
[----:B------:R-:W-:Y:S01]  /*6be0*/  FADD.FTZ R6, R144, R29 ;  /* 0x0000001d90067221 */ /* 0x000fe20000010000 */
[--C-:B------:R-:W-:Y:S01]  /*6bf0*/  FFMA.FTZ R26, R43, UR22, -R40.reuse ;  /* 0x000000162b1a7c23 */ /* 0x100fe20008010828 */
[----:B------:R-:W-:Y:S01]  /*6c00*/  FMUL.FTZ R0, R27, UR22 ;  /* 0x000000161b007c20 */ /* 0x000fe20008410000 */
[----:B------:R-:W-:Y:S01]  /*6c10*/  FFMA.FTZ R143, R46, UR22, -R40 ;  /* 0x000000162e8f7c23 */ /* 0x000fe20008010828 */
[----:B------:R-:W-:Y:S01]  /*6c20*/  FADD.FTZ R29, R25, R6 ;  /* 0x00000006191d7221 */ /* 0x000fe20000010000 */
[--C-:B------:R-:W-:Y:S01]  /*6c30*/  FFMA.FTZ R28, R47, UR22, -R40.reuse ;  /* 0x000000162f1c7c23 */ /* 0x100fe20008010828 */
[--C-:B------:R-:W-:Y:S01]  /*6c40*/  FFMA.FTZ R137, R50, UR22, -R40.reuse ;  /* 0x0000001632897c23 */ /* 0x100fe20008010828 */
        /* <DEDUP_REMOVED lines=8> */
[----:B------:R-:W0:Y:S01]  /*6cd0*/  MUFU.EX2 R0, R0 ;  /* 0x0000000000007308 */ /* 0x000e220000000800 */
[----:B------:R-:W-:Y:S01]  /*6ce0*/  FADD.FTZ R6, R140, R27 ;  /* 0x0000001b8c067221 */ /* 0x000fe20000010000 */
[--C-:B------:R-:W-:Y:S01]  /*6cf0*/  FFMA.FTZ R135, R62, UR22, -R40.reuse ;  /* 0x000000163e877c23 */ /* 0x100fe20008010828 */
[----:B------:R-:W-:Y:S01]  /*6d00*/  F2FP.BF16.F32.PACK_AB R148, R148, R15 ;  /* 0x0000000f9494723e */ /* 0x000fe200000010ff */
[----:B------:R-:W-:Y:S01]  /*6d10*/  FFMA.FTZ R36, R63, UR22, -R40 ;  /* 0x000000163f247c23 */ /* 0x000fe20008010828 */
[----:B------:R-:W-:Y:S01]  /*6d20*/  FADD.FTZ R27, R37, R6 ;  /* 0x00000006251b7221 */ /* 0x000fe20000010000 */
[--C-:B------:R-:W-:Y:S01]  /*6d30*/  FFMA.FTZ R129, R66, UR22, -R40.reuse ;  /* 0x0000001642817c23 */ /* 0x100fe20008010828 */
[--C-:B------:R-:W-:Y:S01]  /*6d40*/  FFMA.FTZ R131, R70, UR22, -R40.reuse ;  /* 0x0000001646837c23 */ /* 0x100fe20008010828 */
[----:B------:R-:W1:Y:S01]  /*6d50*/  MUFU.EX2 R14, R14 ;  /* 0x0000000e000e7308 */ /* 0x000e620000000800 */
[----:B------:R-:W-:Y:S01]  /*6d60*/  FADD.FTZ R6, R142, R27 ;  /* 0x0000001b8e067221 */ /* 0x000fe20000010000 */
[--C-:B------:R-:W-:Y:S01]  /*6d70*/  FFMA.FTZ R74, R74, UR22, -R40.reuse ;  /* 0x000000164a4a7c23 */ /* 0x100fe20008010828 */
[--C-:B------:R-:W-:Y:S01]  /*6d80*/  FFMA.FTZ R75, R75, UR22, -R40.reuse ;  /* 0x000000164b4b7c23 */ /* 0x100fe20008010828 */
[----:B------:R-:W-:Y:S01]  /*6d90*/  FFMA.FTZ R78, R78, UR22, -R40 ;  /* 0x000000164e4e7c23 */ /* 0x000fe20008010828 */
[----:B------:R-:W-:Y:S01]  /*6da0*/  FADD.FTZ R27, R41, R6 ;  /* 0x00000006291b7221 */ /* 0x000fe20000010000 */
[--C-:B------:R-:W-:Y:S01]  /*6db0*/  FFMA.FTZ R79, R79, UR22, -R40.reuse ;  /* 0x000000164f4f7c23 */ /* 0x100fe20008010828 */
[--C-:B------:R-:W-:Y:S01]  /*6dc0*/  FFMA.FTZ R82, R82, UR22, -R40.reuse ;  /* 0x0000001652527c23 */ /* 0x100fe20008010828 */
[----:B------:R-:W2:Y:S01]  /*6dd0*/  MUFU.EX2 R145, R145 ;  /* 0x0000009100917308 */ /* 0x000ea20000000800 */
[----:B0-----:R-:W-:Y:S01]  /*6de0*/  FFMA.FTZ R5, R0, R5, R149 ;  /* 0x0000000500057223 */ /* 0x001fe20000010095 */
[----:B------:R-:W-:Y:S01]  /*6df0*/  FADD.FTZ R38, R136, R27 ;  /* 0x0000001b88267221 */ /* 0x000fe20000010000 */
[--C-:B------:R-:W-:Y:S01]  /*6e00*/  FFMA.FTZ R83, R83, UR22, -R40.reuse ;  /* 0x0000001653537c23 */ /* 0x100fe20008010828 */
[----:B------:R-:W-:Y:S01]  /*6e10*/  FFMA.FTZ R86, R86, UR22, -R40 ;  /* 0x0000001656567c23 */ /* 0x000fe20008010828 */
[----:B------:R-:W-:Y:S01]  /*6e20*/  FADD.FTZ R6, R12, R5 ;  /* 0x000000050c067221 */ /* 0x000fe20000010000 */
[----:B------:R-:W-:Y:S01]  /*6e30*/  FADD.FTZ R27, R45, R38 ;  /* 0x000000262d1b7221 */ /* 0x000fe20000010000 */
[----:B------:R-:W-:Y:S01]  /*6e40*/  FFMA.FTZ R38, R67, UR22, -R40 ;  /* 0x0000001643267c23 */ /* 0x000fe20008010828 */
[----:B------:R-:W0:Y:S01]  /*6e50*/  MUFU.EX2 R20, R20 ;  /* 0x0000001400147308 */ /* 0x000e220000000800 */
[----:B------:R-:W-:Y:S01]  /*6e60*/  FADD.FTZ R5, R151, R6 ;  /* 0x0000000697057221 */ /* 0x000fe20000010000 */
[----:B------:R-:W-:Y:S01]  /*6e70*/  FADD.FTZ R42, R138, R27 ;  /* 0x0000001b8a2a7221 */ /* 0x000fe20000010000 */
[----:B------:R-:W-:Y:S01]  /*6e80*/  IMAD.U32 R29, RZ, RZ, UR39 ;  /* 0x00000027ff1d7e24 */ /* 0x000fe2000f8e00ff */
[----:B------:R-:W-:Y:S01]  /*6e90*/  ISETP.GT.AND P2, PT, R3, UR27, PT ;  /* 0x0000001b03007c0c */ /* 0x000fe2000bf44270 */
[----:B-1----:R-:W-:Y:S01]  /*6ea0*/  FADD.FTZ R6, R14, R5 ;  /* 0x000000050e067221 */ /* 0x002fe20000010000 */
[----:B------:R-:W-:Y:S01]  /*6eb0*/  FADD.FTZ R27, R49, R42 ;  /* 0x0000002a311b7221 */ /* 0x000fe20000010000 */
[----:B------:R-:W-:Y:S01]  /*6ec0*/  FFMA.FTZ R42, R71, UR22, -R40 ;  /* 0x00000016472a7c23 */ /* 0x000fe20008010828 */
[----:B------:R-:W1:Y:S01]  /*6ed0*/  MUFU.EX2 R147, R147 ;  /* 0x0000009300937308 */ /* 0x000e620000000800 */
[----:B--2---:R-:W-:Y:S01]  /*6ee0*/  FADD.FTZ R5, R145, R6 ;  /* 0x0000000691057221 */ /* 0x004fe20000010000 */
[----:B------:R-:W-:Y:S01]  /*6ef0*/  FADD.FTZ R44, R132, R27 ;  /* 0x0000001b842c7221 */ /* 0x000fe20000010000 */
[----:B------:R-:W-:Y:S01]  /*6f00*/  FFMA.FTZ R40, R87, UR22, -R40 ;  /* 0x0000001657287c23 */ /* 0x000fe20008010828 */
[----:B------:R-:W-:Y:S01]  /*6f10*/  @!P1 LEA R29, R29, UR45, 0x3 ;  /* 0x0000002d1d1d9c11 */ /* 0x000fe2000f8e18ff */
[----:B------:R-:W-:Y:S01]  /*6f20*/  UMOV UR39, UR26 ;  /* 0x0000001a00277c82 */ /* 0x000fe20008000000 */
[----:B------:R-:W-:Y:S01]  /*6f30*/  FADD.FTZ R27, R53, R44 ;  /* 0x0000002c351b7221 */ /* 0x000fe20000010000 */
[----:B------:R-:W-:Y:S01]  /*6f40*/  FMUL.FTZ R90, R90, R0 ;  /* 0x000000005a5a7220 */ /* 0x000fe20000410000 */
[----:B------:R-:W2:Y:S01]  /*6f50*/  MUFU.EX2 R24, R24 ;  /* 0x0000001800187308 */ /* 0x000ea20000000800 */
[----:B0-----:R-:W-:Y:S01]  /*6f60*/  FADD.FTZ R6, R20, R5 ;  /* 0x0000000514067221 */ /* 0x001fe20000010000 */
[----:B------:R-:W-:Y:S01]  /*6f70*/  FADD.FTZ R44, R134, R27 ;  /* 0x0000001b862c7221 */ /* 0x000fe20000010000 */
[----:B------:R-:W-:-:S02]  /*6f80*/  @!P1 VIADD R29, R29, 0x16860 ;  /* 0x000168601d1d9836 */ /* 0x000fc40000000000 */
[-C--:B------:R-:W-:Y:S01]  /*6f90*/  FMUL.FTZ R91, R91, R0.reuse ;  /* 0x000000005b5b7220 */ /* 0x080fe20000410000 */
[-C--:B------:R-:W-:Y:S01]  /*6fa0*/  FMUL.FTZ R94, R94, R0.reuse ;  /* 0x000000005e5e7220 */ /* 0x080fe20000410000 */
[----:B------:R-:W-:Y:S01]  /*6fb0*/  FADD.FTZ R27, R57, R44 ;  /* 0x0000002c391b7221 */ /* 0x000fe20000010000 */
[-C--:B------:R-:W-:Y:S01]  /*6fc0*/  FMUL.FTZ R95, R95, R0.reuse ;  /* 0x000000005f5f7220 */ /* 0x080fe20000410000 */
[----:B------:R-:W0:Y:S01]  /*6fd0*/  MUFU.EX2 R141, R141 ;  /* 0x0000008d008d7308 */ /* 0x000e220000000800 */
[----:B-1----:R-:W-:Y:S01]  /*6fe0*/  FADD.FTZ R5, R147, R6 ;  /* 0x0000000693057221 */ /* 0x002fe20000010000 */
[----:B------:R-:W-:Y:S01]  /*6ff0*/  FADD.FTZ R44, R128, R27 ;  /* 0x0000001b802c7221 */ /* 0x000fe20000010000 */
[----:B------:R-:W-:Y:S01]  /*7000*/  @!P1 PRMT R29, RZ, 0x654, R29 ;  /* 0x00000654ff1d9816 */ /* 0x000fe2000000001d */
[-C--:B------:R-:W-:Y:S01]  /*7010*/  FMUL.FTZ R98, R98, R0.reuse ;  /* 0x0000000062627220 */ /* 0x080fe20000410000 */
[-C--:B------:R-:W-:Y:S01]  /*7020*/  FMUL.FTZ R99, R99, R0.reuse ;  /* 0x0000000063637220 */ /* 0x080fe20000410000 */
[----:B------:R-:W-:Y:S01]  /*7030*/  FADD.FTZ R27, R61, R44 ;  /* 0x0000002c3d1b7221 */ /* 0x000fe20000010000 */
[----:B------:R1:W-:Y:S01]  /*7040*/  @!P1 SYNCS.ARRIVE.TRANS64.RED.A1T0 RZ, [R29+URZ], RZ ;  /* 0x000000ff1dff99a7 */ /* 0x0003e2000810043f */
[----:B------:R-:W3:Y:S01]  /*7050*/  MUFU.EX2 R26, R26 ;  /* 0x0000001a001a7308 */ /* 0x000ee20000000800 */
[----:B--2---:R-:W-:Y:S01]  /*7060*/  FADD.FTZ R6, R24, R5 ;  /* 0x0000000518067221 */ /* 0x004fe20000010000 */
[-C--:B------:R-:W-:Y:S01]  /*7070*/  FMUL.FTZ R102, R102, R0.reuse ;  /* 0x0000000066667220 */ /* 0x080fe20000410000 */
[-C--:B------:R-:W-:Y:S01]  /*7080*/  FMUL.FTZ R103, R103, R0.reuse ;  /* 0x0000000067677220 */ /* 0x080fe20000410000 */
[-C--:B------:R-:W-:Y:S01]  /*7090*/  FMUL.FTZ R106, R106, R0.reuse ;  /* 0x000000006a6a7220 */ /* 0x080fe20000410000 */
[-C--:B------:R-:W-:Y:S01]  /*70a0*/  FMUL.FTZ R107, R107, R0.reuse ;  /* 0x000000006b6b7220 */ /* 0x080fe20000410000 */
[-C--:B------:R-:W-:Y:S01]  /*70b0*/  FMUL.FTZ R110, R110, R0.reuse ;  /* 0x000000006e6e7220 */ /* 0x080fe20000410000 */
[-C--:B------:R-:W-:Y:S01]  /*70c0*/  FMUL.FTZ R111, R111, R0.reuse ;  /* 0x000000006f6f7220 */ /* 0x080fe20000410000 */
[----:B------:R-:W2:Y:S01]  /*70d0*/  MUFU.EX2 R143, R143 ;  /* 0x0000008f008f7308 */ /* 0x000ea20000000800 */
[----:B0-----:R-:W-:Y:S01]  /*70e0*/  FADD.FTZ R5, R141, R6 ;  /* 0x000000068d057221 */ /* 0x001fe20000010000 */
[-C--:B------:R-:W-:Y:S01]  /*70f0*/  FMUL.FTZ R114, R114, R0.reuse ;  /* 0x0000000072727220 */ /* 0x080fe20000410000 */
[-C--:B------:R-:W-:Y:S01]  /*7100*/  FMUL.FTZ R115, R115, R0.reuse ;  /* 0x0000000073737220 */ /* 0x080fe20000410000 */
[-C--:B------:R-:W-:Y:S01]  /*7110*/  FMUL.FTZ R118, R118, R0.reuse ;  /* 0x0000000076767220 */ /* 0x080fe20000410000 */
[----:B------:R-:W-:Y:S01]  /*7120*/  FMUL.FTZ R119, R119, R0 ;  /* 0x0000000077777220 */ /* 0x000fe20000410000 */
[----:B------:R-:W-:Y:S01]  /*7130*/  F2FP.BF16.F32.PACK_AB R150, R21, R150 ;  /* 0x000000961596723e */ /* 0x000fe200000010ff */
[----:B------:R-:W-:Y:S01]  /*7140*/  VIADD R3, R3, 0xffffffff ;  /* 0xffffffff03037836 */ /* 0x000fe20000000000 */
[----:B------:R-:W0:Y:S01]  /*7150*/  MUFU.EX2 R28, R28 ;  /* 0x0000001c001c7308 */ /* 0x000e220000000800 */
[----:B---3--:R-:W-:Y:S01]  /*7160*/  FADD.FTZ R6, R26, R5 ;  /* 0x000000051a067221 */ /* 0x008fe20000010000 */
[----:B------:R-:W-:Y:S01]  /*7170*/  F2FP.BF16.F32.PACK_AB R144, R25, R144 ;  /* 0x000000901990723e */ /* 0x000fe200000010ff */
[----:B------:R-:W-:Y:S01]  /*7180*/  IMAD.MOV.U32 R2, RZ, RZ, R8 ;  /* 0x000000ffff027224 */ /* 0x000fe200078e0008 */
[----:B------:R-:W-:Y:S01]  /*7190*/  F2FP.BF16.F32.PACK_AB R146, R33, R146 ;  /* 0x000000922192723e */ /* 0x000fe200000010ff */
[----:B------:R-:W-:Y:S01]  /*71a0*/  IMAD.MOV.U32 R0, RZ, RZ, R10 ;  /* 0x000000ffff007224 */ /* 0x000fe200078e000a */
[----:B------:R-:W-:-:S02]  /*71b0*/  F2FP.BF16.F32.PACK_AB R140, R37, R140 ;  /* 0x0000008c258c723e */ /* 0x000fc400000010ff */
[----:B------:R-:W3:Y:S01]  /*71c0*/  MUFU.EX2 R130, R130 ;  /* 0x0000008200827308 */ /* 0x000ee20000000800 */
[----:B--2---:R-:W-:Y:S01]  /*71d0*/  FADD.FTZ R5, R143, R6 ;  /* 0x000000068f057221 */ /* 0x004fe20000010000 */
[----:B------:R-:W-:Y:S02]  /*71e0*/  F2FP.BF16.F32.PACK_AB R142, R41, R142 ;  /* 0x0000008e298e723e */ /* 0x000fe400000010ff */
[----:B------:R-:W-:Y:S02]  /*71f0*/  F2FP.BF16.F32.PACK_AB R136, R45, R136 ;  /* 0x000000882d88723e */ /* 0x000fe400000010ff */
[----:B------:R-:W-:Y:S02]  /*7200*/  F2FP.BF16.F32.PACK_AB R138, R49, R138 ;  /* 0x0000008a318a723e */ /* 0x000fe400000010ff */
[----:B------:R-:W2:Y:S01]  /*7210*/  MUFU.EX2 R137, R137 ;  /* 0x0000008900897308 */ /* 0x000ea20000000800 */
[----:B0-----:R-:W-:Y:S01]  /*7220*/  FADD.FTZ R6, R28, R5 ;  /* 0x000000051c067221 */ /* 0x001fe20000010000 */
[----:B------:R-:W-:-:S02]  /*7230*/  F2FP.BF16.F32.PACK_AB R132, R53, R132 ;  /* 0x000000843584723e */ /* 0x000fc400000010ff */
[----:B------:R-:W-:Y:S02]  /*7240*/  F2FP.BF16.F32.PACK_AB R134, R57, R134 ;  /* 0x000000863986723e */ /* 0x000fe400000010ff */
[----:B------:R-:W-:Y:S02]  /*7250*/  F2FP.BF16.F32.PACK_AB R128, R61, R128 ;  /* 0x000000803d80723e */ /* 0x000fe400000010ff */
[----:B------:R-:W0:Y:S01]  /*7260*/  MUFU.EX2 R65, R65 ;  /* 0x0000004100417308 */ /* 0x000e220000000800 */
[----:B---3--:R-:W-:Y:S01]  /*7270*/  FADD.FTZ R44, R130, R27 ;  /* 0x0000001b822c7221 */ /* 0x008fe20000010000 */
[----:B------:R-:W-:Y:S02]  /*7280*/  F2FP.BF16.F32.PACK_AB R149, R12, R149 ;  /* 0x000000950c95723e */ /* 0x000fe400000010ff */
[----:B------:R-:W-:Y:S02]  /*7290*/  F2FP.BF16.F32.PACK_AB R151, R14, R151 ;  /* 0x000000970e97723e */ /* 0x000fe400000010ff */
[----:B------:R-:W-:-:S02]  /*72a0*/  F2FP.BF16.F32.PACK_AB R145, R20, R145 ;  /* 0x000000911491723e */ /* 0x000fc400000010ff */
[----:B------:R-:W3:Y:S01]  /*72b0*/  MUFU.EX2 R30, R30 ;  /* 0x0000001e001e7308 */ /* 0x000ee20000000800 */
[----:B--2---:R-:W-:Y:S01]  /*72c0*/  FADD.FTZ R5, R137, R6 ;  /* 0x0000000689057221 */ /* 0x004fe20000010000 */
[----:B------:R-:W-:Y:S02]  /*72d0*/  F2FP.BF16.F32.PACK_AB R147, R24, R147 ;  /* 0x000000931893723e */ /* 0x000fe400000010ff */
[----:B------:R-:W-:Y:S02]  /*72e0*/  F2FP.BF16.F32.PACK_AB R141, R26, R141 ;  /* 0x0000008d1a8d723e */ /* 0x000fe400000010ff */
[----:B------:R-:W-:Y:S02]  /*72f0*/  F2FP.BF16.F32.PACK_AB R143, R28, R143 ;  /* 0x0000008f1c8f723e */ /* 0x000fe400000010ff */
[----:B------:R-:W2:Y:S01]  /*7300*/  MUFU.EX2 R124, R124 ;  /* 0x0000007c007c7308 */ /* 0x000ea20000000800 */
[C---:B0-----:R-:W-:Y:S01]  /*7310*/  FADD.FTZ R15, R65.reuse, R44 ;  /* 0x0000002c410f7221 */ /* 0x041fe20000010000 */
[----:B------:R-:W-:-:S06]  /*7320*/  F2FP.BF16.F32.PACK_AB R130, R65, R130 ;  /* 0x000000824182723e */ /* 0x000fcc00000010ff */
[----:B------:R-:W0:Y:S01]  /*7330*/  MUFU.EX2 R139, R139 ;  /* 0x0000008b008b7308 */ /* 0x000e220000000800 */
[C---:B---3--:R-:W-:Y:S01]  /*7340*/  FADD.FTZ R6, R30.reuse, R5 ;  /* 0x000000051e067221 */ /* 0x048fe20000010000 */
[----:B------:R-:W-:-:S06]  /*7350*/  F2FP.BF16.F32.PACK_AB R137, R30, R137 ;  /* 0x000000891e89723e */ /* 0x000fcc00000010ff */
[----:B------:R-:W3:Y:S01]  /*7360*/  MUFU.EX2 R69, R69 ;  /* 0x0000004500457308 */ /* 0x000ee20000000800 */
[----:B--2---:R-:W-:-:S07]  /*7370*/  FADD.FTZ R44, R124, R15 ;  /* 0x0000000f7c2c7221 */ /* 0x004fce0000010000 */
[----:B------:R-:W2:Y:S01]  /*7380*/  MUFU.EX2 R32, R32 ;  /* 0x0000002000207308 */ /* 0x000ea20000000800 */
[----:B0-----:R-:W-:-:S07]  /*7390*/  FADD.FTZ R5, R139, R6 ;  /* 0x000000068b057221 */ /* 0x001fce0000010000 */
[----:B------:R-:W0:Y:S01]  /*73a0*/  MUFU.EX2 R126, R126 ;  /* 0x0000007e007e7308 */ /* 0x000e220000000800 */
[C---:B---3--:R-:W-:Y:S01]  /*73b0*/  FADD.FTZ R15, R69.reuse, R44 ;  /* 0x0000002c450f7221 */ /* 0x048fe20000010000 */
[----:B------:R-:W-:-:S06]  /*73c0*/  F2FP.BF16.F32.PACK_AB R124, R69, R124 ;  /* 0x0000007c457c723e */ /* 0x000fcc00000010ff */
[----:B------:R-:W3:Y:S01]  /*73d0*/  MUFU.EX2 R133, R133 ;  /* 0x0000008500857308 */ /* 0x000ee20000000800 */
[C---:B--2---:R-:W-:Y:S01]  /*73e0*/  FADD.FTZ R6, R32.reuse, R5 ;  /* 0x0000000520067221 */ /* 0x044fe20000010000 */
[----:B------:R-:W-:-:S06]  /*73f0*/  F2FP.BF16.F32.PACK_AB R139, R32, R139 ;  /* 0x0000008b208b723e */ /* 0x000fcc00000010ff */
[----:B------:R-:W2:Y:S01]  /*7400*/  MUFU.EX2 R73, R73 ;  /* 0x0000004900497308 */ /* 0x000ea20000000800 */
[----:B0-----:R-:W-:-:S07]  /*7410*/  FADD.FTZ R44, R126, R15 ;  /* 0x0000000f7e2c7221 */ /* 0x001fce0000010000 */
[----:B------:R-:W0:Y:S01]  /*7420*/  MUFU.EX2 R34, R34 ;  /* 0x0000002200227308 */ /* 0x000e220000000800 */
[----:B---3--:R-:W-:-:S07]  /*7430*/  FADD.FTZ R5, R133, R6 ;  /* 0x0000000685057221 */ /* 0x008fce0000010000 */
[----:B------:R-:W3:Y:S01]  /*7440*/  MUFU.EX2 R120, R120 ;  /* 0x0000007800787308 */ /* 0x000ee20000000800 */
[C---:B--2---:R-:W-:Y:S01]  /*7450*/  FADD.FTZ R15, R73.reuse, R44 ;  /* 0x0000002c490f7221 */ /* 0x044fe20000010000 */
[----:B------:R-:W-:-:S06]  /*7460*/  F2FP.BF16.F32.PACK_AB R126, R73, R126 ;  /* 0x0000007e497e723e */ /* 0x000fcc00000010ff */
[----:B------:R-:W2:Y:S01]  /*7470*/  MUFU.EX2 R135, R135 ;  /* 0x0000008700877308 */ /* 0x000ea20000000800 */
[C---:B0-----:R-:W-:Y:S01]  /*7480*/  FADD.FTZ R6, R34.reuse, R5 ;  /* 0x0000000522067221 */ /* 0x041fe20000010000 */
[----:B------:R-:W-:-:S06]  /*7490*/  F2FP.BF16.F32.PACK_AB R133, R34, R133 ;  /* 0x000000852285723e */ /* 0x000fcc00000010ff */
[----:B------:R-:W0:Y:S01]  /*74a0*/  MUFU.EX2 R77, R77 ;  /* 0x0000004d004d7308 */ /* 0x000e220000000800 */
[----:B---3--:R-:W-:-:S07]  /*74b0*/  FADD.FTZ R44, R120, R15 ;  /* 0x0000000f782c7221 */ /* 0x008fce0000010000 */
[----:B------:R-:W3:Y:S01]  /*74c0*/  MUFU.EX2 R36, R36 ;  /* 0x0000002400247308 */ /* 0x000ee20000000800 */
[----:B--2---:R-:W-:-:S07]  /*74d0*/  FADD.FTZ R5, R135, R6 ;  /* 0x0000000687057221 */ /* 0x004fce0000010000 */
        /* <DEDUP_REMOVED lines=9> */
[C---:B0-----:R-:W-:Y:S01]  /*7570*/  FADD.FTZ R44, R38.reuse, R5 ;  /* 0x00000005262c7221 */ /* 0x041fe20000010000 */
[----:B------:R-:W-:-:S06]  /*7580*/  F2FP.BF16.F32.PACK_AB R129, R38, R129 ;  /* 0x000000812681723e */ /* 0x000fcc00000010ff */
[----:B------:R-:W0:Y:S01]  /*7590*/  MUFU.EX2 R74, R74 ;  /* 0x0000004a004a7308 */ /* 0x000e220000000800 */
[----:B---3--:R-:W-:-:S07]  /*75a0*/  FADD.FTZ R5, R131, R44 ;  /* 0x0000002c83057221 */ /* 0x008fce0000010000 */
[----:B------:R-:W3:Y:S01]  /*75b0*/  MUFU.EX2 R75, R75 ;  /* 0x0000004b004b7308 */ /* 0x000ee20000000800 */
[C---:B--2---:R-:W-:Y:S01]  /*75c0*/  FADD.FTZ R5, R42.reuse, R5 ;  /* 0x000000052a057221 */ /* 0x044fe20000010000 */
[----:B------:R-:W-:-:S06]  /*75d0*/  F2FP.BF16.F32.PACK_AB R131, R42, R131 ;  /* 0x000000832a83723e */ /* 0x000fcc00000010ff */
[----:B------:R-:W2:Y:S01]  /*75e0*/  MUFU.EX2 R127, R78 ;  /* 0x0000004e007f7308 */ /* 0x000ea20000000800 */
[----:B0-----:R-:W-:-:S07]  /*75f0*/  FADD.FTZ R44, R74, R5 ;  /* 0x000000054a2c7221 */ /* 0x001fce0000010000 */
        /* <DEDUP_REMOVED lines=16> */
[----:B---3--:R-:W-:Y:S01]  /*7700*/  FADD.FTZ R44, R123, R44 ;  /* 0x0000002c7b2c7221 */ /* 0x008fe20000010000 */
[C---:B--2---:R-:W-:Y:S01]  /*7710*/  FADD.FTZ R6, R81.reuse, R6 ;  /* 0x0000000651067221 */ /* 0x044fe20000010000 */
[----:B------:R-:W-:Y:S02]  /*7720*/  F2FP.BF16.F32.PACK_AB R122, R81, R122 ;  /* 0x0000007a517a723e */ /* 0x000fe400000010ff */
[C---:B0-----:R-:W-:Y:S01]  /*7730*/  FADD.FTZ R5, R40.reuse, R44 ;  /* 0x0000002c28057221 */ /* 0x041fe20000010000 */
[----:B------:R-:W-:Y:S01]  /*7740*/  F2FP.BF16.F32.PACK_AB R123, R40, R123 ;  /* 0x0000007b287b723e */ /* 0x000fe200000010ff */
[----:B-1----:R-:W-:Y:S06]  /*7750*/  @P2 BRA `(.L_x_885) ;  /* 0xffffffd000d42947 */ /* 0x002fec000383ffff */
[----:B------:R-:W-:Y:S01]  /*7760*/  IMAD.MOV.U32 R0, RZ, RZ, R10 ;  /* 0x000000ffff007224 */ /* 0x000fe200078e000a */
[----:B------:R-:W-:Y:S01]  /*7770*/  UMOV UR39, UR26 ;  /* 0x0000001a00277c82 */ /* 0x000fe20008000000 */
[----:B------:R-:W-:Y:S01]  /*7780*/  IMAD.MOV.U32 R2, RZ, RZ, R8 ;  /* 0x000000ffff027224 */ /* 0x000fe200078e0008 */
[----:B------:R-:W-:-:S06]  /*7790*/  UMOV UR38, UR25 ;  /* 0x0000001900267c82 */ /* 0x000fcc0008000000 */
.L_x_868:
[----:B------:R-:W-:Y:S01]  /*77a0*/  IADD3 R8, R17, 0xc0, -R18 ;  /* 0x000000c011087810 */ /* 0x000fe20007ffe812 */
[----:B------:R-:W-:Y:S02]  /*77b0*/  ULDC UR11, c[0x0][0x9e4] ;  /* 0x00027900000b7ab9 */ /* 0x000fe40000000800 */
[----:B------:R-:W-:Y:S02]  /*77c0*/  UISETP.GE.AND UP0, UPT, UR11, 0x1, UPT ;  /* 0x000000010b00788c */ /* 0x000fe4000bf06270 */
[----:B------:R-:W-:-:S04]  /*77d0*/  IMAD R8, R153, 0xc0, R8 ;  /* 0x000000c099087824 */ /* 0x000fc800078e0208 */
[----:B------:R-:W-:Y:S02]  /*77e0*/  PLOP3.LUT P5, PT, PT, PT, UP0, 0x80, 0x0 ;  /* 0x000000000000781c */ /* 0x000fe40003faf008 */
[----:B------:R-:W-:-:S13]  /*77f0*/  R2UR UR10, R8 ;  /* 0x00000000080a72ca */ /* 0x000fda00000e0000 */
[----:B------:R-:W-:Y:S01]  /*7800*/  UIADD3 UR23, UR10, -UR23, URZ ;  /* 0x800000170a177290 */ /* 0x000fe2000fffe03f */
        /* <DEDUP_REMOVED lines=11> */
.L_x_887:
[----:B------:R-:W-:-:S11]  /*78c0*/  UISETP.NE.AND UP0, UPT, UR11, 0x1, UPT ;  /* 0x000000010b00788c */ /* 0x000fd6000bf05270 */
[----:B------:R-:W-:Y:S02]  /*78d0*/  @UP0 ULDC.64 UR14, c[0x0][0x9e8] ;  /* 0x00027a00000e0ab9 */ /* 0x000fe40000000a00 */
[----:B------:R-:W-:-:S04]  /*78e0*/  UIMAD.WIDE.U32 UR6, UR10, UR14, URZ ;  /* 0x0000000e0a0672a5 */ /* 0x000fc8000f8e003f */
[----:B------:R-:W-:-:S12]  /*78f0*/  @UP0 USHF.R.U32.HI UR10, URZ, UR15, UR7 ;  /* 0x0000000f3f0a0299 */ /* 0x000fd80008011607 */
.L_x_888:
[----:B------:R-:W-:-:S04]  /*7900*/  UIMAD UR10, UR10, UR11, URZ ;  /* 0x0000000b0a0a72a4 */ /* 0x000fc8000f8e023f */
[----:B------:R-:W-:-:S04]  /*7910*/  UISETP.LT.AND UP0, UPT, UR23, UR10, UPT ;  /* 0x0000000a1700728c */ /* 0x000fc8000bf01270 */
[----:B------:R-:W-:-:S12]  /*7920*/  USEL UR23, UR23, UR10, !UP0 ;  /* 0x0000000a17177287 */ /* 0x000fd8000c000000 */
.L_x_886:
        /* <DEDUP_REMOVED lines=13> */
.L_x_898:
        /* <DEDUP_REMOVED lines=9> */
.L_x_891:
[----:B------:R-:W-:Y:S01]  /*7a90*/  ULEA UR6, UR39, UR45, 0x3 ;  /* 0x0000002d27067291 */ /* 0x000fe2000f8e183f */
[----:B------:R-:W-:-:S05]  /*7aa0*/  IMAD.U32 R0, RZ, RZ, UR38 ;  /* 0x00000026ff007e24 */ /* 0x000fca000f8e00ff */
[----:B------:R-:W-:-:S04]  /*7ab0*/  SHF.L.U32 R0, R0, 0x1f, RZ ;  /* 0x0000001f00007819 */ /* 0x000fc800000006ff */
[----:B------:R0:W1:Y:S01]  /*7ac0*/  SYNCS.PHASECHK.TRANS64.TRYWAIT P2, [UR6+0x16830], R0 ;  /* 0x01683000ff0075a7 */ /* 0x0000620008040146 */
[----:B------:R-:W-:Y:S05]  /*7ad0*/  @!P0 BRA `(.L_x_892) ;  /* 0x0000000000048947 */ /* 0x000fea0003800000 */
[----:B------:R-:W-:Y:S01]  /*7ae0*/  BPT.TRAP 0x1 ;  /* 0x000000040000795c */ /* 0x000fe20000300000 */
.L_x_892:
[----:B-1----:R-:W-:Y:S05]  /*7af0*/  @P2 BRA `(.L_x_890) ;  /* 0x0000000000082947 */ /* 0x002fea0003800000 */
[----:B------:R-:W1:Y:S02]  /*7b00*/  SYNCS.PHASECHK.TRANS64.TRYWAIT P2, [UR6+0x16830], R0 ;  /* 0x01683000ff0075a7 */ /* 0x000e640008040146 */
[----:B-1----:R-:W-:Y:S05]  /*7b10*/  @!P2 BRA `(.L_x_893) ;  /* 0x000000b00054a947 */ /* 0x002fea0003800000 */
.L_x_890:
        /* <DEDUP_REMOVED lines=27> */
.L_x_895:
[----:B------:R-:W-:Y:S01]  /*7cd0*/  ULEA UR6, UR23, UR45, 0x3 ;  /* 0x0000002d17067291 */ /* 0x000fe2000f8e183f */
[----:B------:R-:W-:-:S05]  /*7ce0*/  IMAD.U32 R0, RZ, RZ, UR24 ;  /* 0x00000018ff007e24 */ /* 0x000fca000f8e00ff */
[----:B------:R-:W-:-:S04]  /*7cf0*/  SHF.L.U32 R0, R0, 0x1f, RZ ;  /* 0x0000001f00007819 */ /* 0x000fc800000006ff */
[----:B------:R0:W1:Y:S01]  /*7d00*/  SYNCS.PHASECHK.TRANS64.TRYWAIT P2, [UR6+0x16850], R0 ;  /* 0x01685000ff0075a7 */ /* 0x0000620008040146 */
[----:B------:R-:W-:Y:S05]  /*7d10*/  @!P0 BRA `(.L_x_896) ;  /* 0x0000000000048947 */ /* 0x000fea0003800000 */
[----:B------:R-:W-:Y:S01]  /*7d20*/  BPT.TRAP 0x1 ;  /* 0x000000040000795c */ /* 0x000fe20000300000 */
.L_x_896:
[----:B-1----:R-:W-:Y:S05]  /*7d30*/  @P2 BRA `(.L_x_894) ;  /* 0x0000000000082947 */ /* 0x002fea0003800000 */
[----:B------:R-:W1:Y:S02]  /*7d40*/  SYNCS.PHASECHK.TRANS64.TRYWAIT P2, [UR6+0x16850], R0 ;  /* 0x01685000ff0075a7 */ /* 0x000e640008040146 */
[----:B-1----:R-:W-:Y:S05]  /*7d50*/  @!P2 BRA `(.L_x_897) ;  /* 0x000000ac00dca947 */ /* 0x002fea0003800000 */
.L_x_894:
[----:B------:R-:W-:Y:S01]  /*7d60*/  UIADD3 UR6, UR45, 0x400, URZ ;  /* 0x000004002d067890 */ /* 0x000fe2000fffe03f */
[----:B------:R-:W-:Y:S01]  /*7d70*/  WARPGROUP.ARRIVE ;  /* 0x00000000000079c5 */ /* 0x000fe20000000000 */
[----:B------:R-:W-:Y:S01]  /*7d80*/  UMOV UR7, 0x40000040 ;  /* 0x4000004000077882 */ /* 0x000fe20000000000 */
[----:B01----:R-:W-:Y:S01]  /*7d90*/  FMNMX.FTZ R0, R24, R9, !PT ;  /* 0x0000000918007209 */ /* 0x003fe20007810000 */
[----:B------:R-:W-:-:S03]  /*7da0*/  USHF.R.U32.HI UR6, URZ, 0x4, UR6 ;  /* 0x000000043f067899 */ /* 0x000fc60008011606 */
[----:B------:R-:W0:Y:S01]  /*7db0*/  S2R R153, SR_TID.X ;  /* 0x0000000000997919 */ /* 0x000e220000002100 */
[----:B------:R-:W-:Y:S01]  /*7dc0*/  UMOV UR24, UR38 ;  /* 0x0000002600187c82 */ /* 0x000fe20008000000 */
[----:B------:R-:W-:Y:S01]  /*7dd0*/  FMNMX.FTZ R11, R25, R0, !PT ;  /* 0x00000000190b7209 */ /* 0x000fe20007810000 */
[----:B------:R-:W-:-:S03]  /*7de0*/  ULOP3.LUT UR6, UR6, 0x3fff, URZ, 0xc0, !UPT ;  /* 0x00003fff06067892 */ /* 0x000fc6000f8ec03f */
        /* <DEDUP_REMOVED lines=11> */
[----:B------:R-:W-:Y:S02]  /*7ea0*/  FMNMX.FTZ R0, R40, R11, !PT ;  /* 0x0000000b28007209 */ /* 0x000fe40007810000 */
[----:B0-----:R-:W-:Y:S02]  /*7eb0*/  SHF.R.U32.HI R152, RZ, 0x7, R153 ;  /* 0x00000007ff987819 */ /* 0x001fe40000011699 */
[----:B------:R-:W-:Y:S02]  /*7ec0*/  FMNMX.FTZ R11, R41, R0, !PT ;  /* 0x00000000290b7209 */ /* 0x000fe40007810000 */
[----:B------:R-:W-:Y:S02]  /*7ed0*/  ISETP.GE.U32.AND P2, PT, R153, 0x180, PT ;  /* 0x000001809900780c */ /* 0x000fe40003f46070 */
        /* <DEDUP_REMOVED lines=27> */
[----:B------:R-:W0:Y:S02]  /*8090*/  SHFL.BFLY PT, R11, R0, 0x2, 0x1f ;  /* 0x0c401f00000b7f89 */ /* 0x000e2400000e0000 */
[----:B0-----:R-:W-:Y:S02]  /*80a0*/  FMNMX.FTZ R11, R0, R11, !PT ;  /* 0x0000000b000b7209 */ /* 0x001fe40007810000 */
[----:B------:R-:W-:-:S03]  /*80b0*/  FMNMX.FTZ R0, R26, R7, !PT ;  /* 0x000000071a007209 */ /* 0x000fc60007810000 */
[----:B------:R-:W0:Y:S01]  /*80c0*/  SHFL.BFLY PT, R2, R11, 0x1, 0x1f ;  /* 0x0c201f000b027f89 */ /* 0x000e2200000e0000 */
        /* <DEDUP_REMOVED lines=8> */
[----:B0-----:R-:W-:Y:S02]  /*8150*/  FMNMX.FTZ R2, R11, R2, !PT ;  /* 0x000000020b027209 */ /* 0x001fe40007810000 */
        /* <DEDUP_REMOVED lines=13> */
[----:B------:R0:W-:Y:S01]  /*8230*/  MUFU.EX2 R13, R33 ;  /* 0x00000021000d7308 */ /* 0x0001e20000000800 */
        /* <DEDUP_REMOVED lines=16> */
[----:B0-----:R-:W-:Y:S01]  /*8340*/  FMNMX.FTZ R33, R55, R0, !PT ;  /* 0x0000000037217209 */ /* 0x001fe20007810000 */
        /* <DEDUP_REMOVED lines=13> */
[----:B------:R0:W-:Y:S01]  /*8420*/  MUFU.EX2 R33, R49 ;  /* 0x0000003100217308 */ /* 0x0001e20000000800 */
[----:B------:R-:W-:-:S04]  /*8430*/  FMNMX.FTZ R0, R66, R37, !PT ;  /* 0x0000002542007209 */ /* 0x000fc80007810000 */
[----:B------:R-:W-:-:S03]  /*8440*/  FMNMX.FTZ R37, R67, R0, !PT ;  /* 0x0000000043257209 */ /* 0x000fc60007810000 */
[----:B------:R-:W1:Y:S01]  /*8450*/  MUFU.EX2 R148, R148 ;  /* 0x0000009400947308 */ /* 0x000e620000000800 */
[----:B------:R-:W-:Y:S01]  /*8460*/  FMNMX.FTZ R0, R70, R37, !PT ;  /* 0x0000002546007209 */ /* 0x000fe20007810000 */
[--C-:B0-----:R-:W-:Y:S01]  /*8470*/  FFMA.FTZ R49, R65, UR22, -R8.reuse ;  /* 0x0000001641317c23 */ /* 0x101fe20008010808 */
[----:B------:R-:W-:Y:S02]  /*8480*/  FFMA.FTZ R65, R81, UR22, -R8 ;  /* 0x0000001651417c23 */ /* 0x000fe40008010808 */
[----:B------:R-:W-:-:S03]  /*8490*/  FMNMX.FTZ R37, R71, R0, !PT ;  /* 0x0000000047257209 */ /* 0x000fc60007810000 */
[----:B------:R-:W0:Y:S01]  /*84a0*/  MUFU.EX2 R11, R11 ;  /* 0x0000000b000b7308 */ /* 0x000e220000000800 */
[----:B------:R-:W-:-:S04]  /*84b0*/  FMNMX.FTZ R0, R74, R37, !PT ;  /* 0x000000254a007209 */ /* 0x000fc80007810000 */
[----:B------:R-:W-:-:S03]  /*84c0*/  FMNMX.FTZ R37, R75, R0, !PT ;  /* 0x000000004b257209 */ /* 0x000fc60007810000 */
[----:B------:R-:W-:Y:S01]  /*84d0*/  MUFU.EX2 R150, R150 ;  /* 0x0000009600967308 */ /* 0x000fe20000000800 */
[----:B------:R-:W-:Y:S01]  /*84e0*/  FMNMX.FTZ R0, R78, R37, !PT ;  /* 0x000000254e007209 */ /* 0x000fe20007810000 */
[----:B-1----:R-:W-:Y:S01]  /*84f0*/  FFMA.FTZ R6, R9, R6, R148 ;  /* 0x0000000609067223 */ /* 0x002fe20000010094 */
[----:B------:R-:W-:Y:S02]  /*8500*/  WARPGROUP.DEPBAR.LE gsb0, 0x0 ;  /* 0x00008000000079c5 */ /* 0x000fe40000010000 */
[----:B------:R-:W-:Y:S01]  /*8510*/  WARPGROUP.ARRIVE ;  /* 0x00000000000079c5 */ /* 0x000fe20000000000 */
[----:B------:R-:W-:Y:S01]  /*8520*/  FMNMX.FTZ R45, R79, R0, !PT ;  /* 0x000000004f2d7209 */ /* 0x000fe20007810000 */
[--C-:B------:R-:W-:Y:S01]  /*8530*/  FFMA.FTZ R140, R40, UR22, -R8.reuse ;  /* 0x00000016288c7c23 */ /* 0x100fe20008010808 */
[----:B------:R1:W-:Y:S01]  /*8540*/  MUFU.EX2 R37, R57 ;  /* 0x0000003900257308 */ /* 0x0003e20000000800 */
[----:B------:R-:W-:Y:S01]  /*8550*/  FFMA.FTZ R142, R44, UR22, -R8 ;  /* 0x000000162c8e7c23 */ /* 0x000fe20008010808 */
[----:B------:R-:W-:Y:S01]  /*8560*/  FMNMX.FTZ R0, R82, R45, !PT ;  /* 0x0000002d52007209 */ /* 0x000fe20007810000 */
[----:B------:R-:W-:Y:S01]  /*8570*/  HGMMA.64x64x16.F32.BF16 R88, R136, gdesc[UR4].tnspB, R88, gsb0 ;  /* 0x40e0000488587df0 */ /* 0x000fe20008001858 */
[----:B------:R-:W-:Y:S01]  /*8580*/  UIADD3 UR6, UR10, 0x200, URZ ;  /* 0x000002000a067890 */ /* 0x000fe2000fffe03f */
[----:B0-----:R-:W-:Y:S01]  /*8590*/  F2FP.BF16.F32.PACK_AB R148, R11, R148 ;  /* 0x000000940b94723e */ /* 0x001fe200000010ff */
[----:B------:R-:W-:Y:S01]  /*85a0*/  UMOV UR7, 0x40000040 ;  /* 0x4000004000077882 */ /* 0x000fe20000000000 */
[----:B------:R-:W-:Y:S01]  /*85b0*/  FMNMX.FTZ R45, R83, R0, !PT ;  /* 0x00000000532d7209 */ /* 0x000fe20007810000 */
[----:B------:R-:W-:Y:S03]  /*85c0*/  MUFU.EX2 R15, R15 ;  /* 0x0000000f000f7308 */ /* 0x000fe60000000800 */
[----:B------:R-:W-:-:S04]  /*85d0*/  FMNMX.FTZ R0, R86, R45, !PT ;  /* 0x0000002d56007209 */ /* 0x000fc80007810000 */
[----:B------:R-:W-:Y:S01]  /*85e0*/  FMNMX.FTZ R0, R87, R0, !PT ;  /* 0x0000000057007209 */ /* 0x000fe20007810000 */
[----:B------:R0:W-:Y:S04]  /*85f0*/  MUFU.EX2 R45, R61 ;  /* 0x0000003d002d7308 */ /* 0x0001e80000000800 */
[----:B-1----:R-:W1:Y:S04]  /*8600*/  SHFL.BFLY PT, R57, R0, 0x2, 0x1f ;  /* 0x0c401f0000397f89 */ /* 0x002e6800000e0000 */
[----:B------:R-:W-:Y:S01]  /*8610*/  MUFU.EX2 R144, R144 ;  /* 0x0000009000907308 */ /* 0x000fe20000000800 */
[----:B0-----:R-:W-:-:S07]  /*8620*/  FFMA.FTZ R61, R77, UR22, -R8 ;  /* 0x000000164d3d7c23 */ /* 0x001fce0008010808 */
[----:B------:R-:W-:Y:S08]  /*8630*/  MUFU.EX2 R146, R146 ;  /* 0x0000009200927308 */ /* 0x000ff00000000800 */
[----:B------:R-:W-:Y:S01]  /*8640*/  MUFU.EX2 R25, R25 ;  /* 0x0000001900197308 */ /* 0x000fe20000000800 */
[----:B-1----:R-:W-:Y:S01]  /*8650*/  FMNMX.FTZ R28, R0, R57, !PT ;  /* 0x00000039001c7209 */ /* 0x002fe20007810000 */
[----:B------:R-:W-:-:S06]  /*8660*/  FFMA.FTZ R57, R73, UR22, -R8 ;  /* 0x0000001649397c23 */ /* 0x000fcc0008010808 */
[----:B------:R-:W-:Y:S01]  /*8670*/  MUFU.EX2 R140, R140 ;  /* 0x0000008c008c7308 */ /* 0x000fe20000000800 */
[----:B------:R-:W0:Y:S07]  /*8680*/  SHFL.BFLY PT, R69, R28, 0x1, 0x1f ;  /* 0x0c201f001c457f89 */ /* 0x000e2e00000e0000 */
[----:B------:R-:W-:Y:S08]  /*8690*/  MUFU.EX2 R29, R29 ;  /* 0x0000001d001d7308 */ /* 0x000ff00000000800 */
[----:B------:R-:W-:Y:S08]  /*86a0*/  MUFU.EX2 R142, R142 ;  /* 0x0000008e008e7308 */ /* 0x000ff00000000800 */
[----:B------:R-:W-:Y:S01]  /*86b0*/  MUFU.EX2 R41, R41 ;  /* 0x0000002900297308 */ /* 0x000fe20000000800 */
[----:B0-----:R-:W-:-:S05]  /*86c0*/  FMNMX.FTZ R0, R28, R69, !PT ;  /* 0x000000451c007209 */ /* 0x001fca0007810000 */
[----:B------:R-:W-:Y:S02]  /*86d0*/  FMUL.FTZ R32, R0, UR22 ;  /* 0x0000001600207c20 */ /* 0x000fe40008410000 */
[----:B------:R-:W-:Y:S01]  /*86e0*/  MUFU.EX2 R10, R10 ;  /* 0x0000000a000a7308 */ /* 0x000fe20000000800 */
[----:B------:R-:W-:Y:S02]  /*86f0*/  WARPGROUP.DEPBAR.LE gsb0, 0x0 ;  /* 0x00008000000079c5 */ /* 0x000fe40000010000 */
[----:B------:R-:W-:Y:S01]  /*8700*/  WARPGROUP.ARRIVE ;  /* 0x00000000000079c5 */ /* 0x000fe20000000000 */
[--C-:B------:R-:W-:Y:S01]  /*8710*/  FFMA.FTZ R136, R48, UR22, -R8.reuse ;  /* 0x0000001630887c23 */ /* 0x100fe20008010808 */
[----:B------:R-:W-:Y:S01]  /*8720*/  FFMA.FTZ R138, R52, UR22, -R8 ;  /* 0x00000016348a7c23 */ /* 0x000fe20008010808 */
[--C-:B------:R-:W-:Y:S01]  /*8730*/  FFMA.FTZ R149, R26, UR22, -R32.reuse ;  /* 0x000000161a957c23 */ /* 0x100fe20008010820 */
[--C-:B------:R-:W-:Y:S01]  /*8740*/  FFMA.FTZ R26, R27, UR22, -R32.reuse ;  /* 0x000000161b1a7c23 */ /* 0x100fe20008010820 */
[----:B------:R-:W-:Y:S01]  /*8750*/  IMAD.U32 R27, RZ, RZ, UR39 ;  /* 0x00000027ff1b7e24 */ /* 0x000fe2000f8e00ff */
[----:B------:R-:W-:Y:S01]  /*8760*/  HGMMA.64x64x16.F32.BF16 R88, R132, gdesc[UR4].tnspB, R88, gsb0 ;  /* 0x40e0000484587df0 */ /* 0x000fe20008001858 */
[----:B------:R-:W-:Y:S01]  /*8770*/  UIADD3 UR6, UR10, 0x280, URZ ;  /* 0x000002800a067890 */ /* 0x000fe2000fffe03f */
[--C-:B------:R-:W-:Y:S01]  /*8780*/  FFMA.FTZ R151, R30, UR22, -R32.reuse ;  /* 0x000000161e977c23 */ /* 0x100fe20008010820 */
[----:B------:R-:W-:Y:S01]  /*8790*/  UMOV UR7, 0x40000040 ;  /* 0x4000004000077882 */ /* 0x000fe20000000000 */
[----:B------:R-:W-:Y:S01]  /*87a0*/  MUFU.EX2 R149, R149 ;  /* 0x0000009500957308 */ /* 0x000fe20000000800 */
[----:B------:R-:W-:Y:S01]  /*87b0*/  @!P1 LEA R27, R27, UR45, 0x3 ;  /* 0x0000002d1b1b9c11 */ /* 0x000fe2000f8e18ff */
[----:B------:R-:W-:Y:S01]  /*87c0*/  FFMA.FTZ R30, R31, UR22, -R32 ;  /* 0x000000161f1e7c23 */ /* 0x000fe20008010820 */
[----:B------:R-:W-:-:S02]  /*87d0*/  VIADD R31, R152, 0x9 ;  /* 0x00000009981f7836 */ /* 0x000fc40000000000 */
[--C-:B------:R-:W-:Y:S01]  /*87e0*/  FFMA.FTZ R145, R34, UR22, -R32.reuse ;  /* 0x0000001622917c23 */ /* 0x100fe20008010820 */
[--C-:B------:R-:W-:Y:S01]  /*87f0*/  FFMA.FTZ R34, R35, UR22, -R32.reuse ;  /* 0x0000001623227c23 */ /* 0x100fe20008010820 */
[----:B------:R-:W-:Y:S02]  /*8800*/  @!P1 VIADD R27, R27, 0x16840 ;  /* 0x000168401b1b9836 */ /* 0x000fe40000000000 */
[--C-:B------:R-:W-:Y:S01]  /*8810*/  FFMA.FTZ R147, R38, UR22, -R32.reuse ;  /* 0x0000001626937c23 */ /* 0x100fe20008010820 */
[----:B------:R-:W-:Y:S01]  /*8820*/  MUFU.EX2 R26, R26 ;  /* 0x0000001a001a7308 */ /* 0x000fe20000000800 */
[----:B------:R-:W-:Y:S01]  /*8830*/  SEL R31, R31, 0x9, !P2 ;  /* 0x000000091f1f7807 */ /* 0x000fe20005000000 */
[--C-:B------:R-:W-:Y:S01]  /*8840*/  FFMA.FTZ R36, R39, UR22, -R32.reuse ;  /* 0x0000001627247c23 */ /* 0x100fe20008010820 */
[----:B------:R-:W-:Y:S01]  /*8850*/  @!P1 PRMT R27, RZ, 0x654, R27 ;  /* 0x00000654ff1b9816 */ /* 0x000fe2000000001b */
        /* <DEDUP_REMOVED lines=16> */
[----:B------:R-:W-:Y:S01]  /*8960*/  IMAD.U32 R35, RZ, RZ, UR23 ;  /* 0x00000017ff237e24 */ /* 0x000fe2000f8e00ff */
[C---:B------:R-:W-:Y:S01]  /*8970*/  ISETP.GT.AND P2, PT, R3.reuse, UR21, PT ;  /* 0x0000001503007c0c */ /* 0x040fe2000bf44270 */
[----:B------:R-:W-:Y:S01]  /*8980*/  UMOV UR23, UR39 ;  /* 0x0000002700177c82 */ /* 0x000fe20008000000 */
[----:B------:R-:W-:Y:S01]  /*8990*/  VIADD R3, R3, 0xffffffff ;  /* 0xffffffff03037836 */ /* 0x000fe20000000000 */
[----:B------:R-:W-:Y:S01]  /*89a0*/  MUFU.EX2 R145, R145 ;  /* 0x0000009100917308 */ /* 0x000fe20000000800 */
[----:B------:R-:W-:-:S07]  /*89b0*/  @!P1 LEA R35, R35, UR45, 0x3 ;  /* 0x0000002d23239c11 */ /* 0x000fce000f8e18ff */
[----:B------:R-:W-:Y:S08]  /*89c0*/  MUFU.EX2 R34, R34 ;  /* 0x0000002200227308 */ /* 0x000ff00000000800 */
[----:B------:R-:W-:Y:S08]  /*89d0*/  MUFU.EX2 R147, R147 ;  /* 0x0000009300937308 */ /* 0x000ff00000000800 */
[----:B------:R-:W-:Y:S08]  /*89e0*/  MUFU.EX2 R36, R36 ;  /* 0x0000002400247308 */ /* 0x000ff00000000800 */
[----:B------:R-:W-:Y:S08]  /*89f0*/  MUFU.EX2 R141, R141 ;  /* 0x0000008d008d7308 */ /* 0x000ff00000000800 */
[----:B------:R-:W-:Y:S01]  /*8a00*/  MUFU.EX2 R38, R38 ;  /* 0x0000002600267308 */ /* 0x000fe20000000800 */
[----:B------:R-:W-:-:S02]  /*8a10*/  WARPGROUP.DEPBAR.LE gsb0, 0x0 ;  /* 0x00008000000079c5 */ /* 0x000fc40000010000 */
[----:B------:R-:W-:Y:S01]  /*8a20*/  WARPGROUP.ARRIVE ;  /* 0x00000000000079c5 */ /* 0x000fe20000000000 */
[--C-:B------:R-:W-:Y:S01]  /*8a30*/  FFMA.FTZ R132, R56, UR22, -R8.reuse ;  /* 0x0000001638847c23 */ /* 0x100fe20008010808 */
[----:B------:R-:W-:Y:S01]  /*8a40*/  FFMA.FTZ R134, R60, UR22, -R8 ;  /* 0x000000163c867c23 */ /* 0x000fe20008010808 */
[----:B------:R-:W-:Y:S02]  /*8a50*/  FADD.FTZ R8, -R0, R7 ;  /* 0x0000000700087221 */ /* 0x000fe40000010100 */
[----:B------:R-:W-:Y:S01]  /*8a60*/  MUFU.EX2 R143, R143 ;  /* 0x0000008f008f7308 */ /* 0x000fe20000000800 */
[--C-:B------:R-:W-:Y:S01]  /*8a70*/  FFMA.FTZ R133, R58, UR22, -R32.reuse ;  /* 0x000000163a857c23 */ /* 0x100fe20008010820 */
[----:B------:R-:W-:Y:S01]  /*8a80*/  HGMMA.64x64x16.F32.BF16 R88, R128, gdesc[UR4].tnspB, R88, gsb0 ;  /* 0x40e0000480587df0 */ /* 0x000fe20008001858 */
[----:B------:R-:W-:Y:S01]  /*8a90*/  UIADD3 UR6, UR10, 0x300, URZ ;  /* 0x000003000a067890 */ /* 0x000fe2000fffe03f */
[----:B------:R-:W-:Y:S01]  /*8aa0*/  FMUL.FTZ R8, R8, UR22 ;  /* 0x0000001608087c20 */ /* 0x000fe20008410000 */
[----:B------:R-:W-:Y:S01]  /*8ab0*/  UMOV UR7, 0x40000040 ;  /* 0x4000004000077882 */ /* 0x000fe20000000000 */
[----:B------:R-:W-:-:S02]  /*8ac0*/  FFMA.FTZ R135, R62, UR22, -R32 ;  /* 0x000000163e877c23 */ /* 0x000fc40008010820 */
[----:B------:R-:W-:Y:S08]  /*8ad0*/  MUFU.EX2 R40, R40 ;  /* 0x0000002800287308 */ /* 0x000ff00000000800 */
[----:B------:R-:W0:Y:S08]  /*8ae0*/  MUFU.EX2 R8, R8 ;  /* 0x0000000800087308 */ /* 0x000e300000000800 */
[----:B------:R-:W-:Y:S08]  /*8af0*/  MUFU.EX2 R136, R136 ;  /* 0x0000008800887308 */ /* 0x000ff00000000800 */
[----:B------:R-:W1:Y:S01]  /*8b00*/  MUFU.EX2 R137, R137 ;  /* 0x0000008900897308 */ /* 0x000e620000000800 */
[----:B0-----:R-:W-:Y:S01]  /*8b10*/  FFMA.FTZ R5, R8, R5, R149 ;  /* 0x0000000508057223 */ /* 0x001fe20000010095 */
[----:B------:R-:W-:-:S03]  /*8b20*/  F2FP.BF16.F32.PACK_AB R149, R26, R149 ;  /* 0x000000951a95723e */ /* 0x000fc600000010ff */
[----:B------:R-:W-:-:S03]  /*8b30*/  FADD.FTZ R48, R26, R5 ;  /* 0x000000051a307221 */ /* 0x000fc60000010000 */
[----:B------:R-:W0:Y:S01]  /*8b40*/  MUFU.EX2 R42, R42 ;  /* 0x0000002a002a7308 */ /* 0x000e220000000800 */
[----:B------:R-:W-:Y:S01]  /*8b50*/  FADD.FTZ R5, R151, R48 ;  /* 0x0000003097057221 */ /* 0x000fe20000010000 */
[----:B------:R-:W-:-:S03]  /*8b60*/  F2FP.BF16.F32.PACK_AB R151, R30, R151 ;  /* 0x000000971e97723e */ /* 0x000fc600000010ff */
[----:B------:R-:W-:-:S03]  /*8b70*/  FADD.FTZ R48, R30, R5 ;  /* 0x000000051e307221 */ /* 0x000fc60000010000 */
[----:B------:R-:W-:Y:S01]  /*8b80*/  MUFU.EX2 R138, R138 ;  /* 0x0000008a008a7308 */ /* 0x000fe20000000800 */
[----:B------:R-:W-:Y:S01]  /*8b90*/  FADD.FTZ R5, R145, R48 ;  /* 0x0000003091057221 */ /* 0x000fe20000010000 */
[----:B------:R-:W-:Y:S01]  /*8ba0*/  FFMA.FTZ R48, R67, UR22, -R32 ;  /* 0x0000001643307c23 */ /* 0x000fe20008010820 */
[C---:B------:R-:W-:Y:S02]  /*8bb0*/  F2FP.BF16.F32.PACK_AB R145, R34.reuse, R145 ;  /* 0x000000912291723e */ /* 0x040fe400000010ff */
[----:B------:R-:W-:-:S03]  /*8bc0*/  FADD.FTZ R52, R34, R5 ;  /* 0x0000000522347221 */ /* 0x000fc60000010000 */
[----:B------:R-:W2:Y:S01]  /*8bd0*/  MUFU.EX2 R139, R139 ;  /* 0x0000008b008b7308 */ /* 0x000ea20000000800 */
[----:B------:R-:W-:Y:S01]  /*8be0*/  FADD.FTZ R5, R147, R52 ;  /* 0x0000003493057221 */ /* 0x000fe20000010000 */
[----:B------:R-:W-:-:S03]  /*8bf0*/  F2FP.BF16.F32.PACK_AB R147, R36, R147 ;  /* 0x000000932493723e */ /* 0x000fc600000010ff */
[----:B------:R-:W-:-:S03]  /*8c00*/  FADD.FTZ R52, R36, R5 ;  /* 0x0000000524347221 */ /* 0x000fc60000010000 */
[----:B------:R-:W3:Y:S01]  /*8c10*/  MUFU.EX2 R44, R44 ;  /* 0x0000002c002c7308 */ /* 0x000ee20000000800 */
[----:B------:R-:W-:Y:S01]  /*8c20*/  FADD.FTZ R5, R141, R52 ;  /* 0x000000348d057221 */ /* 0x000fe20000010000 */
[----:B------:R-:W-:-:S03]  /*8c30*/  F2FP.BF16.F32.PACK_AB R141, R38, R141 ;  /* 0x0000008d268d723e */ /* 0x000fc600000010ff */
[----:B------:R-:W-:-:S03]  /*8c40*/  FADD.FTZ R52, R38, R5 ;  /* 0x0000000526347221 */ /* 0x000fc60000010000 */
[----:B------:R-:W-:Y:S01]  /*8c50*/  MUFU.EX2 R132, R132 ;  /* 0x0000008400847308 */ /* 0x000fe20000000800 */
[----:B------:R-:W-:Y:S01]  /*8c60*/  FADD.FTZ R5, R143, R52 ;  /* 0x000000348f057221 */ /* 0x000fe20000010000 */
[----:B------:R-:W-:-:S03]  /*8c70*/  F2FP.BF16.F32.PACK_AB R143, R40, R143 ;  /* 0x0000008f288f723e */ /* 0x000fc600000010ff */
[----:B------:R-:W-:Y:S01]  /*8c80*/  FADD.FTZ R52, R40, R5 ;  /* 0x0000000528347221 */ /* 0x000fe20000010000 */
[----:B------:R-:W-:Y:S02]  /*8c90*/  WARPGROUP.DEPBAR.LE gsb0, 0x0 ;  /* 0x00008000000079c5 */ /* 0x000fe40000010000 */
[----:B------:R-:W-:Y:S01]  /*8ca0*/  WARPGROUP.ARRIVE ;  /* 0x00000000000079c5 */ /* 0x000fe20000000000 */
[----:B------:R-:W4:Y:S01]  /*8cb0*/  MUFU.EX2 R133, R133 ;  /* 0x0000008500857308 */ /* 0x000f220000000800 */
[----:B-1----:R-:W-:Y:S01]  /*8cc0*/  FADD.FTZ R5, R137, R52 ;  /* 0x0000003489057221 */ /* 0x002fe20000010000 */
[--C-:B------:R-:W-:Y:S01]  /*8cd0*/  FFMA.FTZ R129, R66, UR22, -R32.reuse ;  /* 0x0000001642817c23 */ /* 0x100fe20008010820 */
[----:B------:R-:W-:Y:S01]  /*8ce0*/  FFMA.FTZ R131, R70, UR22, -R32 ;  /* 0x0000001646837c23 */ /* 0x000fe20008010820 */
[C---:B0-----:R-:W-:Y:S01]  /*8cf0*/  F2FP.BF16.F32.PACK_AB R137, R42.reuse, R137 ;  /* 0x000000892a89723e */ /* 0x041fe200000010ff */
[----:B------:R-:W-:Y:S01]  /*8d00*/  HGMMA.64x64x16.F32.BF16 R88, R124, gdesc[UR4].tnspB, R88, gsb0 ;  /* 0x40e000047c587df0 */ /* 0x000fe20008001858 */
[----:B------:R-:W-:Y:S01]  /*8d10*/  UIADD3 UR6, UR10, 0x380, URZ ;  /* 0x000003800a067890 */ /* 0x000fe2000fffe03f */
[----:B------:R-:W-:Y:S01]  /*8d20*/  FADD.FTZ R52, R42, R5 ;  /* 0x000000052a347221 */ /* 0x000fe20000010000 */
[----:B------:R-:W-:Y:S01]  /*8d30*/  UMOV UR7, 0x40000040 ;  /* 0x4000004000077882 */ /* 0x000fe20000000000 */
[----:B------:R-:W0:Y:S02]  /*8d40*/  MUFU.EX2 R46, R46 ;  /* 0x0000002e002e7308 */ /* 0x000e240000000800 */
[----:B--2---:R-:W-:Y:S01]  /*8d50*/  FADD.FTZ R5, R139, R52 ;  /* 0x000000348b057221 */ /* 0x004fe20000010000 */
[----:B---3--:R-:W-:-:S03]  /*8d60*/  F2FP.BF16.F32.PACK_AB R139, R44, R139 ;  /* 0x0000008b2c8b723e */ /* 0x008fc600000010ff */
[----:B------:R-:W-:Y:S02]  /*8d70*/  FADD.FTZ R30, R44, R5 ;  /* 0x000000052c1e7221 */ /* 0x000fe40000010000 */
[----:B------:R-:W-:Y:S02]  /*8d80*/  MUFU.EX2 R134, R134 ;  /* 0x0000008600867308 */ /* 0x000fe40000000800 */
[----:B----4-:R-:W-:-:S06]  /*8d90*/  FADD.FTZ R5, R133, R30 ;  /* 0x0000001e85057221 */ /* 0x010fcc0000010000 */
[----:B------:R-:W1:Y:S01]  /*8da0*/  MUFU.EX2 R135, R135 ;  /* 0x0000008700877308 */ /* 0x000e620000000800 */
[C---:B0-----:R-:W-:Y:S01]  /*8db0*/  FADD.FTZ R30, R46.reuse, R5 ;  /* 0x000000052e1e7221 */ /* 0x041fe20000010000 */
[----:B------:R-:W-:-:S06]  /*8dc0*/  F2FP.BF16.F32.PACK_AB R133, R46, R133 ;  /* 0x000000852e85723e */ /* 0x000fcc00000010ff */
[----:B------:R-:W-:Y:S08]  /*8dd0*/  MUFU.EX2 R129, R129 ;  /* 0x0000008100817308 */ /* 0x000ff00000000800 */
[----:B------:R-:W0:Y:S01]  /*8de0*/  MUFU.EX2 R49, R49 ;  /* 0x0000003100317308 */ /* 0x000e220000000800 */
[----:B-1----:R-:W-:-:S07]  /*8df0*/  FADD.FTZ R5, R135, R30 ;  /* 0x0000001e87057221 */ /* 0x002fce0000010000 */
[----:B------:R-:W-:Y:S08]  /*8e00*/  MUFU.EX2 R48, R48 ;  /* 0x0000003000307308 */ /* 0x000ff00000000800 */
[----:B------:R-:W-:Y:S01]  /*8e10*/  MUFU.EX2 R12, R12 ;  /* 0x0000000c000c7308 */ /* 0x000fe20000000800 */
[----:B0-----:R-:W-:-:S07]  /*8e20*/  F2FP.BF16.F32.PACK_AB R128, R49, R10 ;  /* 0x0000000a3180723e */ /* 0x001fce00000010ff */
[----:B------:R-:W-:Y:S08]  /*8e30*/  MUFU.EX2 R131, R131 ;  /* 0x0000008300837308 */ /* 0x000ff00000000800 */
[----:B------:R-:W0:Y:S08]  /*8e40*/  MUFU.EX2 R53, R53 ;  /* 0x0000003500357308 */ /* 0x000e300000000800 */
[----:B------:R-:W-:Y:S01]  /*8e50*/  MUFU.EX2 R14, R14 ;  /* 0x0000000e000e7308 */ /* 0x000fe20000000800 */
[----:B------:R-:W-:-:S02]  /*8e60*/  WARPGROUP.DEPBAR.LE gsb0, 0x0 ;  /* 0x00008000000079c5 */ /* 0x000fc40000010000 */
[----:B------:R-:W-:Y:S01]  /*8e70*/  WARPGROUP.ARRIVE ;  /* 0x00000000000079c5 */ /* 0x000fe20000000000 */
[--C-:B------:R-:W-:Y:S01]  /*8e80*/  FFMA.FTZ R125, R74, UR22, -R32.reuse ;  /* 0x000000164a7d7c23 */ /* 0x100fe20008010820 */
[----:B------:R-:W-:-:S03]  /*8e90*/  FFMA.FTZ R127, R78, UR22, -R32 ;  /* 0x000000164e7f7c23 */ /* 0x000fc60008010820 */
[----:B------:R-:W1:Y:S01]  /*8ea0*/  MUFU.EX2 R57, R57 ;  /* 0x0000003900397308 */ /* 0x000e620000000800 */
[----:B0-----:R-:W-:Y:S01]  /*8eb0*/  F2FP.BF16.F32.PACK_AB R130, R53, R12 ;  /* 0x0000000c3582723e */ /* 0x001fe200000010ff */
[----:B------:R-:W-:Y:S06]  /*8ec0*/  HGMMA.64x64x16.F32.BF16 R88, R120, gdesc[UR4].tnspB, R88, gsb0 ;  /* 0x40e0000478587df0 */ /* 0x000fec0008001858 */
[----:B------:R-:W-:Y:S08]  /*8ed0*/  MUFU.EX2 R125, R125 ;  /* 0x0000007d007d7308 */ /* 0x000ff00000000800 */
[----:B------:R-:W-:Y:S01]  /*8ee0*/  MUFU.EX2 R20, R20 ;  /* 0x0000001400147308 */ /* 0x000fe20000000800 */
[----:B-1----:R-:W-:-:S07]  /*8ef0*/  F2FP.BF16.F32.PACK_AB R124, R57, R14 ;  /* 0x0000000e397c723e */ /* 0x002fce00000010ff */
[----:B------:R-:W-:Y:S08]  /*8f00*/  MUFU.EX2 R127, R127 ;  /* 0x0000007f007f7308 */ /* 0x000ff00000000800 */
[----:B------:R-:W0:Y:S08]  /*8f10*/  MUFU.EX2 R61, R61 ;  /* 0x0000003d003d7308 */ /* 0x000e300000000800 */
[----:B------:R-:W-:Y:S08]  /*8f20*/  MUFU.EX2 R79, R79 ;  /* 0x0000004f004f7308 */ /* 0x000ff00000000800 */
[----:B------:R-:W-:Y:S01]  /*8f30*/  MUFU.EX2 R24, R24 ;  /* 0x0000001800187308 */ /* 0x000fe20000000800 */
[----:B0-----:R-:W-:-:S07]  /*8f40*/  F2FP.BF16.F32.PACK_AB R126, R61, R20 ;  /* 0x000000143d7e723e */ /* 0x001fce00000010ff */
[----:B------:R-:W-:Y:S08]  /*8f50*/  MUFU.EX2 R65, R65 ;  /* 0x0000004100417308 */ /* 0x000ff00000000800 */
[----:B------:R-:W-:Y:S08]  /*8f60*/  MUFU.EX2 R83, R83 ;  /* 0x0000005300537308 */ /* 0x000ff00000000800 */
[----:B------:R-:W-:Y:S01]  /*8f70*/  MUFU.EX2 R28, R84 ;  /* 0x00000054001c7308 */ /* 0x000fe20000000800 */
[----:B------:R-:W-:-:S02]  /*8f80*/  WARPGROUP.DEPBAR.LE gsb0, 0x0 ;  /* 0x00008000000079c5 */ /* 0x000fc40000010000 */
[----:B------:R0:W-:Y:S06]  /*8f90*/  BAR.ARV R31, 0x100 ;  /* 0x0004001f0000751d */ /* 0x0001ec0000002000 */
[----:B------:R1:W-:Y:S01]  /*8fa0*/  @!P1 SYNCS.ARRIVE.TRANS64.RED.A1T0 RZ, [R27+URZ], RZ ;  /* 0x000000ff1bff99a7 */ /* 0x0003e2000810043f */
[----:B------:R-:W-:Y:S01]  /*8fb0*/  MUFU.EX2 R121, R82 ;  /* 0x0000005200797308 */ /* 0x000fe20000000800 */
[----:B0-----:R-:W-:Y:S02]  /*8fc0*/  @!P1 VIADD R31, R35, 0x16860 ;  /* 0x00016860231f9836 */ /* 0x001fe40000000000 */
[-C--:B------:R-:W-:Y:S01]  /*8fd0*/  FMUL.FTZ R88, R88, R9.reuse ;  /* 0x0000000958587220 */ /* 0x080fe20000410000 */
[-C--:B------:R-:W-:Y:S01]  /*8fe0*/  FMUL.FTZ R89, R89, R9.reuse ;  /* 0x0000000959597220 */ /* 0x080fe20000410000 */
[-C--:B------:R-:W-:Y:S01]  /*8ff0*/  FMUL.FTZ R92, R92, R9.reuse ;  /* 0x000000095c5c7220 */ /* 0x080fe20000410000 */
[-C--:B------:R-:W-:Y:S01]  /*9000*/  FMUL.FTZ R93, R93, R9.reuse ;  /* 0x000000095d5d7220 */ /* 0x080fe20000410000 */
[----:B------:R-:W-:Y:S01]  /*9010*/  @!P1 PRMT R31, RZ, 0x654, R31 ;  /* 0x00000654ff1f9816 */ /* 0x000fe2000000001f */
[----:B-1----:R-:W-:Y:S01]  /*9020*/  FADD.FTZ R27, R11, R6 ;  /* 0x000000060b1b7221 */ /* 0x002fe20000010000 */
[----:B------:R-:W-:Y:S01]  /*9030*/  FFMA.FTZ R6, R63, UR22, -R32 ;  /* 0x000000163f067c23 */ /* 0x000fe20008010820 */
[----:B------:R-:W-:Y:S01]  /*9040*/  MUFU.EX2 R123, R86 ;  /* 0x00000056007b7308 */ /* 0x000fe20000000800 */
[----:B------:R0:W-:Y:S01]  /*9050*/  @!P1 SYNCS.ARRIVE.TRANS64.RED.A1T0 RZ, [R31+URZ], RZ ;  /* 0x000000ff1fff99a7 */ /* 0x0001e2000810043f */
[----:B------:R-:W-:Y:S01]  /*9060*/  FADD.FTZ R50, R150, R27 ;  /* 0x0000001b96327221 */ /* 0x000fe20000010000 */
[-C--:B------:R-:W-:Y:S01]  /*9070*/  FMUL.FTZ R96, R96, R9.reuse ;  /* 0x0000000960607220 */ /* 0x080fe20000410000 */
[-C--:B------:R-:W-:Y:S01]  /*9080*/  FMUL.FTZ R97, R97, R9.reuse ;  /* 0x0000000961617220 */ /* 0x080fe20000410000 */
[-C--:B------:R-:W-:Y:S01]  /*9090*/  FMUL.FTZ R100, R100, R9.reuse ;  /* 0x0000000964647220 */ /* 0x080fe20000410000 */
[----:B------:R-:W-:Y:S01]  /*90a0*/  FADD.FTZ R27, R15, R50 ;  /* 0x000000320f1b7221 */ /* 0x000fe20000010000 */
[-C--:B------:R-:W-:Y:S01]  /*90b0*/  FMUL.FTZ R101, R101, R9.reuse ;  /* 0x0000000965657220 */ /* 0x080fe20000410000 */
[----:B------:R-:W1:Y:S01]  /*90c0*/  MUFU.EX2 R6, R6 ;  /* 0x0000000600067308 */ /* 0x000e620000000800 */
[-C--:B------:R-:W-:Y:S01]  /*90d0*/  FMUL.FTZ R104, R104, R9.reuse ;  /* 0x0000000968687220 */ /* 0x080fe20000410000 */
[----:B------:R-:W-:Y:S01]  /*90e0*/  FADD.FTZ R50, R144, R27 ;  /* 0x0000001b90327221 */ /* 0x000fe20000010000 */
[-C--:B------:R-:W-:Y:S01]  /*90f0*/  FMUL.FTZ R105, R105, R9.reuse ;  /* 0x0000000969697220 */ /* 0x080fe20000410000 */
[-C--:B------:R-:W-:Y:S01]  /*9100*/  FMUL.FTZ R108, R108, R9.reuse ;  /* 0x000000096c6c7220 */ /* 0x080fe20000410000 */
[-C--:B------:R-:W-:Y:S01]  /*9110*/  FMUL.FTZ R109, R109, R9.reuse ;  /* 0x000000096d6d7220 */ /* 0x080fe20000410000 */
[----:B------:R-:W-:Y:S01]  /*9120*/  FADD.FTZ R27, R13, R50 ;  /* 0x000000320d1b7221 */ /* 0x000fe20000010000 */
[--C-:B------:R-:W-:Y:S01]  /*9130*/  FFMA.FTZ R50, R71, UR22, -R32.reuse ;  /* 0x0000001647327c23 */ /* 0x100fe20008010820 */
[----:B------:R-:W-:Y:S01]  /*9140*/  FFMA.FTZ R32, R87, UR22, -R32 ;  /* 0x0000001657207c23 */ /* 0x000fe20008010820 */
[----:B------:R-:W2:Y:S01]  /*9150*/  MUFU.EX2 R7, R85 ;  /* 0x0000005500077308 */ /* 0x000ea20000000800 */
[----:B------:R-:W-:Y:S01]  /*9160*/  FADD.FTZ R54, R146, R27 ;  /* 0x0000001b92367221 */ /* 0x000fe20000010000 */
[-C--:B------:R-:W-:Y:S01]  /*9170*/  FMUL.FTZ R112, R112, R9.reuse ;  /* 0x0000000970707220 */ /* 0x080fe20000410000 */
[-C--:B------:R-:W-:Y:S01]  /*9180*/  FMUL.FTZ R113, R113, R9.reuse ;  /* 0x0000000971717220 */ /* 0x080fe20000410000 */
[-C--:B------:R-:W-:Y:S01]  /*9190*/  FMUL.FTZ R116, R116, R9.reuse ;  /* 0x0000000974747220 */ /* 0x080fe20000410000 */
[----:B------:R-:W-:Y:S01]  /*91a0*/  FADD.FTZ R27, R25, R54 ;  /* 0x00000036191b7221 */ /* 0x000fe20000010000 */
[----:B------:R-:W-:Y:S01]  /*91b0*/  FMUL.FTZ R117, R117, R9 ;  /* 0x0000000975757220 */ /* 0x000fe20000410000 */
[----:B------:R-:W-:Y:S01]  /*91c0*/  F2FP.BF16.F32.PACK_AB R150, R15, R150 ;  /* 0x000000960f96723e */ /* 0x000fe200000010ff */
[----:B------:R-:W3:Y:S01]  /*91d0*/  MUFU.EX2 R50, R50 ;  /* 0x0000003200327308 */ /* 0x000ee20000000800 */
[----:B------:R-:W-:Y:S01]  /*91e0*/  FADD.FTZ R54, R140, R27 ;  /* 0x0000001b8c367221 */ /* 0x000fe20000010000 */
[C---:B-1----:R-:W-:Y:S01]  /*91f0*/  FADD.FTZ R30, R6.reuse, R5 ;  /* 0x00000005061e7221 */ /* 0x042fe20000010000 */
[----:B------:R-:W-:Y:S01]  /*9200*/  F2FP.BF16.F32.PACK_AB R135, R6, R135 ;  /* 0x000000870687723e */ /* 0x000fe200000010ff */
[----:B------:R-:W-:Y:S01]  /*9210*/  FMUL.FTZ R90, R90, R8 ;  /* 0x000000085a5a7220 */ /* 0x000fe20000410000 */
[----:B------:R-:W-:Y:S01]  /*9220*/  FADD.FTZ R27, R29, R54 ;  /* 0x000000361d1b7221 */ /* 0x000fe20000010000 */
[----:B------:R-:W-:Y:S01]  /*9230*/  FADD.FTZ R5, R129, R30 ;  /* 0x0000001e81057221 */ /* 0x000fe20000010000 */
[----:B------:R-:W-:Y:S01]  /*9240*/  F2FP.BF16.F32.PACK_AB R144, R13, R144 ;  /* 0x000000900d90723e */ /* 0x000fe200000010ff */
[----:B------:R-:W-:Y:S01]  /*9250*/  MUFU.EX2 R32, R32 ;  /* 0x0000002000207308 */ /* 0x000fe20000000800 */
[----:B------:R-:W-:Y:S01]  /*9260*/  FADD.FTZ R54, R142, R27 ;  /* 0x0000001b8e367221 */ /* 0x000fe20000010000 */
[----:B------:R-:W-:Y:S01]  /*9270*/  FADD.FTZ R30, R48, R5 ;  /* 0x00000005301e7221 */ /* 0x000fe20000010000 */
[----:B--2---:R-:W-:Y:S01]  /*9280*/  F2FP.BF16.F32.PACK_AB R122, R7, R28 ;  /* 0x0000001c077a723e */ /* 0x004fe200000010ff */
[----:B------:R-:W-:Y:S01]  /*9290*/  FMUL.FTZ R91, R91, R8 ;  /* 0x000000085b5b7220 */ /* 0x000fe20000410000 */
[----:B------:R-:W-:Y:S01]  /*92a0*/  FADD.FTZ R27, R21, R54 ;  /* 0x00000036151b7221 */ /* 0x000fe20000010000 */
[----:B------:R-:W-:Y:S01]  /*92b0*/  FADD.FTZ R5, R131, R30 ;  /* 0x0000001e83057221 */ /* 0x000fe20000010000 */
[----:B------:R-:W-:Y:S01]  /*92c0*/  F2FP.BF16.F32.PACK_AB R146, R25, R146 ;  /* 0x000000921992723e */ /* 0x000fe200000010ff */
[----:B------:R-:W-:Y:S01]  /*92d0*/  FMUL.FTZ R94, R94, R8 ;  /* 0x000000085e5e7220 */ /* 0x000fe20000410000 */
[----:B------:R-:W-:Y:S01]  /*92e0*/  FADD.FTZ R54, R136, R27 ;  /* 0x0000001b88367221 */ /* 0x000fe20000010000 */
[----:B---3--:R-:W-:Y:S01]  /*92f0*/  FADD.FTZ R30, R50, R5 ;  /* 0x00000005321e7221 */ /* 0x008fe20000010000 */
[----:B------:R-:W-:Y:S01]  /*9300*/  F2FP.BF16.F32.PACK_AB R140, R29, R140 ;  /* 0x0000008c1d8c723e */ /* 0x000fe200000010ff */
[----:B------:R-:W-:Y:S01]  /*9310*/  FMUL.FTZ R95, R95, R8 ;  /* 0x000000085f5f7220 */ /* 0x000fe20000410000 */
[----:B------:R-:W-:Y:S01]  /*9320*/  FADD.FTZ R11, R33, R54 ;  /* 0x00000036210b7221 */ /* 0x000fe20000010000 */
[----:B------:R-:W-:Y:S01]  /*9330*/  FADD.FTZ R5, R125, R30 ;  /* 0x0000001e7d057221 */ /* 0x000fe20000010000 */
[----:B------:R-:W-:Y:S01]  /*9340*/  F2FP.BF16.F32.PACK_AB R142, R21, R142 ;  /* 0x0000008e158e723e */ /* 0x000fe200000010ff */
[----:B------:R-:W-:Y:S01]  /*9350*/  FMUL.FTZ R98, R98, R8 ;  /* 0x0000000862627220 */ /* 0x000fe20000410000 */
[----:B------:R-:W-:Y:S01]  /*9360*/  FADD.FTZ R26, R138, R11 ;  /* 0x0000000b8a1a7221 */ /* 0x000fe20000010000 */
[----:B------:R-:W-:Y:S01]  /*9370*/  F2FP.BF16.F32.PACK_AB R136, R33, R136 ;  /* 0x000000882188723e */ /* 0x000fe200000010ff */
[----:B------:R-:W-:Y:S01]  /*9380*/  FMUL.FTZ R99, R99, R8 ;  /* 0x0000000863637220 */ /* 0x000fe20000410000 */
[C---:B------:R-:W-:Y:S01]  /*9390*/  F2FP.BF16.F32.PACK_AB R138, R41.reuse, R138 ;  /* 0x0000008a298a723e */ /* 0x040fe200000010ff */
[----:B------:R-:W-:Y:S01]  /*93a0*/  FADD.FTZ R11, R41, R26 ;  /* 0x0000001a290b7221 */ /* 0x000fe20000010000 */
[----:B------:R-:W-:Y:S01]  /*93b0*/  F2FP.BF16.F32.PACK_AB R129, R48, R129 ;  /* 0x000000813081723e */ /* 0x000fe200000010ff */
[----:B------:R-:W1:Y:S01]  /*93c0*/  MUFU.EX2 R26, R75 ;  /* 0x0000004b001a7308 */ /* 0x000e620000000800 */
[----:B------:R-:W-:Y:S01]  /*93d0*/  F2FP.BF16.F32.PACK_AB R131, R50, R131 ;  /* 0x000000833283723e */ /* 0x000fe200000010ff */
[----:B------:R-:W-:Y:S01]  /*93e0*/  FADD.FTZ R34, R132, R11 ;  /* 0x0000000b84227221 */ /* 0x000fe20000010000 */
[----:B------:R-:W-:Y:S01]  /*93f0*/  F2FP.BF16.F32.PACK_AB R132, R37, R132 ;  /* 0x000000842584723e */ /* 0x000fe200000010ff */
[----:B------:R-:W-:Y:S01]  /*9400*/  FMUL.FTZ R102, R102, R8 ;  /* 0x0000000866667220 */ /* 0x000fe20000410000 */
[----:B------:R-:W-:Y:S01]  /*9410*/  F2FP.BF16.F32.PACK_AB R120, R65, R24 ;  /* 0x000000184178723e */ /* 0x000fe200000010ff */
[----:B------:R-:W-:Y:S01]  /*9420*/  FADD.FTZ R11, R37, R34 ;  /* 0x00000022250b7221 */ /* 0x000fe20000010000 */
[-C--:B------:R-:W-:Y:S01]  /*9430*/  FMUL.FTZ R103, R103, R8.reuse ;  /* 0x0000000867677220 */ /* 0x080fe20000410000 */
[-C--:B------:R-:W-:Y:S01]  /*9440*/  FMUL.FTZ R106, R106, R8.reuse ;  /* 0x000000086a6a7220 */ /* 0x080fe20000410000 */
[----:B------:R-:W-:Y:S01]  /*9450*/  FMUL.FTZ R107, R107, R8 ;  /* 0x000000086b6b7220 */ /* 0x000fe20000410000 */
[----:B------:R-:W-:Y:S01]  /*9460*/  FADD.FTZ R34, R134, R11 ;  /* 0x0000000b86227221 */ /* 0x000fe20000010000 */
[----:B------:R-:W-:Y:S01]  /*9470*/  F2FP.BF16.F32.PACK_AB R134, R45, R134 ;  /* 0x000000862d86723e */ /* 0x000fe200000010ff */
[-C--:B------:R-:W-:Y:S01]  /*9480*/  FMUL.FTZ R110, R110, R8.reuse ;  /* 0x000000086e6e7220 */ /* 0x080fe20000410000 */
[-C--:B------:R-:W-:Y:S01]  /*9490*/  FMUL.FTZ R111, R111, R8.reuse ;  /* 0x000000086f6f7220 */ /* 0x080fe20000410000 */
[----:B------:R-:W-:Y:S01]  /*94a0*/  FADD.FTZ R11, R45, R34 ;  /* 0x000000222d0b7221 */ /* 0x000fe20000010000 */
[-C--:B------:R-:W-:Y:S01]  /*94b0*/  FMUL.FTZ R114, R114, R8.reuse ;  /* 0x0000000872727220 */ /* 0x080fe20000410000 */
[-C--:B------:R-:W-:Y:S01]  /*94c0*/  FMUL.FTZ R115, R115, R8.reuse ;  /* 0x0000000873737220 */ /* 0x080fe20000410000 */
[----:B-1----:R-:W-:Y:S01]  /*94d0*/  FADD.FTZ R6, R26, R5 ;  /* 0x000000051a067221 */ /* 0x002fe20000010000 */
[----:B------:R-:W-:Y:S01]  /*94e0*/  FADD.FTZ R34, R10, R11 ;  /* 0x0000000b0a227221 */ /* 0x000fe20000010000 */
[----:B------:R-:W-:Y:S01]  /*94f0*/  F2FP.BF16.F32.PACK_AB R125, R26, R125 ;  /* 0x0000007d1a7d723e */ /* 0x000fe200000010ff */
[-C--:B------:R-:W-:Y:S01]  /*9500*/  FMUL.FTZ R118, R118, R8.reuse ;  /* 0x0000000876767220 */ /* 0x080fe20000410000 */
[----:B------:R-:W-:Y:S01]  /*9510*/  FADD.FTZ R6, R127, R6 ;  /* 0x000000067f067221 */ /* 0x000fe20000010000 */
[----:B------:R-:W-:Y:S01]  /*9520*/  FADD.FTZ R11, R49, R34 ;  /* 0x00000022310b7221 */ /* 0x000fe20000010000 */
[----:B------:R-:W-:Y:S01]  /*9530*/  F2FP.BF16.F32.PACK_AB R127, R79, R127 ;  /* 0x0000007f4f7f723e */ /* 0x000fe200000010ff */
[----:B------:R-:W-:Y:S01]  /*9540*/  FMUL.FTZ R119, R119, R8 ;  /* 0x0000000877777220 */ /* 0x000fe20000410000 */
[----:B------:R-:W-:Y:S01]  /*9550*/  FADD.FTZ R6, R79, R6 ;  /* 0x000000064f067221 */ /* 0x000fe20000010000 */
[----:B------:R-:W-:Y:S01]  /*9560*/  FADD.FTZ R34, R12, R11 ;  /* 0x0000000b0c227221 */ /* 0x000fe20000010000 */
[----:B------:R-:W-:-:S02]  /*9570*/  IMAD.MOV.U32 R9, RZ, RZ, R2 ;  /* 0x000000ffff097224 */ /* 0x000fc400078e0002 */
[----:B------:R-:W-:Y:S01]  /*9580*/  FADD.FTZ R6, R121, R6 ;  /* 0x0000000679067221 */ /* 0x000fe20000010000 */
[----:B------:R-:W-:Y:S01]  /*9590*/  FADD.FTZ R11, R53, R34 ;  /* 0x00000022350b7221 */ /* 0x000fe20000010000 */
[C---:B------:R-:W-:Y:S02]  /*95a0*/  F2FP.BF16.F32.PACK_AB R121, R83.reuse, R121 ;  /* 0x000000795379723e */ /* 0x040fe400000010ff */
[----:B------:R-:W-:Y:S01]  /*95b0*/  FADD.FTZ R6, R83, R6 ;  /* 0x0000000653067221 */ /* 0x000fe20000010000 */
[----:B------:R-:W-:-:S04]  /*95c0*/  FADD.FTZ R34, R14, R11 ;  /* 0x0000000b0e227221 */ /* 0x000fc80000010000 */
[----:B------:R-:W-:-:S04]  /*95d0*/  FADD.FTZ R11, R57, R34 ;  /* 0x00000022390b7221 */ /* 0x000fc80000010000 */
[----:B------:R-:W-:-:S04]  /*95e0*/  FADD.FTZ R10, R20, R11 ;  /* 0x0000000b140a7221 */ /* 0x000fc80000010000 */
[----:B------:R-:W-:-:S04]  /*95f0*/  FADD.FTZ R5, R61, R10 ;  /* 0x0000000a3d057221 */ /* 0x000fc80000010000 */
[----:B------:R-:W-:-:S04]  /*9600*/  FADD.FTZ R10, R24, R5 ;  /* 0x00000005180a7221 */ /* 0x000fc80000010000 */
[----:B------:R-:W-:-:S04]  /*9610*/  FADD.FTZ R5, R65, R10 ;  /* 0x0000000a41057221 */ /* 0x000fc80000010000 */
[----:B------:R-:W-:Y:S01]  /*9620*/  FADD.FTZ R10, R28, R5 ;  /* 0x000000051c0a7221 */ /* 0x000fe20000010000 */
[----:B------:R-:W-:Y:S01]  /*9630*/  FADD.FTZ R5, R123, R6 ;  /* 0x000000067b057221 */ /* 0x000fe20000010000 */
[C---:B------:R-:W-:Y:S02]  /*9640*/  F2FP.BF16.F32.PACK_AB R123, R32.reuse, R123 ;  /* 0x0000007b207b723e */ /* 0x040fe400000010ff */
[----:B------:R-:W-:Y:S01]  /*9650*/  FADD.FTZ R6, R7, R10 ;  /* 0x0000000a07067221 */ /* 0x000fe20000010000 */
[----:B------:R-:W-:Y:S01]  /*9660*/  FADD.FTZ R5, R32, R5 ;  /* 0x0000000520057221 */ /* 0x000fe20000010000 */
[----:B------:R-:W-:Y:S01]  /*9670*/  IMAD.MOV.U32 R7, RZ, RZ, R0 ;  /* 0x000000ffff077224 */ /* 0x000fe200078e0000 */
[----:B0-----:R-:W-:Y:S06]  /*9680*/  @P2 BRA `(.L_x_898) ;  /* 0xffffffe000dc2947 */ /* 0x001fec000383ffff */
.L_x_889:
[----:B------:R-:W-:-:S13]  /*9690*/  ISETP.GE.AND P2, PT, R3, UR43, PT ;  /* 0x0000002b03007c0c */ /* 0x000fda000bf46270 */
[----:B------:R-:W-:Y:S05]  /*96a0*/  @!P2 BRA `(.L_x_899) ;  /* 0x0000002c0058a947 */ /* 0x000fea0003800000 */
[----:B------:R-:W-:Y:S01]  /*96b0*/  IMAD.IADD R11, R17, 0x1, -R18 ;  /* 0x00000001110b7824 */ /* 0x000fe200078e0a12 */
[----:B------:R-:W-:Y:S01]  /*96c0*/  UMOV UR26, UR38 ;  /* 0x00000026001a7c82 */ /* 0x000fe20008000000 */
[----:B------:R-:W-:Y:S01]  /*96d0*/  IMAD.MOV.U32 R7, RZ, RZ, R0 ;  /* 0x000000ffff077224 */ /* 0x000fe200078e0000 */
[----:B------:R-:W-:Y:S01]  /*96e0*/  UMOV UR21, UR39 ;  /* 0x0000002700157c82 */ /* 0x000fe20008000000 */
[----:B------:R-:W-:Y:S01]  /*96f0*/  IMAD.IADD R9, R4, 0x1, R11 ;  /* 0x0000000104097824 */ /* 0x000fe200078e020b */
[----:B------:R-:W-:Y:S01]  /*9700*/  IADD3 R11, R11, 0x8, R4 ;  /* 0x000000080b0b7810 */ /* 0x000fe20007ffe004 */
[----:B------:R-:W-:Y:S01]  /*9710*/  IMAD.MOV.U32 R8, RZ, RZ, R2 ;  /* 0x000000ffff087224 */ /* 0x000fe200078e0002 */
[----:B------:R-:W-:Y:S01]  /*9720*/  ULDC UR24, c[0x0][0x9e4] ;  /* 0x0002790000187ab9 */ /* 0x000fe20000000800 */
[----:B------:R-:W-:Y:S01]  /*9730*/  ULDC UR23, c[0x0][0x9dc] ;  /* 0x0002770000177ab9 */ /* 0x000fe20000000800 */
[----:B------:R-:W-:Y:S01]  /*9740*/  LOP3.LUT R13, RZ, R9, RZ, 0x33, !PT ;  /* 0x00000009ff0d7212 */ /* 0x000fe200078e33ff */
[----:B------:R-:W-:Y:S01]  /*9750*/  ULDC UR22, c[0x0][0x988] ;  /* 0x0002620000167ab9 */ /* 0x000fe20000000800 */
[----:B------:R-:W-:Y:S01]  /*9760*/  LOP3.LUT R15, RZ, R11, RZ, 0x33, !PT ;  /* 0x0000000bff0f7212 */ /* 0x000fe200078e33ff */
[----:B------:R-:W-:-:S06]  /*9770*/  ULDC UR25, c[0x0][0x9e0] ;  /* 0x0002780000197ab9 */ /* 0x000fcc0000000800 */
.L_x_916:
        /* <DEDUP_REMOVED lines=9> */
.L_x_901:
[----:B------:R-:W-:Y:S01]  /*9810*/  ULEA UR6, UR39, UR45, 0x3 ;  /* 0x0000002d27067291 */ /* 0x000fe2000f8e183f */
[----:B------:R-:W-:-:S05]  /*9820*/  IMAD.U32 R0, RZ, RZ, UR38 ;  /* 0x00000026ff007e24 */ /* 0x000fca000f8e00ff */
[----:B------:R-:W-:-:S04]  /*9830*/  SHF.L.U32 R0, R0, 0x1f, RZ ;  /* 0x0000001f00007819 */ /* 0x000fc800000006ff */
[----:B------:R0:W1:Y:S01]  /*9840*/  SYNCS.PHASECHK.TRANS64.TRYWAIT P2, [UR6+0x16830], R0 ;  /* 0x01683000ff0075a7 */ /* 0x0000620008040146 */
[----:B------:R-:W-:Y:S05]  /*9850*/  @!P0 BRA `(.L_x_902) ;  /* 0x0000000000048947 */ /* 0x000fea0003800000 */
[----:B------:R-:W-:Y:S01]  /*9860*/  BPT.TRAP 0x1 ;  /* 0x000000040000795c */ /* 0x000fe20000300000 */
.L_x_902:
[----:B-1----:R-:W-:Y:S05]  /*9870*/  @P2 BRA `(.L_x_900) ;  /* 0x0000000000082947 */ /* 0x002fea0003800000 */
[----:B------:R-:W1:Y:S02]  /*9880*/  SYNCS.PHASECHK.TRANS64.TRYWAIT P2, [UR6+0x16830], R0 ;  /* 0x01683000ff0075a7 */ /* 0x000e640008040146 */
[----:B-1----:R-:W-:Y:S05]  /*9890*/  @!P2 BRA `(.L_x_903) ;  /* 0x000000940024a947 */ /* 0x002fea0003800000 */
.L_x_900:
        /* <DEDUP_REMOVED lines=27> */
.L_x_905:
[----:B------:R-:W-:Y:S01]  /*9a50*/  ULEA UR6, UR21, UR45, 0x3 ;  /* 0x0000002d15067291 */ /* 0x000fe2000f8e183f */
[----:B------:R-:W-:-:S05]  /*9a60*/  IMAD.U32 R0, RZ, RZ, UR26 ;  /* 0x0000001aff007e24 */ /* 0x000fca000f8e00ff */
[----:B------:R-:W-:-:S04]  /*9a70*/  SHF.L.U32 R0, R0, 0x1f, RZ ;  /* 0x0000001f00007819 */ /* 0x000fc800000006ff */
[----:B------:R0:W1:Y:S01]  /*9a80*/  SYNCS.PHASECHK.TRANS64.TRYWAIT P2, [UR6+0x16850], R0 ;  /* 0x01685000ff0075a7 */ /* 0x0000620008040146 */
[----:B------:R-:W-:Y:S05]  /*9a90*/  @!P0 BRA `(.L_x_906) ;  /* 0x0000000000048947 */ /* 0x000fea0003800000 */
[----:B------:R-:W-:Y:S01]  /*9aa0*/  BPT.TRAP 0x1 ;  /* 0x000000040000795c */ /* 0x000fe20000300000 */
.L_x_906:
[----:B-1----:R-:W-:Y:S05]  /*9ab0*/  @P2 BRA `(.L_x_904) ;  /* 0x0000000000082947 */ /* 0x002fea0003800000 */
[----:B------:R-:W1:Y:S02]  /*9ac0*/  SYNCS.PHASECHK.TRANS64.TRYWAIT P2, [UR6+0x16850], R0 ;  /* 0x01685000ff0075a7 */ /* 0x000e640008040146 */
[----:B-1----:R-:W-:Y:S05]  /*9ad0*/  @!P2 BRA `(.L_x_907) ;  /* 0x0000009000aca947 */ /* 0x002fea0003800000 */
.L_x_904:
[----:B------:R-:W-:Y:S01]  /*9ae0*/  UIADD3 UR6, UR45, 0x400, URZ ;  /* 0x000004002d067890 */ /* 0x000fe2000fffe03f */
[----:B------:R-:W-:Y:S01]  /*9af0*/  WARPGROUP.ARRIVE ;  /* 0x00000000000079c5 */ /* 0x000fe20000000000 */
[----:B------:R-:W-:-:S05]  /*9b00*/  UMOV UR7, 0x40000040 ;  /* 0x4000004000077882 */ /* 0x000fca0000000000 */
[----:B------:R-:W2:Y:S01]  /*9b10*/  S2R R12, SR_TID.X ;  /* 0x00000000000c7919 */ /* 0x000ea20000002100 */
[----:B------:R-:W-:Y:S01]  /*9b20*/  USHF.R.U32.HI UR6, URZ, 0x4, UR6 ;  /* 0x000000043f067899 */ /* 0x000fe20008011606 */
[----:B01----:R-:W-:Y:S02]  /*9b30*/  IMAD.SHL.U32 R0, R3, 0x80, RZ ;  /* 0x0000008003007824 */ /* 0x003fe400078e00ff */
[----:B------:R-:W-:Y:S01]  /*9b40*/  IMAD.U32 R10, RZ, RZ, UR39 ;  /* 0x00000027ff0a7e24 */ /* 0x000fe2000f8e00ff */
[----:B------:R-:W-:Y:S02]  /*9b50*/  ULOP3.LUT UR6, UR6, 0x3fff, URZ, 0xc0, !UPT ;  /* 0x00003fff06067892 */ /* 0x000fe4000f8ec03f */
[----:B------:R-:W-:Y:S02]  /*9b60*/  IADD3 R21, R17, 0x1, -R0 ;  /* 0x0000000111157810 */ /* 0x000fe40007ffe800 */
[----:B------:R-:W-:Y:S01]  /*9b70*/  ULEA UR10, UR21, UR6, 0xa ;  /* 0x00000006150a7291 */ /* 0x000fe2000f8e503f */
[----:B------:R-:W-:-:S02]  /*9b80*/  @!P1 LEA R10, R10, UR45, 0x3 ;  /* 0x0000002d0a0a9c11 */ /* 0x000fc4000f8e18ff */
[----:B------:R-:W-:-:S03]  /*9b90*/  IMAD.IADD R21, R21, 0x1, -R18 ;  /* 0x0000000115157824 */ /* 0x000fc600078e0a12 */
[----:B------:R-:W-:Y:S01]  /*9ba0*/  @!P1 VIADD R10, R10, 0x16840 ;  /* 0x000168400a0a9836 */ /* 0x000fe20000000000 */
[----:B------:R-:W-:Y:S01]  /*9bb0*/  UMOV UR6, UR10 ;  /* 0x0000000a00067c82 */ /* 0x000fe20008000000 */
[----:B------:R-:W-:Y:S01]  /*9bc0*/  IMAD R21, R16, -0x2, R21 ;  /* 0xfffffffe10157824 */ /* 0x000fe200078e0215 */
[----:B------:R-:W-:Y:S01]  /*9bd0*/  HGMMA.64x64x16.F32.BF16 R88, R148, gdesc[UR4].tnspB, R88, gsb0 ;  /* 0x40e0000494587df0 */ /* 0x000fe20008001858 */
[----:B------:R-:W-:Y:S01]  /*9be0*/  UIADD3 UR6, UR10, 0x80, URZ ;  /* 0x000000800a067890 */ /* 0x000fe2000fffe03f */
[----:B------:R-:W-:Y:S01]  /*9bf0*/  @!P1 PRMT R10, RZ, 0x654, R10 ;  /* 0x00000654ff0a9816 */ /* 0x000fe2000000000a */
[----:B------:R-:W-:Y:S01]  /*9c00*/  UMOV UR7, 0x40000040 ;  /* 0x4000004000077882 */ /* 0x000fe20000000000 */
[----:B--2---:R-:W-:Y:S02]  /*9c10*/  SHF.R.U32.HI R2, RZ, 0x7, R12 ;  /* 0x00000007ff027819 */ /* 0x004fe4000001160c */
[----:B------:R-:W-:-:S03]  /*9c20*/  ISETP.GE.U32.AND P2, PT, R12, 0x180, PT ;  /* 0x000001800c00780c */ /* 0x000fc60003f46070 */
[----:B------:R-:W-:-:S05]  /*9c30*/  VIADD R2, R2, 0x9 ;  /* 0x0000000902027836 */ /* 0x000fca0000000000 */
        /* <DEDUP_REMOVED lines=36> */
[C---:B------:R-:W-:Y:S01]  /*9e80*/  VIADD R123, R21.reuse, UR25 ;  /* 0x00000019157b7c36 */ /* 0x040fe20008000000 */
[----:B------:R0:W-:Y:S06]  /*9e90*/  BAR.ARV R12, 0x100 ;  /* 0x0004000c0000751d */ /* 0x0001ec0000002000 */
[----:B------:R-:W-:Y:S01]  /*9ea0*/  VIADD R21, R21, UR6 ;  /* 0x0000000615157c36 */ /* 0x000fe20008000000 */
[----:B------:R1:W-:Y:S01]  /*9eb0*/  @!P1 SYNCS.ARRIVE.TRANS64.RED.A1T0 RZ, [R10+URZ], RZ ;  /* 0x000000ff0aff99a7 */ /* 0x0003e2000810043f */
[----:B------:R-:W-:-:S02]  /*9ec0*/  IMAD.IADD R2, R4, 0x1, R123 ;  /* 0x0000000104027824 */ /* 0x000fc400078e027b */
[----:B-1----:R-:W-:Y:S01]  /*9ed0*/  IMAD.IADD R10, R4, 0x1, R21 ;  /* 0x00000001040a7824 */ /* 0x002fe200078e0215 */
[----:B0-----:R-:W-:Y:S06]  /*9ee0*/  @!P5 BRA `(.L_x_908) ;  /* 0x000000000058d947 */ /* 0x001fec0003800000 */
        /* <DEDUP_REMOVED lines=11> */
.L_x_910:
[----:B------:R-:W-:Y:S02]  /*9fa0*/  IMAD.U32 R14, RZ, RZ, UR24 ;  /* 0x00000018ff0e7e24 */ /* 0x000fe4000f8e00ff */
[----:B------:R-:W-:-:S03]  /*9fb0*/  IMAD.MOV.U32 R125, RZ, RZ, R9 ;  /* 0x000000ffff7d7224 */ /* 0x000fc600078e0009 */
[----:B------:R-:W-:-:S13]  /*9fc0*/  ISETP.NE.AND P2, PT, R14, 0x1, PT ;  /* 0x000000010e00780c */ /* 0x000fda0003f45270 */
[----:B------:R-:W0:Y:S02]  /*9fd0*/  @P2 LDC.64 R120, c[0x0][0x9e8] ;  /* 0x00027a00ff782b82 */ /* 0x000e240000000a00 */
[----:B0-----:R-:W-:-:S05]  /*9fe0*/  @P2 IMAD.HI.U32 R120, R9, R120, RZ ;  /* 0x0000007809782227 */ /* 0x001fca00078e00ff */
[----:B------:R-:W-:-:S07]  /*9ff0*/  @P2 SHF.R.U32.HI R125, RZ, R121, R120 ;  /* 0x00000079ff7d2219 */ /* 0x000fce0000011678 */
.L_x_911:
[----:B------:R-:W-:Y:S05]  /*a000*/  BSYNC B0 ;  /* 0x0000000000007941 */ /* 0x000fea0003800000 */
.L_x_909:
[----:B------:R-:W-:-:S04]  /*a010*/  IMAD R121, R125, R14, -R0 ;  /* 0x0000000e7d797224 */ /* 0x000fc800078e0a00 */
[----:B------:R-:W-:-:S05]  /*a020*/  IMAD R121, R16, -0x2, R121 ;  /* 0xfffffffe10797824 */ /* 0x000fca00078e0279 */
[----:B------:R-:W-:Y:S02]  /*a030*/  VIADDMNMX R2, R121, R14, R2, PT ;  /* 0x0000000e79027246 */ /* 0x000fe40003800102 */
[----:B------:R-:W-:-:S07]  /*a040*/  VIMNMX R10, R10, R121, !PT ;  /* 0x000000790a0a7248 */ /* 0x000fce0007fe0100 */
.L_x_908:
[----:B------:R-:W-:Y:S02]  /*a050*/  ISETP.GT.AND P2, PT, R3, -0x1, PT ;  /* 0xffffffff0300780c */ /* 0x000fe40003f44270 */
[----:B------:R-:W-:Y:S02]  /*a060*/  IADD3 R12, R21, 0x8, R4 ;  /* 0x00000008150c7810 */ /* 0x000fe40007ffe004 */
        /* <DEDUP_REMOVED lines=93> */
[----:B------:R-:W-:-:S02]  /*a640*/  IADD3 R10, R123, 0x8, R4 ;  /* 0x000000087b0a7810 */ /* 0x000fc40007ffe004 */
[----:B------:R-:W-:Y:S02]  /*a650*/  FSEL R81, R81, -INF , !P3 ;  /* 0xff80000051517808 */ /* 0x000fe40005800000 */
[----:B------:R-:W-:Y:S02]  /*a660*/  FSEL R84, R84, -INF , !P4 ;  /* 0xff80000054547808 */ /* 0x000fe40006000000 */
[----:B------:R-:W-:Y:S01]  /*a670*/  FSEL R85, R85, -INF , !P6 ;  /* 0xff80000055557808 */ /* 0x000fe20007000000 */
[----:B------:R-:W-:Y:S06]  /*a680*/  @!P5 BRA `(.L_x_912) ;  /* 0x000000000058d947 */ /* 0x000fec0003800000 */
        /* <DEDUP_REMOVED lines=11> */
.L_x_914:
[----:B------:R-:W-:Y:S02]  /*a740*/  IMAD.U32 R14, RZ, RZ, UR24 ;  /* 0x00000018ff0e7e24 */ /* 0x000fe4000f8e00ff */
[----:B------:R-:W-:-:S03]  /*a750*/  IMAD.MOV.U32 R123, RZ, RZ, R11 ;  /* 0x000000ffff7b7224 */ /* 0x000fc600078e000b */
[----:B------:R-:W-:-:S13]  /*a760*/  ISETP.NE.AND P3, PT, R14, 0x1, PT ;  /* 0x000000010e00780c */ /* 0x000fda0003f65270 */
[----:B------:R-:W0:Y:S02]  /*a770*/  @P3 LDC.64 R20, c[0x0][0x9e8] ;  /* 0x00027a00ff143b82 */ /* 0x000e240000000a00 */
[----:B0-----:R-:W-:-:S05]  /*a780*/  @P3 IMAD.HI.U32 R20, R11, R20, RZ ;  /* 0x000000140b143227 */ /* 0x001fca00078e00ff */
[----:B------:R-:W-:-:S07]  /*a790*/  @P3 SHF.R.U32.HI R123, RZ, R21, R20 ;  /* 0x00000015ff7b3219 */ /* 0x000fce0000011614 */
.L_x_915:
[----:B------:R-:W-:Y:S05]  /*a7a0*/  BSYNC B0 ;  /* 0x0000000000007941 */ /* 0x000fea0003800000 */
.L_x_913:
[----:B------:R-:W-:-:S04]  /*a7b0*/  IMAD R21, R123, R14, -R0 ;  /* 0x0000000e7b157224 */ /* 0x000fc800078e0a00 */
[----:B------:R-:W-:-:S05]  /*a7c0*/  IMAD R21, R16, -0x2, R21 ;  /* 0xfffffffe10157824 */ /* 0x000fca00078e0215 */
[----:B------:R-:W-:Y:S02]  /*a7d0*/  VIADDMNMX R10, R21, R14, R10, PT ;  /* 0x0000000e150a7246 */ /* 0x000fe4000380010a */
[----:B------:R-:W-:-:S07]  /*a7e0*/  VIMNMX R12, R12, R21, !PT ;  /* 0x000000150c0c7248 */ /* 0x000fce0007fe0100 */
.L_x_912:
        /* <DEDUP_REMOVED lines=26> */
[----:B------:R-:W-:Y:S02]  /*a990*/  ISETP.GT.AND P6, PT, R12, 0x8, P2 ;  /* 0x000000080c00780c */ /* 0x000fe400017c4270 */
[----:B------:R-:W-:Y:S02]  /*a9a0*/  FMNMX.FTZ R21, R49, R0, !PT ;  /* 0x0000000031157209 */ /* 0x000fe40007810000 */
[----:B------:R-:W-:Y:S02]  /*a9b0*/  ISETP.LT.OR P3, PT, R10, 0x22, P3 ;  /* 0x000000220a00780c */ /* 0x000fe40001f61670 */
[----:B------:R-:W-:Y:S02]  /*a9c0*/  FMNMX.FTZ R0, R52, R21, !PT ;  /* 0x0000001534007209 */ /* 0x000fe40007810000 */
[----:B------:R-:W-:-:S02]  /*a9d0*/  FSEL R27, R27, -INF , !P4 ;  /* 0xff8000001b1b7808 */ /* 0x000fc40006000000 */
[----:B------:R-:W-:Y:S02]  /*a9e0*/  FMNMX.FTZ R21, R53, R0, !PT ;  /* 0x0000000035157209 */ /* 0x000fe40007810000 */
[----:B------:R-:W-:Y:S02]  /*a9f0*/  ISETP.LT.OR P6, PT, R10, 0x9, P6 ;  /* 0x000000090a00780c */ /* 0x000fe400037c1670 */
[----:B------:R-:W-:Y:S02]  /*aa00*/  FMNMX.FTZ R0, R56, R21, !PT ;  /* 0x0000001538007209 */ /* 0x000fe40007810000 */
[----:B------:R-:W-:Y:S02]  /*aa10*/  ISETP.GT.AND P4, PT, R12, 0x10, P2 ;  /* 0x000000100c00780c */ /* 0x000fe40001784270 */
[----:B------:R-:W-:Y:S02]  /*aa20*/  FMNMX.FTZ R21, R57, R0, !PT ;  /* 0x0000000039157209 */ /* 0x000fe40007810000 */
[----:B------:R-:W-:-:S02]  /*aa30*/  FSEL R43, R43, -INF , !P3 ;  /* 0xff8000002b2b7808 */ /* 0x000fc40005800000 */
[----:B------:R-:W-:Y:S02]  /*aa40*/  FMNMX.FTZ R0, R60, R21, !PT ;  /* 0x000000153c007209 */ /* 0x000fe40007810000 */
[----:B------:R-:W-:Y:S02]  /*aa50*/  ISETP.GT.AND P3, PT, R12, RZ, P2 ;  /* 0x000000ff0c00720c */ /* 0x000fe40001764270 */
[----:B------:R-:W-:Y:S02]  /*aa60*/  FMNMX.FTZ R21, R61, R0, !PT ;  /* 0x000000003d157209 */ /* 0x000fe40007810000 */
[----:B------:R-:W-:Y:S02]  /*aa70*/  FSEL R30, R30, -INF , !P6 ;  /* 0xff8000001e1e7808 */ /* 0x000fe40007000000 */
        /* <DEDUP_REMOVED lines=11> */
[----:B------:R-:W-:Y:S02]  /*ab30*/  ISETP.LT.OR P4, PT, R10, 0x19, P4 ;  /* 0x000000190a00780c */ /* 0x000fe40002781670 */
[----:B------:R-:W-:Y:S02]  /*ab40*/  FMNMX.FTZ R0, R76, R21, !PT ;  /* 0x000000154c007209 */ /* 0x000fe40007810000 */
[----:B------:R-:W-:-:S02]  /*ab50*/  FMNMX.FTZ R14, R26, R7, !PT ;  /* 0x000000071a0e7209 */ /* 0x000fc40007810000 */
[----:B------:R-:W-:Y:S02]  /*ab60*/  FMNMX.FTZ R21, R77, R0, !PT ;  /* 0x000000004d157209 */ /* 0x000fe40007810000 */
[----:B------:R-:W-:Y:S02]  /*ab70*/  FSEL R38, R38, -INF , !P4 ;  /* 0xff80000026267808 */ /* 0x000fe40006000000 */
[----:B------:R-:W-:Y:S02]  /*ab80*/  FMNMX.FTZ R0, R80, R21, !PT ;  /* 0x0000001550007209 */ /* 0x000fe40007810000 */
[----:B------:R-:W-:Y:S02]  /*ab90*/  ISETP.GT.AND P4, PT, R12, 0x20, P2 ;  /* 0x000000200c00780c */ /* 0x000fe40001784270 */
[----:B------:R-:W-:Y:S02]  /*aba0*/  FMNMX.FTZ R21, R81, R0, !PT ;  /* 0x0000000051157209 */ /* 0x000fe40007810000 */
[----:B------:R-:W-:-:S02]  /*abb0*/  ISETP.LT.OR P4, PT, R10, 0x21, P4 ;  /* 0x000000210a00780c */ /* 0x000fc40002781670 */
[----:B------:R-:W-:Y:S02]  /*abc0*/  FMNMX.FTZ R0, R84, R21, !PT ;  /* 0x0000001554007209 */ /* 0x000fe40007810000 */
[----:B------:R-:W-:Y:S02]  /*abd0*/  FSEL R42, R42, -INF , !P4 ;  /* 0xff8000002a2a7808 */ /* 0x000fe40006000000 */
[----:B------:R-:W-:Y:S02]  /*abe0*/  FMNMX.FTZ R0, R85, R0, !PT ;  /* 0x0000000055007209 */ /* 0x000fe40007810000 */
[C---:B------:R-:W-:Y:S02]  /*abf0*/  ISETP.GT.AND P4, PT, R12.reuse, 0x28, P2 ;  /* 0x000000280c00780c */ /* 0x040fe40001784270 */
[----:B------:R-:W-:Y:S01]  /*ac00*/  ISETP.GT.AND P3, PT, R12, 0x30, P2 ;  /* 0x000000300c00780c */ /* 0x000fe20001764270 */
[----:B------:R-:W0:Y:S01]  /*ac10*/  SHFL.BFLY PT, R21, R0, 0x2, 0x1f ;  /* 0x0c401f0000157f89 */ /* 0x000e2200000e0000 */
[----:B------:R-:W-:-:S02]  /*ac20*/  ISETP.LT.OR P4, PT, R10, 0x29, P4 ;  /* 0x000000290a00780c */ /* 0x000fc40002781670 */
[----:B------:R-:W-:Y:S02]  /*ac30*/  ISETP.LT.OR P3, PT, R10, 0x31, P3 ;  /* 0x000000310a00780c */ /* 0x000fe40001f61670 */
[----:B------:R-:W-:Y:S02]  /*ac40*/  FSEL R46, R46, -INF , !P4 ;  /* 0xff8000002e2e7808 */ /* 0x000fe40006000000 */
[----:B------:R-:W-:Y:S02]  /*ac50*/  ISETP.GT.AND P4, PT, R12, 0x29, P2 ;  /* 0x000000290c00780c */ /* 0x000fe40001784270 */
[----:B------:R-:W-:Y:S02]  /*ac60*/  FSEL R50, R50, -INF , !P3 ;  /* 0xff80000032327808 */ /* 0x000fe40005800000 */
[----:B------:R-:W-:Y:S02]  /*ac70*/  ISETP.LT.OR P4, PT, R10, 0x2a, P4 ;  /* 0x0000002a0a00780c */ /* 0x000fe40002781670 */
[----:B------:R-:W-:-:S02]  /*ac80*/  ISETP.GT.AND P3, PT, R12, 0x38, P2 ;  /* 0x000000380c00780c */ /* 0x000fc40001764270 */
[----:B------:R-:W-:Y:S02]  /*ac90*/  FSEL R47, R47, -INF , !P4 ;  /* 0xff8000002f2f7808 */ /* 0x000fe40006000000 */
[----:B------:R-:W-:Y:S02]  /*aca0*/  ISETP.GT.AND P4, PT, R12, 0x31, P2 ;  /* 0x000000310c00780c */ /* 0x000fe40001784270 */
[C---:B------:R-:W-:Y:S02]  /*acb0*/  ISETP.LT.OR P3, PT, R10.reuse, 0x39, P3 ;  /* 0x000000390a00780c */ /* 0x040fe40001f61670 */
[----:B------:R-:W-:Y:S02]  /*acc0*/  ISETP.LT.OR P4, PT, R10, 0x32, P4 ;  /* 0x000000320a00780c */ /* 0x000fe40002781670 */
[----:B------:R-:W-:Y:S02]  /*acd0*/  FSEL R54, R54, -INF , !P3 ;  /* 0xff80000036367808 */ /* 0x000fe40005800000 */
[----:B0-----:R-:W-:-:S02]  /*ace0*/  FMNMX.FTZ R21, R0, R21, !PT ;  /* 0x0000001500157209 */ /* 0x001fc40007810000 */
[----:B------:R-:W-:Y:S02]  /*acf0*/  FSEL R51, R51, -INF , !P4 ;  /* 0xff80000033337808 */ /* 0x000fe40006000000 */
[C---:B------:R-:W-:Y:S01]  /*ad00*/  ISETP.GT.AND P4, PT, R12.reuse, 0x39, P2 ;  /* 0x000000390c00780c */ /* 0x040fe20001784270 */
[----:B------:R-:W0:Y:S01]  /*ad10*/  SHFL.BFLY PT, R2, R21, 0x1, 0x1f ;  /* 0x0c201f0015027f89 */ /* 0x000e2200000e0000 */
[----:B------:R-:W-:Y:S02]  /*ad20*/  ISETP.GT.AND P3, PT, R12, 0x40, P2 ;  /* 0x000000400c00780c */ /* 0x000fe40001764270 */
[C---:B------:R-:W-:Y:S02]  /*ad30*/  ISETP.LT.OR P4, PT, R10.reuse, 0x3a, P4 ;  /* 0x0000003a0a00780c */ /* 0x040fe40002781670 */
[----:B------:R-:W-:Y:S02]  /*ad40*/  ISETP.LT.OR P3, PT, R10, 0x41, P3 ;  /* 0x000000410a00780c */ /* 0x000fe40001f61670 */
[----:B------:R-:W-:-:S02]  /*ad50*/  FSEL R55, R55, -INF , !P4 ;  /* 0xff80000037377808 */ /* 0x000fc40006000000 */
[----:B------:R-:W-:Y:S02]  /*ad60*/  ISETP.GT.AND P4, PT, R12, 0x41, P2 ;  /* 0x000000410c00780c */ /* 0x000fe40001784270 */
[----:B------:R-:W-:Y:S02]  /*ad70*/  FSEL R58, R58, -INF , !P3 ;  /* 0xff8000003a3a7808 */ /* 0x000fe40005800000 */
[----:B------:R-:W-:Y:S02]  /*ad80*/  ISETP.GT.AND P3, PT, R12, 0x48, P2 ;  /* 0x000000480c00780c */ /* 0x000fe40001764270 */
[C---:B------:R-:W-:Y:S02]  /*ad90*/  ISETP.LT.OR P4, PT, R10.reuse, 0x42, P4 ;  /* 0x000000420a00780c */ /* 0x040fe40002781670 */
[----:B------:R-:W-:Y:S02]  /*ada0*/  ISETP.LT.OR P3, PT, R10, 0x49, P3 ;  /* 0x000000490a00780c */ /* 0x000fe40001f61670 */
[----:B------:R-:W-:-:S02]  /*adb0*/  FSEL R59, R59, -INF , !P4 ;  /* 0xff8000003b3b7808 */ /* 0x000fc40006000000 */
[----:B------:R-:W-:Y:S02]  /*adc0*/  ISETP.GT.AND P4, PT, R12, 0x49, P2 ;  /* 0x000000490c00780c */ /* 0x000fe40001784270 */
[----:B------:R-:W-:Y:S02]  /*add0*/  FSEL R62, R62, -INF , !P3 ;  /* 0xff8000003e3e7808 */ /* 0x000fe40005800000 */
[----:B0-----:R-:W-:Y:S02]  /*ade0*/  FMNMX.FTZ R2, R21, R2, !PT ;  /* 0x0000000215027209 */ /* 0x001fe40007810000 */
[----:B------:R-:W-:Y:S02]  /*adf0*/  ISETP.GT.AND P3, PT, R12, 0x50, P2 ;  /* 0x000000500c00780c */ /* 0x000fe40001764270 */
[C---:B------:R-:W-:Y:S01]  /*ae00*/  FSETP.NEU.FTZ.AND P6, PT, R2.reuse, -INF , PT ;  /* 0xff8000000200780b */ /* 0x040fe20003fdd000 */
[----:B------:R-:W-:Y:S01]  /*ae10*/  FMUL.FTZ R0, R2, UR22 ;  /* 0x0000001602007c20 */ /* 0x000fe20008410000 */
[----:B------:R-:W-:-:S02]  /*ae20*/  ISETP.LT.OR P4, PT, R10, 0x4a, P4 ;  /* 0x0000004a0a00780c */ /* 0x000fc40002781670 */
[----:B------:R-:W-:Y:S02]  /*ae30*/  ISETP.LT.OR P3, PT, R10, 0x51, P3 ;  /* 0x000000510a00780c */ /* 0x000fe40001f61670 */
[----:B------:R-:W-:Y:S02]  /*ae40*/  FSEL R0, R0, RZ, P6 ;  /* 0x000000ff00007208 */ /* 0x000fe40003000000 */
[----:B------:R-:W-:Y:S02]  /*ae50*/  FSEL R63, R63, -INF , !P4 ;  /* 0xff8000003f3f7808 */ /* 0x000fe40006000000 */
[----:B------:R-:W-:Y:S01]  /*ae60*/  ISETP.GT.AND P4, PT, R12, 0x51, P2 ;  /* 0x000000510c00780c */ /* 0x000fe20001784270 */
[--C-:B------:R-:W-:Y:S01]  /*ae70*/  FFMA.FTZ R148, R25, UR22, -R0.reuse ;  /* 0x0000001619947c23 */ /* 0x100fe20008010800 */
[--C-:B------:R-:W-:Y:S01]  /*ae80*/  FFMA.FTZ R25, R29, UR22, -R0.reuse ;  /* 0x000000161d197c23 */ /* 0x100fe20008010800 */
        /* <DEDUP_REMOVED lines=8> */
[----:B------:R-:W-:Y:S01]  /*af10*/  MUFU.EX2 R21, R21 ;  /* 0x0000001500157308 */ /* 0x000fe20000000800 */
[----:B------:R-:W-:Y:S01]  /*af20*/  FMNMX.FTZ R33, R31, R14, !PT ;  /* 0x0000000e1f217209 */ /* 0x000fe20007810000 */
[--C-:B------:R-:W-:Y:S01]  /*af30*/  FFMA.FTZ R146, R36, UR22, -R0.reuse ;  /* 0x0000001624927c23 */ /* 0x100fe20008010800 */
[----:B------:R-:W-:Y:S01]  /*af40*/  ISETP.LT.OR P4, PT, R10, 0x52, P4 ;  /* 0x000000520a00780c */ /* 0x000fe20002781670 */
        /* <DEDUP_REMOVED lines=27> */
[----:B------:R-:W-:Y:S01]  /*b100*/  ISETP.LT.OR P3, PT, R10, 0x61, P3 ;  /* 0x000000610a00780c */ /* 0x000fe20001f61670 */
[----:B------:R-:W-:Y:S01]  /*b110*/  FFMA.FTZ R85, R85, UR22, -R0 ;  /* 0x0000001655557c23 */ /* 0x000fe20008010800 */
[----:B------:R-:W-:Y:S01]  /*b120*/  FMNMX.FTZ R41, R47, R14, !PT ;  /* 0x0000000e2f297209 */ /* 0x000fe20007810000 */
[----:B------:R-:W-:Y:S01]  /*b130*/  MUFU.EX2 R148, R148 ;  /* 0x0000009400947308 */ /* 0x000fe20000000800 */
[----:B------:R-:W-:-:S02]  /*b140*/  FSEL R71, R71, -INF , !P4 ;  /* 0xff80000047477808 */ /* 0x000fc40006000000 */
[----:B------:R-:W-:Y:S01]  /*b150*/  FMNMX.FTZ R14, R50, R41, !PT ;  /* 0x00000029320e7209 */ /* 0x000fe20007810000 */
[----:B------:R-:W-:Y:S01]  /*b160*/  FFMA.FTZ R41, R45, UR22, -R0 ;  /* 0x000000162d297c23 */ /* 0x000fe20008010800 */
[----:B------:R-:W-:Y:S02]  /*b170*/  ISETP.GT.AND P4, PT, R12, 0x61, P2 ;  /* 0x000000610c00780c */ /* 0x000fe40001784270 */
[----:B------:R-:W-:Y:S01]  /*b180*/  FMNMX.FTZ R45, R51, R14, !PT ;  /* 0x0000000e332d7209 */ /* 0x000fe20007810000 */
[----:B------:R-:W-:Y:S01]  /*b190*/  MUFU.EX2 R150, R150 ;  /* 0x0000009600967308 */ /* 0x000fe20000000800 */
[----:B------:R-:W-:Y:S02]  /*b1a0*/  FSEL R74, R74, -INF , !P3 ;  /* 0xff8000004a4a7808 */ /* 0x000fe40005800000 */
[----:B------:R-:W-:Y:S02]  /*b1b0*/  FMNMX.FTZ R14, R54, R45, !PT ;  /* 0x0000002d360e7209 */ /* 0x000fe40007810000 */
[----:B------:R-:W-:-:S02]  /*b1c0*/  ISETP.GT.AND P3, PT, R12, 0x68, P2 ;  /* 0x000000680c00780c */ /* 0x000fc40001764270 */
[----:B------:R-:W-:Y:S01]  /*b1d0*/  FMNMX.FTZ R45, R55, R14, !PT ;  /* 0x0000000e372d7209 */ /* 0x000fe20007810000 */
[----:B------:R-:W-:Y:S01]  /*b1e0*/  MUFU.EX2 R25, R25 ;  /* 0x0000001900197308 */ /* 0x000fe20000000800 */
[----:B------:R-:W-:Y:S02]  /*b1f0*/  ISETP.LT.OR P4, PT, R10, 0x62, P4 ;  /* 0x000000620a00780c */ /* 0x000fe40002781670 */
[----:B------:R-:W-:Y:S01]  /*b200*/  FMNMX.FTZ R14, R58, R45, !PT ;  /* 0x0000002d3a0e7209 */ /* 0x000fe20007810000 */
[----:B------:R-:W-:Y:S01]  /*b210*/  FFMA.FTZ R45, R49, UR22, -R0 ;  /* 0x00000016312d7c23 */ /* 0x000fe20008010800 */
[----:B------:R-:W-:Y:S02]  /*b220*/  ISETP.LT.OR P3, PT, R10, 0x69, P3 ;  /* 0x000000690a00780c */ /* 0x000fe40001f61670 */
[----:B------:R-:W-:Y:S01]  /*b230*/  FMNMX.FTZ R49, R59, R14, !PT ;  /* 0x0000000e3b317209 */ /* 0x000fe20007810000 */
[----:B------:R-:W-:Y:S01]  /*b240*/  MUFU.EX2 R144, R144 ;  /* 0x0000009000907308 */ /* 0x000fe20000000800 */
[----:B------:R-:W-:-:S02]  /*b250*/  FSEL R75, R75, -INF , !P4 ;  /* 0xff8000004b4b7808 */ /* 0x000fc40006000000 */
[----:B------:R-:W-:Y:S02]  /*b260*/  FMNMX.FTZ R14, R62, R49, !PT ;  /* 0x000000313e0e7209 */ /* 0x000fe40007810000 */
[----:B------:R-:W-:Y:S02]  /*b270*/  ISETP.GT.AND P4, PT, R12, 0x69, P2 ;  /* 0x000000690c00780c */ /* 0x000fe40001784270 */
        /* <DEDUP_REMOVED lines=8> */
[----:B------:R-:W-:Y:S02]  /*b300*/  ISETP.LT.OR P4, PT, R10, 0x6a, P4 ;  /* 0x0000006a0a00780c */ /* 0x000fe40002781670 */
[----:B------:R-:W-:Y:S02]  /*b310*/  FMNMX.FTZ R14, R70, R53, !PT ;  /* 0x00000035460e7209 */ /* 0x000fe40007810000 */
[----:B------:R-:W-:Y:S02]  /*b320*/  ISETP.LT.OR P3, PT, R10, 0x71, P3 ;  /* 0x000000710a00780c */ /* 0x000fe40001f61670 */
        /* <DEDUP_REMOVED lines=11> */
[----:B------:R-:W-:Y:S01]  /*b3e0*/  ISETP.LT.OR P4, PT, R10, 0x72, P4 ;  /* 0x000000720a00780c */ /* 0x000fe20002781670 */
[----:B------:R-:W-:Y:S01]  /*b3f0*/  MUFU.EX2 R37, R37 ;  /* 0x0000002500257308 */ /* 0x000fe20000000800 */
[----:B------:R-:W-:Y:S02]  /*b400*/  FMNMX.FTZ R57, R79, R14, !PT ;  /* 0x0000000e4f397209 */ /* 0x000fe40007810000 */
[----:B------:R-:W-:Y:S02]  /*b410*/  ISETP.GT.AND P2, PT, R12, 0x79, P2 ;  /* 0x000000790c00780c */ /* 0x000fe40001744270 */
[----:B------:R-:W-:Y:S02]  /*b420*/  ISETP.LT.OR P3, PT, R10, 0x79, P3 ;  /* 0x000000790a00780c */ /* 0x000fe40001f61670 */
[----:B------:R-:W-:Y:S01]  /*b430*/  FSEL R83, R83, -INF , !P4 ;  /* 0xff80000053537808 */ /* 0x000fe20006000000 */
[----:B------:R-:W-:Y:S01]  /*b440*/  MUFU.EX2 R142, R142 ;  /* 0x0000008e008e7308 */ /* 0x000fe20000000800 */
[----:B------:R-:W-:Y:S01]  /*b450*/  FMNMX.FTZ R12, R82, R57, !PT ;  /* 0x00000039520c7209 */ /* 0x000fe20007810000 */
[----:B------:R-:W-:Y:S01]  /*b460*/  FFMA.FTZ R57, R61, UR22, -R0 ;  /* 0x000000163d397c23 */ /* 0x000fe20008010800 */
[----:B------:R-:W-:-:S02]  /*b470*/  ISETP.LT.OR P2, PT, R10, 0x7a, P2 ;  /* 0x0000007a0a00780c */ /* 0x000fc40001741670 */
[----:B------:R-:W-:Y:S02]  /*b480*/  FSEL R86, R86, -INF , !P3 ;  /* 0xff80000056567808 */ /* 0x000fe40005800000 */
[----:B------:R-:W-:Y:S01]  /*b490*/  FMNMX.FTZ R61, R83, R12, !PT ;  /* 0x0000000c533d7209 */ /* 0x000fe20007810000 */
[----:B------:R-:W-:Y:S01]  /*b4a0*/  MUFU.EX2 R41, R41 ;  /* 0x0000002900297308 */ /* 0x000fe20000000800 */
        /* <DEDUP_REMOVED lines=59> */
[--C-:B------:R-:W-:Y:S01]  /*b860*/  FFMA.FTZ R26, R43, UR22, -R40.reuse ;  /* 0x000000162b1a7c23 */ /* 0x100fe20008010828 */
        /* <DEDUP_REMOVED lines=18> */
[--C-:B------:R-:W-:Y:S01]  /*b990*/  FFMA.FTZ R131, R70, UR22, -R40.reuse ;  /* 0x0000001646837c23 */ /* 0x100fe20008010828 */
        /* <DEDUP_REMOVED lines=15> */
[----:B------:R-:W-:Y:S01]  /*ba90*/  FFMA.FTZ R86, R86, UR22, -R40 ;  /* 0x0000001656567c23 */ /* 0x000fe20008010828 */
[----:B------:R-:W-:-:S02]  /*baa0*/  IMAD.U32 R27, RZ, RZ, UR21 ;  /* 0x00000015ff1b7e24 */ /* 0x000fc4000f8e00ff */
[----:B------:R-:W-:Y:S01]  /*bab0*/  FADD.FTZ R6, R12, R5 ;  /* 0x000000050c067221 */ /* 0x000fe20000010000 */
[----:B------:R-:W-:Y:S01]  /*bac0*/  FADD.FTZ R7, R45, R38 ;  /* 0x000000262d077221 */ /* 0x000fe20000010000 */
[----:B------:R-:W-:Y:S01]  /*bad0*/  FFMA.FTZ R38, R67, UR22, -R40 ;  /* 0x0000001643267c23 */ /* 0x000fe20008010828 */
[----:B------:R-:W0:Y:S01]  /*bae0*/  MUFU.EX2 R20, R20 ;  /* 0x0000001400147308 */ /* 0x000e220000000800 */
[----:B------:R-:W-:Y:S01]  /*baf0*/  FADD.FTZ R5, R151, R6 ;  /* 0x0000000697057221 */ /* 0x000fe20000010000 */
[----:B------:R-:W-:Y:S01]  /*bb00*/  FADD.FTZ R42, R138, R7 ;  /* 0x000000078a2a7221 */ /* 0x000fe20000010000 */
[----:B------:R-:W-:Y:S01]  /*bb10*/  @!P1 LEA R27, R27, UR45, 0x3 ;  /* 0x0000002d1b1b9c11 */ /* 0x000fe2000f8e18ff */
[----:B------:R-:W-:Y:S01]  /*bb20*/  UMOV UR21, UR39 ;  /* 0x0000002700157c82 */ /* 0x000fe20008000000 */
[----:B-1----:R-:W-:Y:S01]  /*bb30*/  FADD.FTZ R6, R14, R5 ;  /* 0x000000050e067221 */ /* 0x002fe20000010000 */
[----:B------:R-:W-:Y:S01]  /*bb40*/  FADD.FTZ R7, R49, R42 ;  /* 0x0000002a31077221 */ /* 0x000fe20000010000 */
[----:B------:R-:W-:Y:S01]  /*bb50*/  FFMA.FTZ R42, R71, UR22, -R40 ;  /* 0x00000016472a7c23 */ /* 0x000fe20008010828 */
[----:B------:R-:W1:Y:S01]  /*bb60*/  MUFU.EX2 R147, R147 ;  /* 0x0000009300937308 */ /* 0x000e620000000800 */
[----:B--2---:R-:W-:Y:S01]  /*bb70*/  FADD.FTZ R5, R145, R6 ;  /* 0x0000000691057221 */ /* 0x004fe20000010000 */
[----:B------:R-:W-:Y:S01]  /*bb80*/  FADD.FTZ R44, R132, R7 ;  /* 0x00000007842c7221 */ /* 0x000fe20000010000 */
[----:B------:R-:W-:Y:S01]  /*bb90*/  FFMA.FTZ R40, R87, UR22, -R40 ;  /* 0x0000001657287c23 */ /* 0x000fe20008010828 */
[----:B------:R-:W-:Y:S01]  /*bba0*/  ISETP.GT.AND P2, PT, R3, UR43, PT ;  /* 0x0000002b03007c0c */ /* 0x000fe2000bf44270 */
[----:B------:R-:W-:-:S02]  /*bbb0*/  @!P1 VIADD R27, R27, 0x16860 ;  /* 0x000168601b1b9836 */ /* 0x000fc40000000000 */
[----:B------:R-:W-:Y:S01]  /*bbc0*/  FADD.FTZ R7, R53, R44 ;  /* 0x0000002c35077221 */ /* 0x000fe20000010000 */
[----:B------:R-:W-:Y:S01]  /*bbd0*/  F2FP.BF16.F32.PACK_AB R148, R148, R21 ;  /* 0x000000159494723e */ /* 0x000fe200000010ff */
[----:B------:R-:W2:Y:S01]  /*bbe0*/  MUFU.EX2 R24, R24 ;  /* 0x0000001800187308 */ /* 0x000ea20000000800 */
[----:B0-----:R-:W-:Y:S01]  /*bbf0*/  FADD.FTZ R6, R20, R5 ;  /* 0x0000000514067221 */ /* 0x001fe20000010000 */
[----:B------:R-:W-:Y:S01]  /*bc00*/  FADD.FTZ R44, R134, R7 ;  /* 0x00000007862c7221 */ /* 0x000fe20000010000 */
[----:B------:R-:W-:Y:S01]  /*bc10*/  @!P1 PRMT R27, RZ, 0x654, R27 ;  /* 0x00000654ff1b9816 */ /* 0x000fe2000000001b */
[----:B------:R-:W-:Y:S01]  /*bc20*/  VIADD R3, R3, 0xffffffff ;  /* 0xffffffff03037836 */ /* 0x000fe20000000000 */
[----:B------:R-:W-:Y:S01]  /*bc30*/  F2FP.BF16.F32.PACK_AB R150, R25, R150 ;  /* 0x000000961996723e */ /* 0x000fe200000010ff */
[----:B------:R-:W-:Y:S01]  /*bc40*/  FADD.FTZ R7, R57, R44 ;  /* 0x0000002c39077221 */ /* 0x000fe20000010000 */
[----:B------:R0:W-:Y:S01]  /*bc50*/  @!P1 SYNCS.ARRIVE.TRANS64.RED.A1T0 RZ, [R27+URZ], RZ ;  /* 0x000000ff1bff99a7 */ /* 0x0001e2000810043f */
[----:B------:R-:W3:Y:S01]  /*bc60*/  MUFU.EX2 R141, R141 ;  /* 0x0000008d008d7308 */ /* 0x000ee20000000800 */
        /* <DEDUP_REMOVED lines=8> */
[----:B--2---:R-:W-:Y:S01]  /*bcf0*/  FADD.FTZ R6, R24, R5 ;  /* 0x0000000518067221 */ /* 0x004fe20000010000 */
[----:B------:R-:W-:Y:S01]  /*bd00*/  F2FP.BF16.F32.PACK_AB R142, R41, R142 ;  /* 0x0000008e298e723e */ /* 0x000fe200000010ff */
[----:B------:R-:W-:Y:S01]  /*bd10*/  FMUL.FTZ R95, R95, R10 ;  /* 0x0000000a5f5f7220 */ /* 0x000fe20000410000 */
[----:B------:R-:W-:Y:S01]  /*bd20*/  F2FP.BF16.F32.PACK_AB R136, R45, R136 ;  /* 0x000000882d88723e */ /* 0x000fe200000010ff */
[----:B------:R-:W-:Y:S01]  /*bd30*/  FMUL.FTZ R98, R98, R10 ;  /* 0x0000000a62627220 */ /* 0x000fe20000410000 */
[----:B------:R-:W-:Y:S01]  /*bd40*/  F2FP.BF16.F32.PACK_AB R138, R49, R138 ;  /* 0x0000008a318a723e */ /* 0x000fe200000010ff */
[----:B------:R-:W-:Y:S01]  /*bd50*/  FMUL.FTZ R99, R99, R10 ;  /* 0x0000000a63637220 */ /* 0x000fe20000410000 */
[----:B------:R-:W2:Y:S01]  /*bd60*/  MUFU.EX2 R128, R128 ;  /* 0x0000008000807308 */ /* 0x000ea20000000800 */
[----:B---3--:R-:W-:Y:S01]  /*bd70*/  FADD.FTZ R5, R141, R6 ;  /* 0x000000068d057221 */ /* 0x008fe20000010000 */
[----:B------:R-:W-:Y:S01]  /*bd80*/  F2FP.BF16.F32.PACK_AB R132, R53, R132 ;  /* 0x000000843584723e */ /* 0x000fe200000010ff */
[----:B------:R-:W-:Y:S01]  /*bd90*/  FMUL.FTZ R102, R102, R10 ;  /* 0x0000000a66667220 */ /* 0x000fe20000410000 */
[----:B------:R-:W-:Y:S01]  /*bda0*/  F2FP.BF16.F32.PACK_AB R134, R57, R134 ;  /* 0x000000863986723e */ /* 0x000fe200000010ff */
[-C--:B------:R-:W-:Y:S01]  /*bdb0*/  FMUL.FTZ R103, R103, R10.reuse ;  /* 0x0000000a67677220 */ /* 0x080fe20000410000 */
[----:B------:R-:W-:Y:S01]  /*bdc0*/  F2FP.BF16.F32.PACK_AB R149, R12, R149 ;  /* 0x000000950c95723e */ /* 0x000fe200000010ff */
[-C--:B------:R-:W-:Y:S01]  /*bdd0*/  FMUL.FTZ R106, R106, R10.reuse ;  /* 0x0000000a6a6a7220 */ /* 0x080fe20000410000 */
[----:B------:R-:W3:Y:S01]  /*bde0*/  MUFU.EX2 R143, R143 ;  /* 0x0000008f008f7308 */ /* 0x000ee20000000800 */
[----:B-1----:R-:W-:Y:S01]  /*bdf0*/  FADD.FTZ R6, R26, R5 ;  /* 0x000000051a067221 */ /* 0x002fe20000010000 */
[----:B------:R-:W-:Y:S01]  /*be00*/  F2FP.BF16.F32.PACK_AB R151, R14, R151 ;  /* 0x000000970e97723e */ /* 0x000fe200000010ff */
[-C--:B------:R-:W-:Y:S01]  /*be10*/  FMUL.FTZ R107, R107, R10.reuse ;  /* 0x0000000a6b6b7220 */ /* 0x080fe20000410000 */
[----:B------:R-:W-:Y:S01]  /*be20*/  F2FP.BF16.F32.PACK_AB R145, R20, R145 ;  /* 0x000000911491723e */ /* 0x000fe200000010ff */
[-C--:B------:R-:W-:Y:S01]  /*be30*/  FMUL.FTZ R110, R110, R10.reuse ;  /* 0x0000000a6e6e7220 */ /* 0x080fe20000410000 */
[----:B------:R-:W-:Y:S01]  /*be40*/  F2FP.BF16.F32.PACK_AB R147, R24, R147 ;  /* 0x000000931893723e */ /* 0x000fe200000010ff */
[-C--:B------:R-:W-:Y:S01]  /*be50*/  FMUL.FTZ R111, R111, R10.reuse ;  /* 0x0000000a6f6f7220 */ /* 0x080fe20000410000 */
[----:B------:R-:W1:Y:S01]  /*be60*/  MUFU.EX2 R61, R61 ;  /* 0x0000003d003d7308 */ /* 0x000e620000000800 */
[----:B--2---:R-:W-:Y:S01]  /*be70*/  FADD.FTZ R44, R128, R7 ;  /* 0x00000007802c7221 */ /* 0x004fe20000010000 */
[----:B------:R-:W-:Y:S01]  /*be80*/  F2FP.BF16.F32.PACK_AB R141, R26, R141 ;  /* 0x0000008d1a8d723e */ /* 0x000fe200000010ff */
[-C--:B------:R-:W-:Y:S01]  /*be90*/  FMUL.FTZ R114, R114, R10.reuse ;  /* 0x0000000a72727220 */ /* 0x080fe20000410000 */
[-C--:B------:R-:W-:Y:S01]  /*bea0*/  FMUL.FTZ R115, R115, R10.reuse ;  /* 0x0000000a73737220 */ /* 0x080fe20000410000 */
[-C--:B------:R-:W-:Y:S01]  /*beb0*/  FMUL.FTZ R118, R118, R10.reuse ;  /* 0x0000000a76767220 */ /* 0x080fe20000410000 */
[----:B------:R-:W-:Y:S01]  /*bec0*/  FMUL.FTZ R119, R119, R10 ;  /* 0x0000000a77777220 */ /* 0x000fe20000410000 */
[----:B------:R-:W-:Y:S01]  /*bed0*/  IMAD.MOV.U32 R8, RZ, RZ, R2 ;  /* 0x000000ffff087224 */ /* 0x000fe200078e0002 */
        /* <DEDUP_REMOVED lines=75> */
[----:B------:R-:W-:-:S06]  /*c390*/  IMAD.MOV.U32 R7, RZ, RZ, R0 ;  /* 0x000000ffff077224 */ /* 0x000fcc00078e0000 */
[----:B------:R-:W2:Y:S01]  /*c3a0*/  MUFU.EX2 R40, R40 ;  /* 0x0000002800287308 */ /* 0x000ea20000000800 */
[----:B---3--:R-:W-:Y:S01]  /*c3b0*/  FADD.FTZ R44, R123, R44 ;  /* 0x0000002c7b2c7221 */ /* 0x008fe20000010000 */
[C---:B-1----:R-:W-:Y:S01]  /*c3c0*/  FADD.FTZ R6, R81.reuse, R6 ;  /* 0x0000000651067221 */ /* 0x042fe20000010000 */
[----:B------:R-:W-:Y:S02]  /*c3d0*/  F2FP.BF16.F32.PACK_AB R122, R81, R122 ;  /* 0x0000007a517a723e */ /* 0x000fe400000010ff */
[C---:B--2---:R-:W-:Y:S01]  /*c3e0*/  FADD.FTZ R5, R40.reuse, R44 ;  /* 0x0000002c28057221 */ /* 0x044fe20000010000 */
[----:B------:R-:W-:Y:S01]  /*c3f0*/  F2FP.BF16.F32.PACK_AB R123, R40, R123 ;  /* 0x0000007b287b723e */ /* 0x000fe200000010ff */
[----:B0-----:R-:W-:Y:S06]  /*c400*/  @P2 BRA `(.L_x_916) ;  /* 0xffffffd000dc2947 */ /* 0x001fec000383ffff */
.L_x_899:
[----:B------:R-:W-:Y:S06]  /*c410*/  BAR.ARV 0x8, 0x1a0 ;  /* 0x0206800000007b1d */ /* 0x000fec0000002000 */
[----:B------:R-:W-:Y:S05]  /*c420*/  @!P0 BRA `(.L_x_917) ;  /* 0x0000000000048947 */ /* 0x000fea0003800000 */
[----:B------:R-:W-:Y:S01]  /*c430*/  BPT.TRAP 0x1 ;  /* 0x000000040000795c */ /* 0x000fe20000300000 */
.L_x_917:
[----:B------:R-:W-:Y:S01]  /*c440*/  ULEA UR5, UR39, UR45, 0x3 ;  /* 0x0000002d27057291 */ /* 0x000fe2000f8e183f */
[----:B------:R-:W-:-:S05]  /*c450*/  IMAD.U32 R3, RZ, RZ, UR38 ;  /* 0x00000026ff037e24 */ /* 0x000fca000f8e00ff */
[----:B------:R-:W-:-:S04]  /*c460*/  SHF.L.U32 R3, R3, 0x1f, RZ ;  /* 0x0000001f03037819 */ /* 0x000fc800000006ff */
[----:B------:R0:W1:Y:S01]  /*c470*/  SYNCS.PHASECHK.TRANS64.TRYWAIT P2, [UR5+0x16850], R3 ;  /* 0x01685003ff0075a7 */ /* 0x0000620008040145 */
[----:B------:R-:W-:Y:S05]  /*c480*/  @!P0 BRA `(.L_x_918) ;  /* 0x0000000000048947 */ /* 0x000fea0003800000 */
[----:B------:R-:W-:Y:S01]  /*c490*/  BPT.TRAP 0x1 ;  /* 0x000000040000795c */ /* 0x000fe20000300000 */
.L_x_918:
[----:B-1----:R-:W-:Y:S05]  /*c4a0*/  @P2 BRA `(.L_x_919) ;  /* 0x0000000000082947 */ /* 0x002fea0003800000 */
[----:B------:R-:W1:Y:S02]  /*c4b0*/  SYNCS.PHASECHK.TRANS64.TRYWAIT P0, [UR5+0x16850], R3 ;  /* 0x01685003ff0075a7 */ /* 0x000e640008000145 */
[----:B-1----:R-:W-:Y:S05]  /*c4c0*/  @!P0 BRA `(.L_x_920) ;  /* 0x0000006800488947 */ /* 0x002fea0003800000 */
.L_x_919:
[----:B------:R-:W-:Y:S01]  /*c4d0*/  UIADD3 UR45, UR45, 0x400, URZ ;  /* 0x000004002d2d7890 */ /* 0x000fe2000fffe03f */
[----:B------:R-:W-:Y:S01]  /*c4e0*/  WARPGROUP.ARRIVE ;  /* 0x00000000000079c5 */ /* 0x000fe20000000000 */
[----:B------:R-:W-:Y:S01]  /*c4f0*/  UMOV UR7, 0x40000040 ;  /* 0x4000004000077882 */ /* 0x000fe20000000000 */
[----:B-1----:R-:W1:Y:S01]  /*c500*/  SHFL.BFLY PT, R4, R5, 0x2, 0x1f ;  /* 0x0c401f0005047f89 */ /* 0x002e6200000e0000 */
[----:B------:R-:W-:Y:S01]  /*c510*/  USHF.R.U32.HI UR45, URZ, 0x4, UR45 ;  /* 0x000000043f2d7899 */ /* 0x000fe2000801162d */
[----:B------:R-:W-:Y:S01]  /*c520*/  IMAD.U32 R11, RZ, RZ, UR5 ;  /* 0x00000005ff0b7e24 */ /* 0x000fe2000f8e00ff */
[----:B------:R-:W-:Y:S01]  /*c530*/  UIADD3 UR37, UR37, 0x1, URZ ;  /* 0x0000000125257890 */ /* 0x000fe2000fffe03f */
[----:B0-----:R-:W0:Y:S01]  /*c540*/  SHFL.BFLY PT, R3, R6, 0x2, 0x1f ;  /* 0x0c401f0006037f89 */ /* 0x001e2200000e0000 */
        /* <DEDUP_REMOVED lines=13> */
[----:B0-----:R-:W-:-:S02]  /*c620*/  FADD.FTZ R3, R3, R6 ;  /* 0x0000000603037221 */ /* 0x001fc40000010000 */
[----:B------:R-:W0:Y:S04]  /*c630*/  SHFL.BFLY PT, R8, R7, 0x1, 0x1f ;  /* 0x0c201f0007087f89 */ /* 0x000e2800000e0000 */
[----:B------:R-:W1:Y:S01]  /*c640*/  SHFL.BFLY PT, R4, R3, 0x1, 0x1f ;  /* 0x0c201f0003047f89 */ /* 0x000e6200000e0000 */
[----:B0-----:R-:W-:Y:S01]  /*c650*/  FADD.FTZ R10, R7, R8 ;  /* 0x00000008070a7221 */ /* 0x001fe20000010000 */
[----:B------:R-:W-:Y:S02]  /*c660*/  IMAD.MOV.U32 R7, RZ, RZ, RZ ;  /* 0x000000ffff077224 */ /* 0x000fe400078e00ff */
[----:B-1----:R-:W-:Y:S02]  /*c670*/  FADD.FTZ R9, R3, R4 ;  /* 0x0000000403097221 */ /* 0x002fe40000010000 */
[----:B------:R-:W-:Y:S01]  /*c680*/  FSETP.NE.FTZ.AND P2, PT, R10, RZ, PT ;  /* 0x000000ff0a00720b */ /* 0x000fe20003f55000 */
[----:B------:R-:W-:-:S02]  /*c690*/  IMAD.MOV.U32 R4, RZ, RZ, RZ ;  /* 0x000000ffff047224 */ /* 0x000fc400078e00ff */
[----:B------:R-:W-:Y:S01]  /*c6a0*/  IMAD.MOV.U32 R3, RZ, RZ, -0x800000 ;  /* 0xff800000ff037424 */ /* 0x000fe200078e00ff */
[----:B------:R-:W-:-:S09]  /*c6b0*/  FSETP.NE.FTZ.AND P0, PT, R9, RZ, PT ;  /* 0x000000ff0900720b */ /* 0x000fd20003f15000 */
[----:B------:R-:W0:Y:S01]  /*c6c0*/  @P2 MUFU.LG2 R8, R10 ;  /* 0x0000000a00082308 */ /* 0x000e220000000c00 */
[----:B------:R-:W-:-:S03]  /*c6d0*/  @P2 FMUL.FTZ R12, R12, 0.69314718246459960938 ;  /* 0x3f3172180c0c2820 */ /* 0x000fc60000410000 */
[----:B------:R-:W-:-:S04]  /*c6e0*/  @P0 FMUL.FTZ R5, R5, 0.69314718246459960938 ;  /* 0x3f31721805050820 */ /* 0x000fc80000410000 */
[----:B------:R-:W-:Y:S08]  /*c6f0*/  @P0 MUFU.RCP R4, R9 ;  /* 0x0000000900040308 */ /* 0x000ff00000001000 */
[----:B------:R0:W1:Y:S08]  /*c700*/  @P0 MUFU.LG2 R6, R9 ;  /* 0x0000000900060308 */ /* 0x0000700000000c00 */
[----:B------:R-:W2:Y:S01]  /*c710*/  @P2 MUFU.RCP R7, R10 ;  /* 0x0000000a00072308 */ /* 0x000ea20000001000 */
[----:B0-----:R-:W-:Y:S01]  /*c720*/  @P2 FMUL.FTZ R9, R8, 0.69314718246459960938 ;  /* 0x3f31721808092820 */ /* 0x001fe20000410000 */
[----:B------:R-:W-:-:S02]  /*c730*/  WARPGROUP.DEPBAR.LE gsb0, 0x0 ;  /* 0x00008000000079c5 */ /* 0x000fc40000010000 */
[----:B------:R-:W-:Y:S01]  /*c740*/  WARPGROUP.ARRIVE ;  /* 0x00000000000079c5 */ /* 0x000fe20000000000 */
[----:B------:R-:W-:Y:S02]  /*c750*/  @!P1 VIADD R8, R11, 0x16860 ;  /* 0x000168600b089836 */ /* 0x000fe40000000000 */
[----:B------:R-:W-:Y:S01]  /*c760*/  @P2 FFMA.FTZ R3, R12, R0, R9 ;  /* 0x000000000c032223 */ /* 0x000fe20000010009 */
[----:B-1----:R-:W-:Y:S02]  /*c770*/  @P0 FMUL.FTZ R6, R6, 0.69314718246459960938 ;  /* 0x3f31721806060820 */ /* 0x002fe40000410000 */
[----:B------:R-:W-:Y:S01]  /*c780*/  HGMMA.64x64x16.F32.BF16 R88, R144, gdesc[UR4].tnspB, R88, gsb0 ;  /* 0x40e0000490587df0 */ /* 0x000fe20008001858 */
[----:B------:R-:W-:Y:S01]  /*c790*/  UIADD3 UR6, UR4, 0x100, URZ ;  /* 0x0000010004067890 */ /* 0x000fe2000fffe03f */
[----:B------:R-:W-:Y:S01]  /*c7a0*/  @!P1 PRMT R8, RZ, 0x654, R8 ;  /* 0x00000654ff089816 */ /* 0x000fe20000000008 */
[----:B------:R-:W-:Y:S01]  /*c7b0*/  UMOV UR7, 0x40000040 ;  /* 0x4000004000077882 */ /* 0x000fe20000000000 */
[----:B------:R-:W-:Y:S01]  /*c7c0*/  @P0 FFMA.FTZ R20, R5, R2, R6 ;  /* 0x0000000205140223 */ /* 0x000fe20000010006 */
[----:B------:R-:W-:Y:S01]  /*c7d0*/  PLOP3.LUT P0, PT, PT, PT, PT, 0x8, 0x0 ;  /* 0x000000000000781c */ /* 0x000fe20003f0e170 */
[----:B------:R-:W-:-:S02]  /*c7e0*/  WARPGROUP.DEPBAR.LE gsb0, 0x0 ;  /* 0x00008000000079c5 */ /* 0x000fc40000010000 */
        /* <DEDUP_REMOVED lines=63> */
[----:B0-----:R-:W-:-:S07]  /*cbe0*/  FMUL.FTZ R119, R119, R7 ;  /* 0x0000000777777220 */ /* 0x001fce0000410000 */
.L_x_850:
[----:B------:R-:W0:Y:S01]  /*cbf0*/  S2R R5, SR_CgaCtaId ;  /* 0x0000000000057919 */ /* 0x000e220000008800 */
[----:B------:R-:W-:Y:S01]  /*cc00*/  MOV R0, 0x400 ;  /* 0x0000040000007802 */ /* 0x000fe20000000f00 */
[----:B------:R-:W-:Y:S01]  /*cc10*/  BSSY B0, `(.L_x_921) ;  /* 0x000018e000007945 */ /* 0x000fe20003800000 */
[----:B------:R-:W-:Y:S02]  /*cc20*/  BAR.SYNC.DEFER_BLOCKING 0x5, 0x1a0 ;  /* 0x0146800000007b1d */ /* 0x000fe40000010000 */
[----:B0-----:R-:W-:-:S05]  /*cc30*/  LEA R0, R5, R0, 0x18 ;  /* 0x0000000005007211 */ /* 0x001fca00078ec0ff */
[----:B------:R-:W0:Y:S02]  /*cc40*/  LDS.128 R152, [R0+0x168d0] ;  /* 0x0168d00000987984 */ /* 0x000e240000000c00 */
[----:B0-----:R-:W-:Y:S02]  /*cc50*/  R2UR UR6, R154 ;  /* 0x000000009a0672ca */ /* 0x001fe400000e0000 */
[----:B------:R-:W-:Y:S01]  /*cc60*/  R2UR UR5, R155 ;  /* 0x000000009b0572ca */ /* 0x000fe200000e0000 */
[----:B------:R-:W-:Y:S06]  /*cc70*/  BAR.ARV 0x4, 0x1a0 ;  /* 0x0106800000007b1d */ /* 0x000fec0000002000 */
[----:B------:R-:W-:Y:S08]  /*cc80*/  @P0 BRA `(.L_x_922) ;  /* 0x0000000c00b40947 */ /* 0x000ff00003800000 */
[----:B------:R-:W2:Y:S01]  /*cc90*/  LDL R4, [R1+0x8] ;  /* 0x0000080001047983 */ /* 0x000ea20000100800 */
[----:B------:R-:W-:Y:S01]  /*cca0*/  ULDC.64 UR8, c[0x0][0xbd8] ;  /* 0x0002f60000087ab9 */ /* 0x000fe20000000a00 */
[----:B------:R-:W-:Y:S01]  /*ccb0*/  F2FP.BF16.F32.PACK_AB R112, R113, R112 ;  /* 0x000000707170723e */ /* 0x000fe200000010ff */
[----:B------:R-:W-:Y:S01]  /*ccc0*/  UISETP.NE.U32.AND UP0, UPT, UR8, URZ, UPT ;  /* 0x0000003f0800728c */ /* 0x000fe2000bf05070 */
[----:B------:R-:W0:Y:S01]  /*ccd0*/  S2R R5, SR_SWINHI ;  /* 0x0000000000057919 */ /* 0x000e220000002f00 */
[----:B------:R-:W-:Y:S02]  /*cce0*/  F2FP.BF16.F32.PACK_AB R12, R12, R27 ;  /* 0x0000001b0c0c723e */ /* 0x000fe400000010ff */
[----:B------:R-:W-:Y:S01]  /*ccf0*/  UISETP.NE.AND.EX UP0, UPT, UR9, URZ, UPT, UP0 ;  /* 0x0000003f0900728c */ /* 0x000fe2000bf05300 */
[----:B------:R-:W-:Y:S02]  /*cd00*/  F2FP.BF16.F32.PACK_AB R13, R13, R106 ;  /* 0x0000006a0d0d723e */ /* 0x000fe400000010ff */
[----:B------:R-:W-:Y:S01]  /*cd10*/  ULDC.64 UR8, c[0x0][0xbd8] ;  /* 0x0002f60000087ab9 */ /* 0x000fe20000000a00 */
[----:B------:R-:W-:Y:S01]  /*cd20*/  F2FP.BF16.F32.PACK_AB R14, R14, R21 ;  /* 0x000000150e0e723e */ /* 0x000fe200000010ff */
[----:B------:R-:W-:Y:S01]  /*cd30*/  UIMAD.WIDE UR8, UR42, 0x4, UR8 ;  /* 0x000000042a0878a5 */ /* 0x000fe2000f8e0208 */
[----:B------:R-:W-:-:S02]  /*cd40*/  F2FP.BF16.F32.PACK_AB R15, R15, R110 ;  /* 0x0000006e0f0f723e */ /* 0x000fc400000010ff */
[----:B------:R-:W-:Y:S02]  /*cd50*/  F2FP.BF16.F32.PACK_AB R113, R115, R114 ;  /* 0x000000727371723e */ /* 0x000fe400000010ff */
[----:B------:R-:W-:Y:S01]  /*cd60*/  F2FP.BF16.F32.PACK_AB R114, R117, R116 ;  /* 0x000000747572723e */ /* 0x000fe200000010ff */
[----:B------:R-:W-:Y:S01]  /*cd70*/  IMAD.U32 R26, RZ, RZ, UR8 ;  /* 0x00000008ff1a7e24 */ /* 0x000fe2000f8e00ff */
[----:B------:R-:W-:Y:S01]  /*cd80*/  F2FP.BF16.F32.PACK_AB R115, R119, R118 ;  /* 0x000000767773723e */ /* 0x000fe200000010ff */
[----:B------:R-:W-:Y:S01]  /*cd90*/  IMAD.U32 R27, RZ, RZ, UR9 ;  /* 0x00000009ff1b7e24 */ /* 0x000fe2000f8e00ff */
[----:B------:R-:W-:Y:S01]  /*cda0*/  ULDC.64 UR8, c[0x0][0xbe0] ;  /* 0x0002f80000087ab9 */ /* 0x000fe20000000a00 */
[----:B------:R-:W-:Y:S02]  /*cdb0*/  MOV R24, R0 ;  /* 0x0000000000187202 */ /* 0x000fe40000000f00 */
[----:B0-----:R-:W-:Y:S01]  /*cdc0*/  MOV R25, R5 ;  /* 0x0000000500197202 */ /* 0x001fe20000000f00 */
[----:B------:R-:W-:-:S04]  /*cdd0*/  UISETP.NE.U32.AND UP1, UPT, UR8, URZ, UPT ;  /* 0x0000003f0800728c */ /* 0x000fc8000bf25070 */
[----:B------:R-:W-:-:S11]  /*cde0*/  UISETP.NE.AND.EX UP1, UPT, UR9, URZ, UPT, UP1 ;  /* 0x0000003f0900728c */ /* 0x000fd6000bf25310 */
[----:B------:R-:W-:Y:S02]  /*cdf0*/  @UP1 ULDC.64 UR8, c[0x0][0xbe0] ;  /* 0x0002f80000081ab9 */ /* 0x000fe40000000a00 */
[----:B------:R-:W-:Y:S01]  /*ce00*/  @UP1 UIMAD.WIDE UR8, UR42, 0x4, UR8 ;  /* 0x000000042a0818a5 */ /* 0x000fe2000f8e0208 */
        /* <DEDUP_REMOVED lines=30> */
[----:B------:R-:W-:Y:S01]  /*cff0*/  STSM.16.M88.4 [R30], R8 ;  /* 0x000000081e007844 */ /* 0x000fe20000000200 */
[----:B------:R-:W-:Y:S02]  /*d000*/  F2FP.BF16.F32.PACK_AB R6, R101, R100 ;  /* 0x000000646506723e */ /* 0x000fe400000010ff */
[----:B------:R-:W-:-:S02]  /*d010*/  F2FP.BF16.F32.PACK_AB R7, R103, R102 ;  /* 0x000000666707723e */ /* 0x000fc400000010ff */
[----:B------:R-:W-:-:S03]  /*d020*/  PLOP3.LUT P0, PT, PT, PT, UP0, 0x80, 0x0 ;  /* 0x000000000000781c */ /* 0x000fc60003f0f008 */
[----:B------:R0:W-:Y:S04]  /*d030*/  STSM.16.M88.4 [R29], R4 ;  /* 0x000000041d007844 */ /* 0x0001e80000000200 */
[----:B------:R1:W-:Y:S04]  /*d040*/  STSM.16.M88.4 [R28], R12 ;  /* 0x0000000c1c007844 */ /* 0x0003e80000000200 */
[----:B------:R1:W-:Y:S01]  /*d050*/  STSM.16.M88.4 [R18], R112 ;  /* 0x0000007012007844 */ /* 0x0003e20000000200 */
[----:B------:R-:W-:Y:S08]  /*d060*/  BAR.SYNC.DEFER_BLOCKING 0x1, 0x180 ;  /* 0x0046000000007b1d */ /* 0x000ff00000010000 */
[----:B------:R-:W2:Y:S01]  /*d070*/  LDC R2, c[0x0][0xa88] ;  /* 0x0002a200ff027b82 */ /* 0x000ea20000000800 */
[----:B------:R-:W-:Y:S01]  /*d080*/  PLOP3.LUT P1, PT, PT, PT, UP1, 0x80, 0x0 ;  /* 0x000000000000781c */ /* 0x000fe20003f2f018 */
[----:B0-----:R-:W-:-:S02]  /*d090*/  IMAD.U32 R4, RZ, RZ, UR8 ;  /* 0x00000008ff047e24 */ /* 0x001fc4000f8e00ff */
[----:B------:R-:W-:Y:S01]  /*d0a0*/  IMAD.U32 R5, RZ, RZ, UR9 ;  /* 0x00000009ff057e24 */ /* 0x000fe2000f8e00ff */
[----:B------:R-:W3:Y:S01]  /*d0b0*/  @P0 LDG.E R17, desc[UR46][R26.64] ;  /* 0x0000002e1a110981 */ /* 0x000ee2000c1e1900 */
[----:B------:R-:W-:-:S08]  /*d0c0*/  UMOV UR4, URZ ;  /* 0x0000003f00047c82 */ /* 0x000fd00008000000 */
[----:B--2---:R1:W5:Y:S01]  /*d0d0*/  @P1 LDG.E R2, desc[UR46][R4.64] ;  /* 0x0000002e04021981 */ /* 0x004362000c1e1900 */
[----:B---3--:R-:W-:Y:S01]  /*d0e0*/  @P0 R2UR UR4, R17 ;  /* 0x00000000110402ca */ /* 0x008fe200000e0000 */
[----:B-1----:R-:W-:-:S14]  /*d0f0*/  @P1 BRA `(.L_x_923) ;  /* 0x0000000000101947 */ /* 0x002fdc0003800000 */
[----:B------:R-:W-:Y:S05]  /*d100*/  @!P0 BRA `(.L_x_923) ;  /* 0x00000000000c8947 */ /* 0x000fea0003800000 */
[----:B------:R-:W2:Y:S04]  /*d110*/  LDG.E R5, desc[UR46][R26.64] ;  /* 0x0000002e1a057981 */ /* 0x000ea8000c1e1900 */
[----:B-----5:R-:W2:Y:S02]  /*d120*/  LDG.E R2, desc[UR46][R26.64+0x4] ;  /* 0x0000042e1a027981 */ /* 0x020ea4000c1e1900 */
[----:B--2---:R-:W-:-:S07]  /*d130*/  IMAD.IADD R2, R2, 0x1, -R5 ;  /* 0x0000000102027824 */ /* 0x004fce00078e0a05 */
.L_x_923:
[----:B------:R-:W2:Y:S01]  /*d140*/  LDL R5, [R1+0x4] ;  /* 0x0000040001057983 */ /* 0x000ea20000100800 */
[----:B------:R-:W-:Y:S01]  /*d150*/  USHF.R.S32.HI UR13, URZ, 0x1f, UR41 ;  /* 0x0000001f3f0d7899 */ /* 0x000fe20008011429 */
[----:B------:R-:W-:Y:S01]  /*d160*/  ULDC.64 UR14, c[0x0][0xb70] ;  /* 0x0002dc00000e7ab9 */ /* 0x000fe20000000a00 */
[----:B------:R-:W0:Y:S01]  /*d170*/  S2R R4, SR_TID.X ;  /* 0x0000000000047919 */ /* 0x000e220000002100 */
[----:B------:R-:W-:Y:S02]  /*d180*/  USHF.R.S32.HI UR7, URZ, 0x1f, UR42 ;  /* 0x0000001f3f077899 */ /* 0x000fe4000801142a */
[----:B------:R-:W-:Y:S02]  /*d190*/  USHF.R.S32.HI UR11, URZ, 0x1f, UR4 ;  /* 0x0000001f3f0b7899 */ /* 0x000fe40008011404 */
[----:B------:R-:W-:Y:S01]  /*d1a0*/  UIMAD UR12, UR13, UR14, URZ ;  /* 0x0000000e0d0c72a4 */ /* 0x000fe2000f8e023f */
        /* <DEDUP_REMOVED lines=9> */
[----:B------:R-:W-:-:S06]  /*d240*/  UIMAD UR7, UR10, UR15, UR7 ;  /* 0x0000000f0a0772a4 */ /* 0x000fcc000f8e0207 */
[----:B------:R-:W-:Y:S02]  /*d250*/  IMAD.U32 R7, RZ, RZ, UR7 ;  /* 0x00000007ff077e24 */ /* 0x000fe4000f8e00ff */
[----:B0-----:R-:W-:-:S05]  /*d260*/  VIADD R6, R4, 0xffffff80 ;  /* 0xffffff8004067836 */ /* 0x001fca0000000000 */
[----:B------:R-:W-:-:S04]  /*d270*/  SHF.R.S32.HI R8, RZ, 0x1f, R6 ;  /* 0x0000001fff087819 */ /* 0x000fc80000011406 */
[----:B------:R-:W-:-:S04]  /*d280*/  LEA.HI R8, R8, R6, RZ, 0x7 ;  /* 0x0000000608087211 */ /* 0x000fc800078f38ff */
[----:B------:R-:W-:-:S05]  /*d290*/  LOP3.LUT R8, R8, 0xffffff80, RZ, 0xc0, !PT ;  /* 0xffffff8008087812 */ /* 0x000fca00078ec0ff */
[----:B------:R-:W-:-:S05]  /*d2a0*/  IMAD.IADD R8, R6, 0x1, -R8 ;  /* 0x0000000106087824 */ /* 0x000fca00078e0a08 */
[----:B------:R-:W-:Y:S01]  /*d2b0*/  LOP3.LUT P0, RZ, R8, 0x3, RZ, 0xc0, !PT ;  /* 0x0000000308ff7812 */ /* 0x000fe2000780c0ff */
[--C-:B------:R-:W-:Y:S01]  /*d2c0*/  IMAD.MOV.U32 R28, RZ, RZ, R19.reuse ;  /* 0x000000ffff1c7224 */ /* 0x100fe200078e0013 */
[----:B------:R-:W-:Y:S01]  /*d2d0*/  SHF.R.S32.HI R29, RZ, 0x1f, R19 ;  /* 0x0000001fff1d7819 */ /* 0x000fe20000011413 */
[C---:B------:R-:W-:Y:S02]  /*d2e0*/  VIADD R17, R156.reuse, 0x60 ;  /* 0x000000609c117836 */ /* 0x040fe40000000000 */
[----:B------:R-:W-:Y:S02]  /*d2f0*/  VIADD R18, R156, 0x90 ;  /* 0x000000909c127836 */ /* 0x000fe40000000000 */
[----:B------:R-:W-:Y:S01]  /*d300*/  VIADD R0, R0, 0x16820 ;  /* 0x0001682000007836 */ /* 0x000fe20000000000 */
[----:B------:R-:W-:-:S04]  /*d310*/  SHF.R.S32.HI R157, RZ, 0x1f, R156 ;  /* 0x0000001fff9d7819 */ /* 0x000fc8000001149c */
[----:B------:R-:W-:Y:S01]  /*d320*/  PRMT R0, RZ, 0x654, R0 ;  /* 0x00000654ff007816 */ /* 0x000fe20000000000 */
        /* <DEDUP_REMOVED lines=9> */
[----:B------:R-:W-:Y:S02]  /*d3c0*/  IADD3 R11, P3, R24, 0x3000, RZ ;  /* 0x00003000180b7810 */ /* 0x000fe40007f7e0ff */
[C---:B------:R-:W-:Y:S02]  /*d3d0*/  LEA R30, P2, R6.reuse, UR8, 0x2 ;  /* 0x00000008061e7c11 */ /* 0x040fe4000f8410ff */
[----:B-----5:R-:W-:Y:S01]  /*d3e0*/  ISETP.GE.OR P1, PT, R9, R2, P0 ;  /* 0x000000020900720c */ /* 0x020fe20000726670 */
[----:B------:R-:W-:Y:S01]  /*d3f0*/  IMAD.X R9, RZ, RZ, R25, P3 ;  /* 0x000000ffff097224 */ /* 0x000fe200018e0619 */
[----:B------:R-:W-:Y:S01]  /*d400*/  LEA.HI.X R31, R6, UR9, R7, 0x2, P2 ;  /* 0x00000009061f7c11 */ /* 0x000fe200090f1407 */
[----:B------:R-:W-:Y:S01]  /*d410*/  ULDC.64 UR8, c[0x0][0xaa0] ;  /* 0x0002a80000087ab9 */ /* 0x000fe20000000a00 */
[----:B------:R-:W-:-:S02]  /*d420*/  IADD3 R15, P2, R24, 0x1800, RZ ;  /* 0x00001800180f7810 */ /* 0x000fc40007f5e0ff */
[C---:B------:R-:W-:Y:S02]  /*d430*/  IADD3 R7, P4, R24.reuse, 0x4800, RZ ;  /* 0x0000480018077810 */ /* 0x040fe40007f9e0ff */
[----:B------:R-:W-:Y:S01]  /*d440*/  ISETP.GE.OR P0, PT, R5, R2, P0 ;  /* 0x000000020500720c */ /* 0x000fe20000706670 */
[----:B------:R-:W-:Y:S01]  /*d450*/  IMAD.X R13, RZ, RZ, R25, P2 ;  /* 0x000000ffff0d7224 */ /* 0x000fe200010e0619 */
[----:B------:R-:W-:Y:S02]  /*d460*/  LOP3.LUT R5, R24, 0x380, RZ, 0xc0, !PT ;  /* 0x0000038018057812 */ /* 0x000fe400078ec0ff */
[----:B------:R-:W-:Y:S01]  /*d470*/  LOP3.LUT R8, R15, 0x380, RZ, 0xc0, !PT ;  /* 0x000003800f087812 */ /* 0x000fe200078ec0ff */
[----:B------:R0:W-:Y:S01]  /*d480*/  @!P1 STG.E desc[UR46][R30.64], R20 ;  /* 0x000000141e009986 */ /* 0x0001e2000c10192e */
[----:B------:R-:W-:Y:S02]  /*d490*/  LOP3.LUT R6, R11, 0x380, RZ, 0xc0, !PT ;  /* 0x000003800b067812 */ /* 0x000fe400078ec0ff */
[----:B------:R-:W-:-:S02]  /*d4a0*/  LOP3.LUT R4, R7, 0x380, RZ, 0xc0, !PT ;  /* 0x0000038007047812 */ /* 0x000fc400078ec0ff */
[----:B------:R-:W-:Y:S02]  /*d4b0*/  SHF.R.U64 R5, R5, 0x3, RZ ;  /* 0x0000000305057819 */ /* 0x000fe400000012ff */
[----:B------:R-:W-:Y:S01]  /*d4c0*/  SHF.R.U64 R8, R8, 0x3, RZ ;  /* 0x0000000308087819 */ /* 0x000fe200000012ff */
[----:B------:R-:W-:Y:S01]  /*d4d0*/  IMAD.U32 R21, RZ, RZ, UR8 ;  /* 0x00000008ff157e24 */ /* 0x000fe2000f8e00ff */
[----:B------:R-:W-:Y:S01]  /*d4e0*/  SHF.R.U64 R6, R6, 0x3, RZ ;  /* 0x0000000306067819 */ /* 0x000fe200000012ff */
[----:B------:R-:W-:Y:S01]  /*d4f0*/  UIMAD UR7, UR11, UR8, URZ ;  /* 0x000000080b0772a4 */ /* 0x000fe2000f8e023f */
[----:B------:R-:W-:Y:S01]  /*d500*/  SHF.R.U64 R4, R4, 0x3, RZ ;  /* 0x0000000304047819 */ /* 0x000fe200000012ff */
[----:B------:R1:W-:Y:S01]  /*d510*/  @!P0 STG.E desc[UR46][R30.64+0x20], R3 ;  /* 0x000020031e008986 */ /* 0x0003e2000c10192e */
[----:B------:R-:W-:Y:S01]  /*d520*/  LOP3.LUT R24, R5, R24, RZ, 0x3c, !PT ;  /* 0x0000001805187212 */ /* 0x000fe200078e3cff */
[----:B------:R-:W-:Y:S01]  /*d530*/  IMAD.X R5, RZ, RZ, R25, P4 ;  /* 0x000000ffff057224 */ /* 0x000fe200020e0619 */
[----:B------:R-:W-:-:S02]  /*d540*/  LOP3.LUT R12, R8, R15, RZ, 0x3c, !PT ;  /* 0x0000000f080c7212 */ /* 0x000fc400078e3cff */
[----:B------:R-:W-:Y:S02]  /*d550*/  LOP3.LUT R8, R6, R11, RZ, 0x3c, !PT ;  /* 0x0000000b06087212 */ /* 0x000fe400078e3cff */
[----:B------:R-:W-:Y:S01]  /*d560*/  LOP3.LUT R4, R4, R7, RZ, 0x3c, !PT ;  /* 0x0000000704047212 */ /* 0x000fe200078e3cff */
[----:B0-----:R-:W-:Y:S01]  /*d570*/  IMAD.WIDE.U32 R20, R21, UR4, R28 ;  /* 0x0000000415147c25 */ /* 0x001fe2000f8e001c */
[----:B------:R-:W-:Y:S01]  /*d580*/  UIMAD UR7, UR4, UR9, UR7 ;  /* 0x00000009040772a4 */ /* 0x000fe2000f8e0207 */
[----:B------:R-:W5:Y:S02]  /*d590*/  LD.E.128 R24, desc[UR46][R24.64] ;  /* 0x0000002e18187980 */ /* 0x000f64000c101d00 */
[----:B------:R-:W-:Y:S01]  /*d5a0*/  ULDC UR4, c[0x0][0xa8c] ;  /* 0x0002a30000047ab9 */ /* 0x000fe20000000800 */
[----:B-1----:R-:W-:Y:S01]  /*d5b0*/  VIADD R3, R156, 0x30 ;  /* 0x000000309c037836 */ /* 0x002fe20000000000 */
[----:B------:R-:W5:Y:S01]  /*d5c0*/  LD.E.128 R12, desc[UR46][R12.64] ;  /* 0x0000002e0c0c7980 */ /* 0x000f62000c101d00 */
[----:B------:R-:W-:Y:S01]  /*d5d0*/  IMAD R28, R23, -0xc0, R2 ;  /* 0xffffff40171c7824 */ /* 0x000fe200078e0202 */
[----:B------:R-:W-:Y:S01]  /*d5e0*/  ISETP.GE.AND P0, PT, R19, UR4, PT ;  /* 0x0000000413007c0c */ /* 0x000fe2000bf06270 */
[----:B------:R-:W-:Y:S01]  /*d5f0*/  ULDC.64 UR8, c[0x0][0xae0] ;  /* 0x0002b80000087ab9 */ /* 0x000fe20000000a00 */
[----:B------:R-:W5:Y:S04]  /*d600*/  LD.E.128 R8, desc[UR46][R8.64] ;  /* 0x0000002e08087980 */ /* 0x000f68000c101d00 */
[----:B------:R-:W5:Y:S01]  /*d610*/  LD.E.128 R4, desc[UR46][R4.64] ;  /* 0x0000002e04047980 */ /* 0x000f62000c101d00 */
[----:B------:R-:W-:Y:S01]  /*d620*/  UIMAD UR4, UR13, UR8, URZ ;  /* 0x000000080d0472a4 */ /* 0x000fe2000f8e023f */
[-C--:B------:R-:W-:Y:S01]  /*d630*/  ISETP.GE.OR P3, PT, R3, R28.reuse, P0 ;  /* 0x0000001c0300720c */ /* 0x080fe20000766670 */
[----:B------:R-:W-:Y:S01]  /*d640*/  VIADD R21, R21, UR7 ;  /* 0x0000000715157c36 */ /* 0x000fe20008000000 */
[----:B------:R-:W-:Y:S01]  /*d650*/  @!PT LDS RZ, [RZ] ;  /* 0x00000000fffff984 */ /* 0x000fe20000000800 */
[----:B------:R-:W-:Y:S01]  /*d660*/  @!PT LDS RZ, [RZ] ;  /* 0x00000000fffff984 */ /* 0x000fe20000000800 */
[----:B------:R-:W-:Y:S01]  /*d670*/  @!PT LDS RZ, [RZ] ;  /* 0x00000000fffff984 */ /* 0x000fe20000000800 */
[----:B------:R-:W-:Y:S01]  /*d680*/  @!PT LDS RZ, [RZ] ;  /* 0x00000000fffff984 */ /* 0x000fe20000000800 */
[----:B------:R0:W-:Y:S06]  /*d690*/  MEMBAR.ALL.CTA ;  /* 0x0000000000007992 */ /* 0x0001ec0000008000 */
[----:B0-----:R-:W0:Y:S01]  /*d6a0*/  FENCE.VIEW.ASYNC.S ;  /* 0x00000000000073c6 */ /* 0x001e220000000000 */
[----:B------:R-:W-:Y:S01]  /*d6b0*/  IMAD.U32 R3, RZ, RZ, UR8 ;  /* 0x00000008ff037e24 */ /* 0x000fe2000f8e00ff */
[----:B------:R-:W-:Y:S01]  /*d6c0*/  UIMAD UR4, UR41, UR9, UR4 ;  /* 0x00000009290472a4 */ /* 0x000fe2000f8e0204 */
[----:B------:R-:W-:-:S02]  /*d6d0*/  ISETP.GE.OR P1, PT, R17, R28, P0 ;  /* 0x0000001c1100720c */ /* 0x000fc40000726670 */
[----:B------:R-:W-:Y:S01]  /*d6e0*/  IMAD.WIDE.U32 R2, R3, UR41, R20 ;  /* 0x0000002903027c25 */ /* 0x000fe2000f8e0014 */
[-C--:B------:R-:W-:Y:S01]  /*d6f0*/  ISETP.GE.OR P2, PT, R18, R28.reuse, P0 ;  /* 0x0000001c1200720c */ /* 0x080fe20000746670 */
[----:B------:R-:W-:Y:S01]  /*d700*/  ULDC.64 UR8, c[0x0][0xae8] ;  /* 0x0002ba0000087ab9 */ /* 0x000fe20000000a00 */
[----:B------:R-:W-:Y:S01]  /*d710*/  ISETP.GE.OR P0, PT, R156, R28, P0 ;  /* 0x0000001c9c00720c */ /* 0x000fe20000706670 */
[----:B------:R-:W-:Y:S01]  /*d720*/  VIADD R3, R3, UR4 ;  /* 0x0000000403037c36 */ /* 0x000fe20008000000 */
[----:B------:R-:W-:Y:S02]  /*d730*/  UIMAD UR4, UR16, UR8, URZ ;  /* 0x00000008100472a4 */ /* 0x000fe4000f8e023f */
[----:B------:R-:W-:Y:S02]  /*d740*/  IMAD.U32 R31, RZ, RZ, UR8 ;  /* 0x00000008ff1f7e24 */ /* 0x000fe4000f8e00ff */
[----:B------:R-:W-:Y:S01]  /*d750*/  IMAD.WIDE R28, R23, 0xc0, R156 ;  /* 0x000000c0171c7825 */ /* 0x000fe200078e029c */
[----:B------:R-:W-:-:S03]  /*d760*/  UIMAD UR4, UR10, UR9, UR4 ;  /* 0x000000090a0472a4 */ /* 0x000fc6000f8e0204 */
[----:B------:R-:W-:-:S04]  /*d770*/  IMAD.WIDE.U32 R30, R31, UR10, R2 ;  /* 0x0000000a1f1e7c25 */ /* 0x000fc8000f8e0002 */
[----:B------:R-:W-:Y:S01]  /*d780*/  VIADD R23, R31, UR4 ;  /* 0x000000041f177c36 */ /* 0x000fe20008000000 */
[----:B0-----:R0:W-:Y:S01]  /*d790*/  SYNCS.ARRIVE.TRANS64.RED.A1T0 RZ, [R0+URZ], RZ ;  /* 0x000000ff00ff79a7 */ /* 0x0011e2000810043f */
        /* <DEDUP_REMOVED lines=12> */
.L_x_925:
[----:B------:R-:W-:Y:S05]  /*d860*/  BSYNC B1 ;  /* 0x0000000000017941 */ /* 0x000fea0003800000 */
.L_x_924:
[----:B------:R-:W-:Y:S04]  /*d870*/  BSSY B1, `(.L_x_926) ;  /* 0x000000f000017945 */ /* 0x000fe80003800000 */
[----:B------:R-:W-:Y:S05]  /*d880*/  @P3 BRA `(.L_x_927) ;  /* 0x0000000000343947 */ /* 0x000fea0003800000 */
[----:B------:R-:W-:Y:S01]  /*d890*/  IADD3 R17, P0, R28, 0x30, RZ ;  /* 0x000000301c117810 */ /* 0x000fe20007f1e0ff */
[----:B------:R-:W-:Y:S01]  /*d8a0*/  ULDC.64 UR8, c[0x0][0xad8] ;  /* 0x0002b60000087ab9 */ /* 0x000fe20000000a00 */
[----:B------:R-:W-:Y:S02]  /*d8b0*/  IMAD.MOV.U32 R2, RZ, RZ, R30 ;  /* 0x000000ffff027224 */ /* 0x000fe400078e001e */
[----:B------:R-:W-:Y:S02]  /*d8c0*/  IMAD.MOV.U32 R3, RZ, RZ, R23 ;  /* 0x000000ffff037224 */ /* 0x000fe400078e0017 */
[----:B0-----:R-:W-:Y:S02]  /*d8d0*/  IMAD.X R0, RZ, RZ, R29, P0 ;  /* 0x000000ffff007224 */ /* 0x001fe400000e061d */
[----:B------:R-:W-:-:S04]  /*d8e0*/  IMAD.WIDE.U32 R2, R17, UR8, R2 ;  /* 0x0000000811027c25 */ /* 0x000fc8000f8e0002 */
[----:B------:R-:W-:-:S04]  /*d8f0*/  IMAD R0, R0, UR8, RZ ;  /* 0x0000000800007c24 */ /* 0x000fc8000f8e02ff */
[----:B------:R-:W-:Y:S01]  /*d900*/  IMAD R17, R17, UR9, R0 ;  /* 0x0000000911117c24 */ /* 0x000fe2000f8e0200 */
[----:B------:R-:W-:Y:S02]  /*d910*/  ULDC.64 UR8, c[0x0][0xa80] ;  /* 0x0002a00000087ab9 */ /* 0x000fe40000000a00 */
[----:B-1----:R-:W-:Y:S01]  /*d920*/  LEA R20, P0, R2, UR8, 0x1 ;  /* 0x0000000802147c11 */ /* 0x002fe2000f8008ff */
[----:B------:R-:W-:-:S05]  /*d930*/  IMAD.IADD R3, R3, 0x1, R17 ;  /* 0x0000000103037824 */ /* 0x000fca00078e0211 */
[----:B------:R-:W-:-:S05]  /*d940*/  LEA.HI.X R21, R2, UR9, R3, 0x1, P0 ;  /* 0x0000000902157c11 */ /* 0x000fca00080f0c03 */
[----:B-----5:R2:W-:Y:S02]  /*d950*/  STG.E.128 desc[UR46][R20.64], R12 ;  /* 0x0000000c14007986 */ /* 0x0205e4000c101d2e */
.L_x_927:
[----:B------:R-:W-:Y:S05]  /*d960*/  BSYNC B1 ;  /* 0x0000000000017941 */ /* 0x000fea0003800000 */
.L_x_926:
[----:B------:R-:W-:Y:S04]  /*d970*/  BSSY B1, `(.L_x_928) ;  /* 0x000000f000017945 */ /* 0x000fe80003800000 */
[----:B------:R-:W-:Y:S05]  /*d980*/  @P1 BRA `(.L_x_929) ;  /* 0x0000000000341947 */ /* 0x000fea0003800000 */
[----:B--2--5:R-:W-:Y:S01]  /*d990*/  IADD3 R13, P0, R28, 0x60, RZ ;  /* 0x000000601c0d7810 */ /* 0x024fe20007f1e0ff */
        /* <DEDUP_REMOVED lines=12> */
.L_x_929:
[----:B------:R-:W-:Y:S05]  /*da60*/  BSYNC B1 ;  /* 0x0000000000017941 */ /* 0x000fea0003800000 */
.L_x_928:
[----:B------:R-:W-:Y:S05]  /*da70*/  @P2 BRA `(.L_x_930) ;  /* 0x00000008009c2947 */ /* 0x000fea0003800000 */
[----:B---3-5:R-:W-:Y:S01]  /*da80*/  IADD3 R9, P0, R28, 0x90, RZ ;  /* 0x000000901c097810 */ /* 0x028fe20007f1e0ff */
        /* <DEDUP_REMOVED lines=13> */
.L_x_922:
[----:B------:R-:W-:Y:S01]  /*db60*/  ULDC.64 UR8, c[0x0][0xbd8] ;  /* 0x0002f60000087ab9 */ /* 0x000fe20000000a00 */
[----:B------:R-:W-:Y:S01]  /*db70*/  IMAD.MOV.U32 R7, RZ, RZ, RZ ;  /* 0x000000ffff077224 */ /* 0x000fe200078e00ff */
[----:B------:R-:W-:Y:S01]  /*db80*/  UISETP.NE.U32.AND UP0, UPT, UR8, URZ, UPT ;  /* 0x0000003f0800728c */ /* 0x000fe2000bf05070 */
[----:B------:R-:W0:Y:S03]  /*db90*/  S2R R4, SR_TID.X ;  /* 0x0000000000047919 */ /* 0x000e260000002100 */
[----:B------:R-:W-:-:S03]  /*dba0*/  UISETP.NE.AND.EX UP0, UPT, UR9, URZ, UPT, UP0 ;  /* 0x0000003f0900728c */ /* 0x000fc6000bf05300 */
[----:B------:R-:W-:Y:S02]  /*dbb0*/  ULDC.64 UR8, c[0x0][0xbd8] ;  /* 0x0002f60000087ab9 */ /* 0x000fe40000000a00 */
[----:B------:R-:W-:Y:S01]  /*dbc0*/  UIMAD.WIDE UR8, UR42, 0x4, UR8 ;  /* 0x000000042a0878a5 */ /* 0x000fe2000f8e0208 */
[----:B------:R-:W1:Y:S01]  /*dbd0*/  LDC R0, c[0x0][0xa88] ;  /* 0x0002a200ff007b82 */ /* 0x000e620000000800 */
[----:B------:R-:W-:-:S04]  /*dbe0*/  PLOP3.LUT P1, PT, PT, PT, UP0, 0x80, 0x0 ;  /* 0x000000000000781c */ /* 0x000fc80003f2f008 */
[----:B------:R-:W-:Y:S02]  /*dbf0*/  IMAD.U32 R2, RZ, RZ, UR8 ;  /* 0x00000008ff027e24 */ /* 0x000fe4000f8e00ff */
[----:B------:R-:W-:Y:S01]  /*dc00*/  IMAD.U32 R3, RZ, RZ, UR9 ;  /* 0x00000009ff037e24 */ /* 0x000fe2000f8e00ff */
[----:B------:R-:W-:Y:S02]  /*dc10*/  ULDC.64 UR8, c[0x0][0xbe0] ;  /* 0x0002f80000087ab9 */ /* 0x000fe40000000a00 */
[----:B------:R-:W-:-:S04]  /*dc20*/  UISETP.NE.U32.AND UP1, UPT, UR8, URZ, UPT ;  /* 0x0000003f0800728c */ /* 0x000fc8000bf25070 */
[----:B------:R-:W-:Y:S01]  /*dc30*/  UISETP.NE.AND.EX UP1, UPT, UR9, URZ, UPT, UP1 ;  /* 0x0000003f0900728c */ /* 0x000fe2000bf25310 */
[----:B------:R2:W5:Y:S05]  /*dc40*/  @P1 LDG.E R7, desc[UR46][R2.64] ;  /* 0x0000002e02071981 */ /* 0x00056a000c1e1900 */
[----:B------:R-:W-:Y:S01]  /*dc50*/  PLOP3.LUT P2, PT, PT, PT, UP1, 0x80, 0x0 ;  /* 0x000000000000781c */ /* 0x000fe20003f4f018 */
[----:B0-----:R-:W-:-:S04]  /*dc60*/  VIADD R6, R4, 0xffffff80 ;  /* 0xffffff8004067836 */ /* 0x001fc80000000000 */
[----:B------:R-:W-:Y:S02]  /*dc70*/  @UP1 ULDC.64 UR8, c[0x0][0xbe0] ;  /* 0x0002f80000081ab9 */ /* 0x000fe40000000a00 */
[----:B------:R-:W-:-:S06]  /*dc80*/  @UP1 UIMAD.WIDE UR8, UR42, 0x4, UR8 ;  /* 0x000000042a0818a5 */ /* 0x000fcc000f8e0208 */
[----:B------:R-:W-:Y:S02]  /*dc90*/  IMAD.U32 R4, RZ, RZ, UR8 ;  /* 0x00000008ff047e24 */ /* 0x000fe4000f8e00ff */
[----:B------:R-:W-:-:S05]  /*dca0*/  IMAD.U32 R5, RZ, RZ, UR9 ;  /* 0x00000009ff057e24 */ /* 0x000fca000f8e00ff */
[----:B-1----:R2:W5:Y:S01]  /*dcb0*/  @P2 LDG.E R0, desc[UR46][R4.64] ;  /* 0x0000002e04002981 */ /* 0x002562000c1e1900 */
[----:B------:R-:W-:Y:S01]  /*dcc0*/  USHF.R.S32.HI UR8, URZ, 0x1f, UR41 ;  /* 0x0000001f3f087899 */ /* 0x000fe20008011429 */
[----:B------:R-:W-:Y:S01]  /*dcd0*/  ISETP.GT.AND P0, PT, R6, 0xbf, PT ;  /* 0x000000bf0600780c */ /* 0x000fe20003f04270 */
[----:B------:R-:W-:-:S12]  /*dce0*/  @P2 BRA `(.L_x_931) ;  /* 0x0000000000102947 */ /* 0x000fd80003800000 */
[----:B------:R-:W-:Y:S05]  /*dcf0*/  @!P1 BRA `(.L_x_931) ;  /* 0x00000000000c9947 */ /* 0x000fea0003800000 */
[----:B--2---:R-:W2:Y:S04]  /*dd00*/  LDG.E R5, desc[UR46][R2.64] ;  /* 0x0000002e02057981 */ /* 0x004ea8000c1e1900 */
[----:B-----5:R-:W2:Y:S02]  /*dd10*/  LDG.E R0, desc[UR46][R2.64+0x4] ;  /* 0x0000042e02007981 */ /* 0x020ea4000c1e1900 */
[----:B--2---:R-:W-:-:S07]  /*dd20*/  IMAD.IADD R0, R0, 0x1, -R5 ;  /* 0x0000000100007824 */ /* 0x004fce00078e0a05 */
.L_x_931:
[----:B------:R-:W-:Y:S01]  /*dd30*/  USHF.R.S32.HI UR4, URZ, 0x1f, UR42 ;  /* 0x0000001f3f047899 */ /* 0x000fe2000801142a */
[----:B------:R-:W-:Y:S01]  /*dd40*/  BSSY B1, `(.L_x_932) ;  /* 0x000001e000017945 */ /* 0x000fe20003800000 */
[----:B------:R-:W-:Y:S01]  /*dd50*/  USEL UR10, UR42, URZ, !UP0 ;  /* 0x0000003f2a0a7287 */ /* 0x000fe2000c000000 */
[----:B------:R-:W-:Y:S01]  /*dd60*/  SHF.R.S32.HI R8, RZ, 0x1f, R19 ;  /* 0x0000001fff087819 */ /* 0x000fe20000011413 */
[----:B------:R-:W-:Y:S01]  /*dd70*/  USEL UR9, UR4, URZ, !UP0 ;  /* 0x0000003f04097287 */ /* 0x000fe2000c000000 */
[----:B-----5:R-:W-:Y:S01]  /*dd80*/  SHF.R.S32.HI R6, RZ, 0x1f, R7 ;  /* 0x0000001fff067819 */ /* 0x020fe20000011407 */
[----:B------:R-:W-:Y:S10]  /*dd90*/  @P0 BRA `(.L_x_933) ;  /* 0x0000000000600947 */ /* 0x000ff40003800000 */
[----:B--2---:R-:W0:Y:S02]  /*dda0*/  S2R R2, SR_TID.X ;  /* 0x0000000000027919 */ /* 0x004e240000002100 */
[----:B0-----:R-:W-:-:S04]  /*ddb0*/  IMAD R2, R23, 0xc0, R2 ;  /* 0x000000c017027824 */ /* 0x001fc800078e0202 */
        /* <DEDUP_REMOVED lines=22> */
.L_x_933:
[----:B------:R-:W-:Y:S05]  /*df20*/  BSYNC B1 ;  /* 0x0000000000017941 */ /* 0x000fea0003800000 */
.L_x_932:
[----:B------:R-:W-:Y:S01]  /*df30*/  ULDC.64 UR12, c[0x0][0xaa0] ;  /* 0x0002a800000c7ab9 */ /* 0x000fe20000000a00 */
[----:B--2---:R-:W-:Y:S01]  /*df40*/  IMAD.MOV.U32 R2, RZ, RZ, R19 ;  /* 0x000000ffff027224 */ /* 0x004fe200078e0013 */
[----:B------:R-:W-:Y:S01]  /*df50*/  ULDC UR7, c[0x0][0xa8c] ;  /* 0x0002a30000077ab9 */ /* 0x000fe20000000800 */
[----:B0-----:R-:W-:Y:S01]  /*df60*/  IMAD.MOV.U32 R3, RZ, RZ, R8 ;  /* 0x000000ffff037224 */ /* 0x001fe200078e0008 */
[----:B------:R-:W-:Y:S01]  /*df70*/  ISETP.GE.AND P0, PT, R19, UR7, PT ;  /* 0x0000000713007c0c */ /* 0x000fe2000bf06270 */
[----:B------:R-:W-:Y:S01]  /*df80*/  IMAD R4, R6, UR12, RZ ;  /* 0x0000000c06047c24 */ /* 0x000fe2000f8e02ff */
[----:B------:R-:W-:Y:S01]  /*df90*/  BSSY B1, `(.L_x_934) ;  /* 0x0000027000017945 */ /* 0x000fe20003800000 */
[----:B------:R-:W-:-:S04]  /*dfa0*/  IMAD.WIDE.U32 R2, R7, UR12, R2 ;  /* 0x0000000c07027c25 */ /* 0x000fc8000f8e0002 */
[----:B------:R-:W-:Y:S01]  /*dfb0*/  IMAD R7, R7, UR13, R4 ;  /* 0x0000000d07077c24 */ /* 0x000fe2000f8e0204 */
[----:B------:R-:W-:Y:S01]  /*dfc0*/  ULDC.64 UR12, c[0x0][0xae0] ;  /* 0x0002b800000c7ab9 */ /* 0x000fe20000000a00 */
[----:B------:R-:W-:Y:S01]  /*dfd0*/  VIADD R4, R156, 0x30 ;  /* 0x000000309c047836 */ /* 0x000fe20000000000 */
[----:B------:R-:W-:Y:S01]  /*dfe0*/  UIMAD UR4, UR8, UR12, URZ ;  /* 0x0000000c080472a4 */ /* 0x000fe2000f8e023f */
[----:B------:R-:W-:Y:S02]  /*dff0*/  IMAD R5, R23, -0xc0, R0 ;  /* 0xffffff4017057824 */ /* 0x000fe400078e0200 */
[----:B------:R-:W-:Y:S01]  /*e000*/  IMAD.IADD R3, R3, 0x1, R7 ;  /* 0x0000000103037824 */ /* 0x000fe200078e0207 */
[----:B------:R-:W-:Y:S01]  /*e010*/  UIMAD UR4, UR41, UR13, UR4 ;  /* 0x0000000d290472a4 */ /* 0x000fe2000f8e0204 */
[----:B------:R-:W-:Y:S01]  /*e020*/  IMAD.U32 R7, RZ, RZ, UR12 ;  /* 0x0000000cff077e24 */ /* 0x000fe2000f8e00ff */
[----:B------:R-:W-:Y:S01]  /*e030*/  ISETP.GE.OR P3, PT, R4, R5, P0 ;  /* 0x000000050400720c */ /* 0x000fe20000766670 */
[C---:B------:R-:W-:Y:S01]  /*e040*/  VIADD R0, R156.reuse, 0x60 ;  /* 0x000000609c007836 */ /* 0x040fe20000000000 */
[----:B------:R-:W-:Y:S01]  /*e050*/  ULDC.64 UR12, c[0x0][0xae8] ;  /* 0x0002ba00000c7ab9 */ /* 0x000fe20000000a00 */
[----:B------:R-:W-:-:S02]  /*e060*/  VIADD R4, R156, 0x90 ;  /* 0x000000909c047836 */ /* 0x000fc40000000000 */
[----:B------:R-:W-:Y:S01]  /*e070*/  IMAD.WIDE.U32 R2, R7, UR41, R2 ;  /* 0x0000002907027c25 */ /* 0x000fe2000f8e0002 */
[-C--:B------:R-:W-:Y:S02]  /*e080*/  ISETP.GE.OR P1, PT, R0, R5.reuse, P0 ;  /* 0x000000050000720c */ /* 0x080fe40000726670 */
[-C--:B------:R-:W-:Y:S01]  /*e090*/  ISETP.GE.OR P2, PT, R4, R5.reuse, P0 ;  /* 0x000000050400720c */ /* 0x080fe20000746670 */
[----:B------:R-:W-:Y:S01]  /*e0a0*/  VIADD R3, R3, UR4 ;  /* 0x0000000403037c36 */ /* 0x000fe20008000000 */
[----:B------:R-:W-:Y:S01]  /*e0b0*/  ISETP.GE.OR P0, PT, R156, R5, P0 ;  /* 0x000000059c00720c */ /* 0x000fe20000706670 */
[----:B------:R-:W-:Y:S02]  /*e0c0*/  UIMAD UR4, UR9, UR12, URZ ;  /* 0x0000000c090472a4 */ /* 0x000fe4000f8e023f */
[----:B------:R-:W-:Y:S01]  /*e0d0*/  IMAD.U32 R9, RZ, RZ, UR12 ;  /* 0x0000000cff097e24 */ /* 0x000fe2000f8e00ff */
[--C-:B------:R-:W-:Y:S01]  /*e0e0*/  SHF.R.S32.HI R7, RZ, 0x1f, R156.reuse ;  /* 0x0000001fff077819 */ /* 0x100fe2000001149c */
[----:B------:R-:W-:Y:S01]  /*e0f0*/  IMAD.MOV.U32 R6, RZ, RZ, R156 ;  /* 0x000000ffff067224 */ /* 0x000fe200078e009c */
[----:B------:R-:W-:-:S02]  /*e100*/  UIMAD UR4, UR10, UR13, UR4 ;  /* 0x0000000d0a0472a4 */ /* 0x000fc4000f8e0204 */
        /* <DEDUP_REMOVED lines=15> */
.L_x_935:
[----:B------:R-:W-:Y:S05]  /*e200*/  BSYNC B1 ;  /* 0x0000000000017941 */ /* 0x000fea0003800000 */
.L_x_934:
[----:B------:R-:W-:Y:S04]  /*e210*/  BSSY B1, `(.L_x_936) ;  /* 0x000000f000017945 */ /* 0x000fe80003800000 */
[----:B------:R-:W-:Y:S05]  /*e220*/  @P3 BRA `(.L_x_937) ;  /* 0x0000000000343947 */ /* 0x000fea0003800000 */
[----:B0-----:R-:W-:Y:S01]  /*e230*/  IADD3 R9, P0, R6, 0x30, RZ ;  /* 0x0000003006097810 */ /* 0x001fe20007f1e0ff */
        /* <DEDUP_REMOVED lines=12> */
.L_x_937:
[----:B------:R-:W-:Y:S05]  /*e300*/  BSYNC B1 ;  /* 0x0000000000017941 */ /* 0x000fea0003800000 */
.L_x_936:
[----:B------:R-:W-:Y:S04]  /*e310*/  BSSY B1, `(.L_x_938) ;  /* 0x000000f000017945 */ /* 0x000fe80003800000 */
[----:B------:R-:W-:Y:S05]  /*e320*/  @P1 BRA `(.L_x_939) ;  /* 0x0000000000341947 */ /* 0x000fea0003800000 */
[----:B01----:R-:W-:Y:S01]  /*e330*/  IADD3 R9, P0, R6, 0x60, RZ ;  /* 0x0000006006097810 */ /* 0x003fe20007f1e0ff */
        /* <DEDUP_REMOVED lines=12> */
.L_x_939:
[----:B------:R-:W-:Y:S05]  /*e400*/  BSYNC B1 ;  /* 0x0000000000017941 */ /* 0x000fea0003800000 */
.L_x_938:
        /* <DEDUP_REMOVED lines=14> */
.L_x_930:
[----:B------:R-:W-:Y:S05]  /*e4f0*/  BSYNC B0 ;  /* 0x0000000000007941 */ /* 0x000fea0003800000 */
.L_x_921:
[----:B------:R-:W-:Y:S02]  /*e500*/  ULDC UR4, c[0x0][0xc14] ;  /* 0x0003050000047ab9 */ /* 0x000fe40000000800 */
[----:B------:R-:W-:-:S06]  /*e510*/  UISETP.GE.AND UP0, UPT, UR5, UR4, UPT ;  /* 0x000000040500728c */ /* 0x000fcc000bf06270 */
[----:B------:R-:W-:-:S13]  /*e520*/  PLOP3.LUT P0, PT, PT, PT, UP0, 0x80, 0x0 ;  /* 0x000000000000781c */ /* 0x000fda0003f0f008 */
[----:B------:R-:W-:Y:S05]  /*e530*/  @!P0 BRA `(.L_x_940) ;  /* 0xffffff28001c8947 */ /* 0x000fea000383ffff */
[----:B------:R-:W-:Y:S05]  /*e540*/  EXIT ;  /* 0x000000000000794d */ /* 0x000fea0003800000 */
.L_x_839:
        /* <DEDUP_REMOVED lines=37> */
[----:B0-----:R-:W-:Y:S01]  /*e7a0*/  SEL R3, R6, RZ, P0 ;  /* 0x000000ff06037207 */ /* 0x001fe20000000000 */
[----:B------:R-:W-:Y:S01]  /*e7b0*/  IMAD.MOV.U32 R6, RZ, RZ, RZ ;  /* 0x000000ffff067224 */ /* 0x000fe200078e00ff */
[----:B------:R-:W-:-:S03]  /*e7c0*/  ISETP.GE.U32.AND P0, PT, R27, 0x8, PT ;  /* 0x000000081b00780c */ /* 0x000fc60003f06070 */
[----:B------:R-:W-:-:S05]  /*e7d0*/  IMAD.IADD R3, R4, 0x1, R3 ;  /* 0x0000000104037824 */ /* 0x000fca00078e0203 */
        /* <DEDUP_REMOVED lines=20> */
.L_x_945:
        /* <DEDUP_REMOVED lines=13> */
.L_x_944:
[----:B------:R-:W-:Y:S05]  /*e9f0*/  BSYNC B0 ;  /* 0x0000000000007941 */ /* 0x000fea0003800000 */
.L_x_943:
        /* <DEDUP_REMOVED lines=25> */
[----:B------:R-:W-:-:S07]  /*eb90*/  IMAD.MOV.U32 R5, RZ, RZ, R7 ;  /* 0x000000ffff057224 */ /* 0x000fce00078e0007 */
.L_x_941:
[----:B------:R-:W-:-:S04]  /*eba0*/  IMAD.IADD R11, R4, 0x1, -R3 ;  /* 0x00000001040b7824 */ /* 0x000fc800078e0a03 */
[----:B------:R-:W-:-:S05]  /*ebb0*/  IMAD R2, R5, UR4, R11 ;  /* 0x0000000405027c24 */ /* 0x000fca000f8e020b */
[----:B------:R-:W-:Y:S02]  /*ebc0*/  ISETP.GT.AND P0, PT, R2, UR6, PT ;  /* 0x0000000602007c0c */ /* 0x000fe4000bf04270 */
[----:B------:R-:W0:Y:S11]  /*ebd0*/  LDC.64 R2, c[0x0][0xc68] ;  /* 0x00031a00ff027b82 */ /* 0x000e360000000a00 */
[----:B------:R-:W-:-:S04]  /*ebe0*/  VOTE.ANY R8, PT, !P0 ;  /* 0x0000000000087806 */ /* 0x000fc800040e0100 */
[----:B------:R-:W1:Y:S02]  /*ebf0*/  POPC R13, R8 ;  /* 0x00000008000d7309 */ /* 0x000e640000000000 */
[----:B-1----:R-:W-:-:S04]  /*ec00*/  IMAD.IADD R19, R13, 0x1, R6 ;  /* 0x000000010d137824 */ /* 0x002fc800078e0206 */
[----:B0-----:R-:W-:-:S05]  /*ec10*/  IMAD.WIDE R2, R19, 0x4, R2 ;  /* 0x0000000413027825 */ /* 0x001fca00078e0202 */
[----:B------:R-:W2:Y:S01]  /*ec20*/  LDG.E R7, desc[UR46][R2.64] ;  /* 0x0000002e02077981 */ /* 0x000ea2000c1e1900 */
[----:B------:R-:W-:-:S03]  /*ec30*/  ISETP.NE.AND P0, PT, R8, RZ, PT ;  /* 0x000000ff0800720c */ /* 0x000fc60003f05270 */
[----:B------:R-:W2:Y:S02]  /*ec40*/  SHFL.IDX PT, R0, R0, R13, 0x1f ;  /* 0x00001f0d00007589 */ /* 0x000ea400000e0000 */
[----:B--2---:R-:W-:-:S05]  /*ec50*/  IMAD R4, R0, R7, RZ ;  /* 0x0000000700047224 */ /* 0x004fca00078e02ff */
[----:B------:R-:W-:-:S04]  /*ec60*/  IABS R6, R4 ;  /* 0x0000000400067213 */ /* 0x000fc80000000000 */
[----:B------:R-:W0:Y:S08]  /*ec70*/  I2F.RP R9, R6 ;  /* 0x0000000600097306 */ /* 0x000e300000209400 */
[----:B0-----:R-:W0:Y:S02]  /*ec80*/  MUFU.RCP R9, R9 ;  /* 0x0000000900097308 */ /* 0x001e240000001000 */
[----:B0-----:R-:W-:-:S06]  /*ec90*/  VIADD R10, R9, 0xffffffe ;  /* 0x0ffffffe090a7836 */ /* 0x001fcc0000000000 */
[----:B------:R0:W1:Y:S01]  /*eca0*/  F2I.FTZ.U32.TRUNC.NTZ R3, R10 ;  /* 0x0000000a00037305 */ /* 0x000062000021f000 */
[----:B------:R-:W-:Y:S05]  /*ecb0*/  @!P0 BRA `(.L_x_946) ;  /* 0x0000000000088947 */ /* 0x000fea0003800000 */
[----:B------:R-:W-:-:S06]  /*ecc0*/  VIADD R16, R13, 0xffffffff ;  /* 0xffffffff0d107836 */ /* 0x000fcc0000000000 */
[----:B------:R2:W3:Y:S02]  /*ecd0*/  SHFL.IDX PT, R16, R5, R16, 0x1f ;  /* 0x00001f1005107589 */ /* 0x0004e400000e0000 */
.L_x_946:
[----:B---3--:R-:W-:Y:S01]  /*ece0*/  IMAD R16, R16, UR4, R11 ;  /* 0x0000000410107c24 */ /* 0x008fe2000f8e020b */
[----:B------:R-:W-:Y:S01]  /*ecf0*/  IABS R2, R4 ;  /* 0x0000000400027213 */ /* 0x000fe20000000000 */
[----:B-1----:R-:W-:-:S03]  /*ed00*/  IMAD.MOV R9, RZ, RZ, -R3 ;  /* 0x000000ffff097224 */ /* 0x002fc600078e0a03 */
[----:B--2---:R-:W-:Y:S01]  /*ed10*/  IADD3 R5, -R16, UR6, RZ ;  /* 0x0000000610057c10 */ /* 0x004fe2000fffe1ff */
[----:B0-----:R-:W-:Y:S02]  /*ed20*/  IMAD.MOV R10, RZ, RZ, -R2 ;  /* 0x000000ffff0a7224 */ /* 0x001fe400078e0a02 */
[----:B------:R-:W-:Y:S01]  /*ed30*/  IMAD R9, R9, R6, RZ ;  /* 0x0000000609097224 */ /* 0x000fe200078e02ff */
[----:B------:R-:W-:Y:S01]  /*ed40*/  IABS R8, R5 ;  /* 0x0000000500087213 */ /* 0x000fe20000000000 */
[----:B------:R-:W-:-:S04]  /*ed50*/  IMAD.MOV.U32 R2, RZ, RZ, RZ ;  /* 0x000000ffff027224 */ /* 0x000fc800078e00ff */
[----:B------:R-:W-:-:S04]  /*ed60*/  IMAD.HI.U32 R2, R3, R9, R2 ;  /* 0x0000000903027227 */ /* 0x000fc800078e0002 */
[----:B------:R-:W-:Y:S02]  /*ed70*/  IMAD.MOV.U32 R3, RZ, RZ, R8 ;  /* 0x000000ffff037224 */ /* 0x000fe400078e0008 */
[----:B------:R-:W-:Y:S02]  /*ed80*/  IMAD.MOV.U32 R8, RZ, RZ, R10 ;  /* 0x000000ffff087224 */ /* 0x000fe400078e000a */
[----:B------:R-:W-:-:S04]  /*ed90*/  IMAD.HI.U32 R2, R2, R3, RZ ;  /* 0x0000000302027227 */ /* 0x000fc800078e00ff */
[----:B------:R-:W-:-:S05]  /*eda0*/  IMAD R3, R2, R8, R3 ;  /* 0x0000000802037224 */ /* 0x000fca00078e0203 */
[----:B------:R-:W-:-:S13]  /*edb0*/  ISETP.GT.U32.AND P0, PT, R6, R3, PT ;  /* 0x000000030600720c */ /* 0x000fda0003f04070 */
[----:B------:R-:W-:Y:S02]  /*edc0*/  @!P0 IMAD.IADD R3, R3, 0x1, -R6 ;  /* 0x0000000103038824 */ /* 0x000fe400078e0a06 */
[----:B------:R-:W-:-:S03]  /*edd0*/  @!P0 VIADD R2, R2, 0x1 ;  /* 0x0000000102028836 */ /* 0x000fc60000000000 */
[----:B------:R-:W-:Y:S02]  /*ede0*/  ISETP.GE.U32.AND P0, PT, R3, R6, PT ;  /* 0x000000060300720c */ /* 0x000fe40003f06070 */
[----:B------:R-:W-:-:S11]  /*edf0*/  LOP3.LUT R3, R5, R4, RZ, 0x3c, !PT ;  /* 0x0000000405037212 */ /* 0x000fd600078e3cff */
[----:B------:R-:W-:Y:S01]  /*ee00*/  @P0 VIADD R2, R2, 0x1 ;  /* 0x0000000102020836 */ /* 0x000fe20000000000 */
[----:B------:R-:W-:-:S13]  /*ee10*/  ISETP.GE.AND P0, PT, R3, RZ, PT ;  /* 0x000000ff0300720c */ /* 0x000fda0003f06270 */
[----:B------:R-:W-:Y:S01]  /*ee20*/  @!P0 IMAD.MOV R2, RZ, RZ, -R2 ;  /* 0x000000ffff028224 */ /* 0x000fe200078e0a02 */
[----:B------:R-:W-:-:S13]  /*ee30*/  ISETP.NE.AND P0, PT, R4, RZ, PT ;  /* 0x000000ff0400720c */ /* 0x000fda0003f05270 */
[----:B------:R-:W-:-:S05]  /*ee40*/  @!P0 LOP3.LUT R2, RZ, R4, RZ, 0x33, !PT ;  /* 0x00000004ff028212 */ /* 0x000fca00078e33ff */
[----:B------:R-:W-:Y:S02]  /*ee50*/  IMAD R6, R7, R2, RZ ;  /* 0x0000000207067224 */ /* 0x000fe400078e02ff */
[----:B------:R-:W-:Y:S02]  /*ee60*/  IMAD.MOV R2, RZ, RZ, -R2 ;  /* 0x000000ffff027224 */ /* 0x000fe400078e0a02 */
[----:B------:R-:W-:Y:S02]  /*ee70*/  IMAD.MOV R8, RZ, RZ, -R6 ;  /* 0x000000ffff087224 */ /* 0x000fe400078e0a06 */
[----:B------:R-:W-:Y:S02]  /*ee80*/  IMAD R4, R4, R2, R5 ;  /* 0x0000000204047224 */ /* 0x000fe400078e0205 */
[----:B------:R-:W-:Y:S01]  /*ee90*/  IMAD.MOV.U32 R2, RZ, RZ, RZ ;  /* 0x000000ffff027224 */ /* 0x000fe200078e00ff */
[----:B------:R-:W-:Y:S02]  /*eea0*/  VIADDMNMX R7, R8, UR4, R7, PT ;  /* 0x0000000408077c46 */ /* 0x000fe4000b800107 */
[----:B------:R-:W-:-:S02]  /*eeb0*/  IABS R11, R4 ;  /* 0x00000004000b7213 */ /* 0x000fc40000000000 */
[----:B------:R-:W-:-:S04]  /*eec0*/  IABS R8, R7 ;  /* 0x0000000700087213 */ /* 0x000fc80000000000 */
[----:B------:R-:W0:Y:S08]  /*eed0*/  I2F.RP R9, R8 ;  /* 0x0000000800097306 */ /* 0x000e300000209400 */
[----:B0-----:R-:W0:Y:S02]  /*eee0*/  MUFU.RCP R9, R9 ;  /* 0x0000000900097308 */ /* 0x001e240000001000 */
[----:B0-----:R-:W-:-:S06]  /*eef0*/  VIADD R3, R9, 0xffffffe ;  /* 0x0ffffffe09037836 */ /* 0x001fcc0000000000 */
[----:B------:R-:W0:Y:S02]  /*ef00*/  F2I.FTZ.U32.TRUNC.NTZ R3, R3 ;  /* 0x0000000300037305 */ /* 0x000e24000021f000 */
[----:B0-----:R-:W-:-:S04]  /*ef10*/  IMAD.MOV R10, RZ, RZ, -R3 ;  /* 0x000000ffff0a7224 */ /* 0x001fc800078e0a03 */
[----:B------:R-:W-:Y:S01]  /*ef20*/  IMAD.MOV.U32 R5, RZ, RZ, R10 ;  /* 0x000000ffff057224 */ /* 0x000fe200078e000a */
[----:B------:R-:W-:-:S03]  /*ef30*/  IABS R10, R7 ;  /* 0x00000007000a7213 */ /* 0x000fc60000000000 */
[----:B------:R-:W-:-:S04]  /*ef40*/  IMAD R5, R5, R8, RZ ;  /* 0x0000000805057224 */ /* 0x000fc800078e02ff */
[----:B------:R-:W-:-:S04]  /*ef50*/  IMAD.HI.U32 R2, R3, R5, R2 ;  /* 0x0000000503027227 */ /* 0x000fc800078e0002 */
[----:B------:R-:W-:Y:S02]  /*ef60*/  IMAD.MOV R3, RZ, RZ, -R10 ;  /* 0x000000ffff037224 */ /* 0x000fe400078e0a0a */
        /* <DEDUP_REMOVED lines=8> */
[----:B------:R-:W-:Y:S01]  /*eff0*/  ISETP.GE.AND P0, PT, R3, RZ, PT ;  /* 0x000000ff0300720c */ /* 0x000fe20003f06270 */
[----:B------:R-:W-:-:S12]  /*f000*/  IMAD.IADD R3, R4, 0x1, R6 ;  /* 0x0000000104037824 */ /* 0x000fd800078e0206 */
[----:B------:R-:W-:Y:S01]  /*f010*/  @!P0 IMAD.MOV R2, RZ, RZ, -R2 ;  /* 0x000000ffff028224 */ /* 0x000fe200078e0a02 */
[----:B------:R-:W-:-:S13]  /*f020*/  ISETP.NE.AND P0, PT, R7, RZ, PT ;  /* 0x000000ff0700720c */ /* 0x000fda0003f05270 */
[----:B------:R-:W-:Y:S01]  /*f030*/  @!P0 LOP3.LUT R2, RZ, R7, RZ, 0x33, !PT ;  /* 0x00000007ff028212 */ /* 0x000fe200078e33ff */
[----:B------:R-:W-:-:S03]  /*f040*/  IMAD.MOV R7, RZ, RZ, -R7 ;  /* 0x000000ffff077224 */ /* 0x000fc600078e0a07 */
[----:B------:R-:W-:Y:S01]  /*f050*/  LOP3.LUT R17, RZ, R2, RZ, 0x33, !PT ;  /* 0x00000002ff117212 */ /* 0x000fe200078e33ff */
[----:B------:R-:W-:-:S04]  /*f060*/  IMAD R18, R2, R7, R3 ;  /* 0x0000000702127224 */ /* 0x000fc800078e0203 */
[----:B------:R-:W-:Y:S01]  /*f070*/  IMAD.IADD R17, R0, 0x1, R17 ;  /* 0x0000000100117824 */ /* 0x000fe200078e0211 */
[----:B------:R-:W-:Y:S06]  /*f080*/  BRA `(.L_x_947) ;  /* 0x00000000000c7947 */ /* 0x000fec0003800000 */
.L_x_942:
[----:B------:R-:W-:Y:S02]  /*f090*/  IMAD.MOV.U32 R17, RZ, RZ, RZ ;  /* 0x000000ffff117224 */ /* 0x000fe400078e00ff */
[----:B------:R-:W-:Y:S02]  /*f0a0*/  IMAD.U32 R16, RZ, RZ, UR6 ;  /* 0x00000006ff107e24 */ /* 0x000fe4000f8e00ff */
[----:B------:R-:W-:-:S07]  /*f0b0*/  IMAD.MOV.U32 R18, RZ, RZ, RZ ;  /* 0x000000ffff127224 */ /* 0x000fce00078e00ff */
.L_x_947:
[----:B------:R-:W-:Y:S01]  /*f0c0*/  ISETP.NE.AND P0, PT, R27, RZ, PT ;  /* 0x000000ff1b00720c */ /* 0x000fe20003f05270 */
[----:B------:R-:W-:Y:S02]  /*f0d0*/  IMAD.MOV.U32 R24, RZ, RZ, 0x1 ;  /* 0x00000001ff187424 */ /* 0x000fe400078e00ff */
[----:B------:R-:W-:Y:S02]  /*f0e0*/  IMAD.MOV.U32 R22, RZ, RZ, RZ ;  /* 0x000000ffff167224 */ /* 0x000fe400078e00ff */
[----:B------:R-:W-:-:S08]  /*f0f0*/  IMAD.MOV.U32 R29, RZ, RZ, RZ ;  /* 0x000000ffff1d7224 */ /* 0x000fd000078e00ff */
[----:B------:R-:W0:Y:S01]  /*f100*/  @!P0 S2R R3, SR_CgaCtaId ;  /* 0x0000000000038919 */ /* 0x000e220000008800 */
[----:B------:R-:W-:-:S04]  /*f110*/  @!P0 MOV R0, 0x400 ;  /* 0x0000040000008802 */ /* 0x000fc80000000f00 */
[----:B0-----:R-:W-:-:S05]  /*f120*/  @!P0 LEA R0, R3, R0, 0x18 ;  /* 0x0000000003008211 */ /* 0x001fca00078ec0ff */
[----:B------:R0:W-:Y:S01]  /*f130*/  @!P0 STS.128 [R0+0x168d0], R16 ;  /* 0x0168d01000008388 */ /* 0x0001e20000000c00 */
[----:B------:R-:W-:Y:S06]  /*f140*/  BAR.ARV 0x5, 0x1a0 ;  /* 0x0146800000007b1d */ /* 0x000fec0000002000 */
[----:B------:R-:W-:-:S13]  /*f150*/  ISETP.GE.AND P0, PT, R19, UR5, PT ;  /* 0x0000000513007c0c */ /* 0x000fda000bf06270 */
[----:B------:R-:W-:Y:S05]  /*f160*/  @P0 BRA `(.L_x_948) ;  /* 0x0000003400800947 */ /* 0x000fea0003800000 */
[----:B------:R-:W-:Y:S01]  /*f170*/  IMAD.MOV.U32 R24, RZ, RZ, 0x1 ;  /* 0x00000001ff187424 */ /* 0x000fe200078e00ff */
[----:B------:R-:W-:Y:S01]  /*f180*/  ULDC UR37, c[0x0][0xc] ;  /* 0x0000030000257ab9 */ /* 0x000fe20000000800 */
[----:B------:R-:W-:Y:S01]  /*f190*/  IMAD.MOV.U32 R29, RZ, RZ, RZ ;  /* 0x000000ffff1d7224 */ /* 0x000fe200078e00ff */
[----:B------:R-:W-:Y:S01]  /*f1a0*/  ULDC.64 UR38, c[0x0][0x198] ;  /* 0x0000660000267ab9 */ /* 0x000fe20000000a00 */
[----:B------:R-:W-:-:S07]  /*f1b0*/  IMAD.MOV.U32 R22, RZ, RZ, RZ ;  /* 0x000000ffff167224 */ /* 0x000fce00078e00ff */
.L_x_1021:
[----:B------:R-:W-:Y:S05]  /*f1c0*/  YIELD ;  /* 0x0000000000007946 */ /* 0x000fea0003800000 */
[----:B------:R-:W-:Y:S01]  /*f1d0*/  ULDC.64 UR4, c[0x0][0xa28] ;  /* 0x00028a0000047ab9 */ /* 0x000fe20000000a00 */
[----:B0-----:R-:W-:Y:S01]  /*f1e0*/  IMAD.MOV.U32 R0, RZ, RZ, RZ ;  /* 0x000000ffff007224 */ /* 0x001fe200078e00ff */
[----:B------:R-:W-:-:S04]  /*f1f0*/  ISETP.NE.U32.AND P0, PT, RZ, UR4, PT ;  /* 0x00000004ff007c0c */ /* 0x000fc8000bf05070 */
[----:B------:R-:W-:Y:S01]  /*f200*/  ISETP.NE.AND.EX P0, PT, RZ, UR5, PT, P0 ;  /* 0x00000005ff007c0c */ /* 0x000fe2000bf05300 */
[----:B------:R-:W-:-:S12]  /*f210*/  ULDC.64 UR4, c[0x0][0xa00] ;  /* 0x0002800000047ab9 */ /* 0x000fd80000000a00 */
[----:B-1----:R-:W0:Y:S01]  /*f220*/  @P0 LDC.64 R2, c[0x0][0xa28] ;  /* 0x00028a00ff020b82 */ /* 0x002e220000000a00 */
[----:B------:R-:W-:Y:S01]  /*f230*/  ISETP.NE.U32.AND P2, PT, RZ, UR4, PT ;  /* 0x00000004ff007c0c */ /* 0x000fe2000bf45070 */
[----:B0-----:R-:W-:-:S05]  /*f240*/  @P0 IMAD.WIDE R2, R19, 0x4, R2 ;  /* 0x0000000413020825 */ /* 0x001fca00078e0202 */
[----:B------:R0:W5:Y:S01]  /*f250*/  @P0 LDG.E R0, desc[UR46][R2.64] ;  /* 0x0000002e02000981 */ /* 0x000162000c1e1900 */
[----:B------:R-:W-:Y:S01]  /*f260*/  ISETP.NE.AND.EX P2, PT, RZ, UR5, PT, P2 ;  /* 0x00000005ff007c0c */ /* 0x000fe2000bf45320 */
[----:B------:R-:W-:Y:S01]  /*f270*/  IMAD.MOV.U32 R4, RZ, RZ, RZ ;  /* 0x000000ffff047224 */ /* 0x000fe200078e00ff */
[----:B------:R-:W-:Y:S01]  /*f280*/  ULDC.64 UR4, c[0x0][0xa18] ;  /* 0x0002860000047ab9 */ /* 0x000fe20000000a00 */
[----:B0-----:R-:W0:Y:S02]  /*f290*/  LDC.64 R2, c[0x0][0xa00] ;  /* 0x00028000ff027b82 */ /* 0x001e240000000a00 */
[----:B0-----:R-:W-:-:S08]  /*f2a0*/  IMAD.WIDE R2, R19, 0x4, R2 ;  /* 0x0000000413027825 */ /* 0x001fd000078e0202 */
[----:B------:R-:W2:Y:S01]  /*f2b0*/  @P2 LDG.E R4, desc[UR46][R2.64] ;  /* 0x0000002e02042981 */ /* 0x000ea2000c1e1900 */
[----:B------:R-:W-:Y:S01]  /*f2c0*/  ISETP.NE.U32.AND P1, PT, RZ, UR4, PT ;  /* 0x00000004ff007c0c */ /* 0x000fe2000bf25070 */
[----:B------:R-:W-:Y:S02]  /*f2d0*/  ULDC UR6, c[0x0][0x288] ;  /* 0x0000a20000067ab9 */ /* 0x000fe40000000800 */
[----:B------:R-:W-:Y:S01]  /*f2e0*/  IMAD.U32 R6, RZ, RZ, UR6 ;  /* 0x00000006ff067e24 */ /* 0x000fe2000f8e00ff */
[----:B------:R-:W-:Y:S01]  /*f2f0*/  ISETP.NE.AND.EX P1, PT, RZ, UR5, PT, P1 ;  /* 0x00000005ff007c0c */ /* 0x000fe2000bf25310 */
[----:B------:R-:W-:Y:S01]  /*f300*/  ULDC.64 UR4, c[0x0][0x3f8] ;  /* 0x0000fe0000047ab9 */ /* 0x000fe20000000a00 */
[----:B------:R-:W-:Y:S01]  /*f310*/  ULDC.64 UR6, c[0x0][0xa08] ;  /* 0x0002820000067ab9 */ /* 0x000fe20000000a00 */
[----:B------:R-:W-:-:S03]  /*f320*/  UISETP.NE.U32.AND UP0, UPT, UR4, URZ, UPT ;  /* 0x0000003f0400728c */ /* 0x000fc6000bf05070 */
[----:B------:R-:W-:Y:S01]  /*f330*/  ULDC UR4, c[0x0][0x404] ;  /* 0x0001010000047ab9 */ /* 0x000fe20000000800 */
[----:B--2---:R0:W-:Y:S06]  /*f340*/  STL [R1], R4 ;  /* 0x0000000401007387 */ /* 0x0041ec0000100800 */
[----:B0-----:R-:W0:Y:S02]  /*f350*/  @P1 LDC.64 R4, c[0x0][0xa18] ;  /* 0x00028600ff041b82 */ /* 0x001e240000000a00 */
[----:B0-----:R-:W-:-:S05]  /*f360*/  @P1 IMAD.WIDE R4, R19, 0x4, R4 ;  /* 0x0000000413041825 */ /* 0x001fca00078e0204 */
[----:B------:R0:W5:Y:S01]  /*f370*/  @P1 LDG.E R6, desc[UR46][R4.64] ;  /* 0x0000002e04061981 */ /* 0x000162000c1e1900 */
[----:B------:R-:W-:Y:S01]  /*f380*/  UISETP.NE.AND.EX UP0, UPT, UR5, URZ, UPT, UP0 ;  /* 0x0000003f0500728c */ /* 0x000fe2000bf05300 */
[----:B------:R-:W-:Y:S02]  /*f390*/  ISETP.NE.U32.AND P0, PT, RZ, UR6, PT ;  /* 0x00000006ff007c0c */ /* 0x000fe4000bf05070 */
[----:B------:R-:W-:Y:S01]  /*f3a0*/  ULDC UR5, c[0x0][0x2e0] ;  /* 0x0000b80000057ab9 */ /* 0x000fe20000000800 */
[----:B------:R-:W-:Y:S01]  /*f3b0*/  USEL UR4, UR4, 0x1, UP0 ;  /* 0x0000000104047887 */ /* 0x000fe20008000000 */
[----:B------:R-:W-:-:S03]  /*f3c0*/  ISETP.NE.AND.EX P0, PT, RZ, UR7, PT, P0 ;  /* 0x00000007ff007c0c */ /* 0x000fc6000bf05300 */
[----:B------:R-:W-:-:S06]  /*f3d0*/  UIMAD UR4, UR4, UR5, URZ ;  /* 0x00000005040472a4 */ /* 0x000fcc000f8e023f */
[----:B------:R-:W-:Y:S01]  /*f3e0*/  IMAD.U32 R7, RZ, RZ, UR4 ;  /* 0x00000004ff077e24 */ /* 0x000fe2000f8e00ff */
[----:B0--3--:R-:W-:Y:S06]  /*f3f0*/  @P1 BRA `(.L_x_949) ;  /* 0x0000000000101947 */ /* 0x009fec0003800000 */
[----:B------:R-:W-:Y:S05]  /*f400*/  @!P2 BRA `(.L_x_949) ;  /* 0x00000000000ca947 */ /* 0x000fea0003800000 */
[----:B------:R-:W2:Y:S04]  /*f410*/  LDG.E R5, desc[UR46][R2.64] ;  /* 0x0000002e02057981 */ /* 0x000ea8000c1e1900 */
[----:B-----5:R-:W2:Y:S02]  /*f420*/  LDG.E R6, desc[UR46][R2.64+0x4] ;  /* 0x0000042e02067981 */ /* 0x020ea4000c1e1900 */
[----:B--2---:R-:W-:-:S07]  /*f430*/  IMAD.IADD R6, R6, 0x1, -R5 ;  /* 0x0000000106067824 */ /* 0x004fce00078e0a05 */
.L_x_949:
[----:B------:R-:W0:Y:S01]  /*f440*/  LDC.64 R2, c[0x0][0xa08] ;  /* 0x00028200ff027b82 */ /* 0x000e220000000a00 */
[----:B------:R-:W-:Y:S01]  /*f450*/  IMAD.MOV.U32 R23, RZ, RZ, RZ ;  /* 0x000000ffff177224 */ /* 0x000fe200078e00ff */
[----:B------:R-:W-:Y:S01]  /*f460*/  ULDC.64 UR4, c[0x0][0xa20] ;  /* 0x0002880000047ab9 */ /* 0x000fe20000000a00 */
[----:B0-----:R-:W-:-:S05]  /*f470*/  IMAD.WIDE R2, R19, 0x4, R2 ;  /* 0x0000000413027825 */ /* 0x001fca00078e0202 */
[----:B------:R-:W2:Y:S01]  /*f480*/  @P0 LDG.E R23, desc[UR46][R2.64] ;  /* 0x0000002e02170981 */ /* 0x000ea2000c1e1900 */
[----:B------:R-:W-:-:S04]  /*f490*/  ISETP.NE.U32.AND P1, PT, RZ, UR4, PT ;  /* 0x00000004ff007c0c */ /* 0x000fc8000bf25070 */
[----:B------:R-:W-:Y:S01]  /*f4a0*/  ISETP.NE.AND.EX P1, PT, RZ, UR5, PT, P1 ;  /* 0x00000005ff007c0c */ /* 0x000fe2000bf25310 */
[----:B--2--5:R-:W-:-:S12]  /*f4b0*/  IMAD.IADD R23, R23, 0x1, R0 ;  /* 0x0000000117177824 */ /* 0x024fd800078e0200 */
[----:B------:R-:W-:Y:S05]  /*f4c0*/  @!P1 BRA `(.L_x_950) ;  /* 0x0000000000109947 */ /* 0x000fea0003800000 */
[----:B------:R-:W0:Y:S02]  /*f4d0*/  LDC.64 R2, c[0x0][0xa20] ;  /* 0x00028800ff027b82 */ /* 0x000e240000000a00 */
[----:B0-----:R-:W-:-:S05]  /*f4e0*/  IMAD.WIDE R2, R19, 0x4, R2 ;  /* 0x0000000413027825 */ /* 0x001fca00078e0202 */
[----:B------:R0:W5:Y:S01]  /*f4f0*/  LDG.E R7, desc[UR46][R2.64] ;  /* 0x0000002e02077981 */ /* 0x000162000c1e1900 */
[----:B------:R-:W-:Y:S05]  /*f500*/  BRA `(.L_x_951) ;  /* 0x0000000000107947 */ /* 0x000fea0003800000 */
.L_x_950:
[----:B------:R-:W-:Y:S05]  /*f510*/  @!P0 BRA `(.L_x_951) ;  /* 0x00000000000c8947 */ /* 0x000fea0003800000 */
[----:B------:R-:W2:Y:S04]  /*f520*/  LDG.E R4, desc[UR46][R2.64] ;  /* 0x0000002e02047981 */ /* 0x000ea8000c1e1900 */
[----:B------:R-:W2:Y:S02]  /*f530*/  LDG.E R7, desc[UR46][R2.64+0x4] ;  /* 0x0000042e02077981 */ /* 0x000ea4000c1e1900 */
[----:B--2---:R-:W-:-:S07]  /*f540*/  IMAD.IADD R7, R7, 0x1, -R4 ;  /* 0x0000000107077824 */ /* 0x004fce00078e0a04 */
.L_x_951:
[----:B0-----:R-:W0:Y:S01]  /*f550*/  LDC.64 R2, c[0x0][0x9e0] ;  /* 0x00027800ff027b82 */ /* 0x001e220000000a00 */
[----:B------:R-:W-:Y:S02]  /*f560*/  IMAD R5, R17, 0xc0, RZ ;  /* 0x000000c011057824 */ /* 0x000fe400078e02ff */
[----:B-----5:R-:W-:-:S03]  /*f570*/  IMAD.IADD R0, R7, 0x1, -R0 ;  /* 0x0000000107007824 */ /* 0x020fc600078e0a00 */
[----:B------:R-:W-:-:S05]  /*f580*/  IADD3 R5, -R6, 0xc0, R5 ;  /* 0x000000c006057810 */ /* 0x000fca0007ffe105 */
[----:B------:R-:W-:Y:S01]  /*f590*/  IMAD.IADD R9, R0, 0x1, R5 ;  /* 0x0000000100097824 */ /* 0x000fe200078e0205 */
[----:B0-----:R-:W-:-:S03]  /*f5a0*/  ISETP.GE.AND P0, PT, R3, 0x1, PT ;  /* 0x000000010300780c */ /* 0x001fc60003f06270 */
[----:B------:R-:W-:-:S10]  /*f5b0*/  IMAD.IADD R2, R9, 0x1, R2 ;  /* 0x0000000109027824 */ /* 0x000fd400078e0202 */
[----:B------:R-:W-:Y:S05]  /*f5c0*/  @!P0 BRA `(.L_x_952) ;  /* 0x0000000000488947 */ /* 0x000fea0003800000 */
[C---:B------:R-:W-:Y:S01]  /*f5d0*/  ISETP.GT.AND P1, PT, R9.reuse, RZ, PT ;  /* 0x000000ff0900720c */ /* 0x040fe20003f24270 */
[----:B------:R-:W-:Y:S01]  /*f5e0*/  BSSY B0, `(.L_x_953) ;  /* 0x000000e000007945 */ /* 0x000fe20003800000 */
[----:B------:R-:W-:-:S11]  /*f5f0*/  VIADD R7, R9, 0xffffffff ;  /* 0xffffffff09077836 */ /* 0x000fd60000000000 */
        /* <DEDUP_REMOVED lines=8> */
.L_x_954:
[----:B------:R-:W-:-:S13]  /*f680*/  ISETP.NE.AND P1, PT, R3, 0x1, PT ;  /* 0x000000010300780c */ /* 0x000fda0003f25270 */
[----:B------:R-:W0:Y:S02]  /*f690*/  @P1 LDC.64 R4, c[0x0][0x9e8] ;  /* 0x00027a00ff041b82 */ /* 0x000e240000000a00 */
[----:B0-----:R-:W-:-:S05]  /*f6a0*/  @P1 IMAD.HI.U32 R4, R7, R4, RZ ;  /* 0x0000000407041227 */ /* 0x001fca00078e00ff */
[----:B------:R-:W-:-:S07]  /*f6b0*/  @P1 SHF.R.U32.HI R7, RZ, R5, R4 ;  /* 0x00000005ff071219 */ /* 0x000fce0000011604 */
.L_x_955:
[----:B------:R-:W-:Y:S05]  /*f6c0*/  BSYNC B0 ;  /* 0x0000000000007941 */ /* 0x000fea0003800000 */
.L_x_953:
[----:B------:R-:W-:-:S05]  /*f6d0*/  IMAD R7, R7, R3, R3 ;  /* 0x0000000307077224 */ /* 0x000fca00078e0203 */
[----:B------:R-:W-:-:S07]  /*f6e0*/  VIMNMX R2, R2, R7, PT ;  /* 0x0000000702027248 */ /* 0x000fce0003fe0100 */
.L_x_952:
[----:B------:R-:W-:Y:S01]  /*f6f0*/  VIADD R2, R2, 0x7f ;  /* 0x0000007f02027836 */ /* 0x000fe20000000000 */
[----:B------:R-:W-:Y:S01]  /*f700*/  ULDC UR4, c[0x0][0x9dc] ;  /* 0x0002770000047ab9 */ /* 0x000fe20000000800 */
[----:B------:R-:W-:-:S03]  /*f710*/  IMAD R7, R17, 0xc0, -R6 ;  /* 0x000000c011077824 */ /* 0x000fc600078e0a06 */
[----:B------:R-:W-:Y:S01]  /*f720*/  SHF.R.S32.HI R5, RZ, 0x1f, R2 ;  /* 0x0000001fff057819 */ /* 0x000fe20000011402 */
[----:B------:R-:W-:-:S03]  /*f730*/  IMAD.IADD R7, R0, 0x1, R7 ;  /* 0x0000000100077824 */ /* 0x000fc600078e0207 */
[----:B------:R-:W-:Y:S01]  /*f740*/  LEA.HI R4, R5, R2, RZ, 0x7 ;  /* 0x0000000205047211 */ /* 0x000fe200078f38ff */
[----:B------:R-:W-:Y:S02]  /*f750*/  VIADD R2, R0, 0x7f ;  /* 0x0000007f00027836 */ /* 0x000fe40000000000 */
[----:B------:R-:W-:Y:S01]  /*f760*/  VIADD R0, R7, -UR4 ;  /* 0x8000000407007c36 */ /* 0x000fe20008000000 */
[----:B------:R-:W-:Y:S02]  /*f770*/  SHF.R.S32.HI R4, RZ, 0x7, R4 ;  /* 0x00000007ff047819 */ /* 0x000fe40000011404 */
[----:B------:R-:W-:-:S04]  /*f780*/  SHF.R.S32.HI R5, RZ, 0x1f, R2 ;  /* 0x0000001fff057819 */ /* 0x000fc80000011402 */
[----:B------:R-:W-:-:S04]  /*f790*/  LEA.HI R5, R5, R2, RZ, 0x7 ;  /* 0x0000000205057211 */ /* 0x000fc800078f38ff */
[----:B------:R-:W-:-:S04]  /*f7a0*/  SHF.R.S32.HI R5, RZ, 0x7, R5 ;  /* 0x00000007ff057819 */ /* 0x000fc80000011405 */
[----:B------:R-:W-:Y:S01]  /*f7b0*/  VIMNMX R28, R5, R4, PT ;  /* 0x00000004051c7248 */ /* 0x000fe20003fe0100 */
[----:B------:R-:W-:Y:S06]  /*f7c0*/  @!P0 BRA `(.L_x_956) ;  /* 0x0000000000448947 */ /* 0x000fec0003800000 */
[----:B------:R-:W-:Y:S01]  /*f7d0*/  ISETP.GT.AND P0, PT, R7, -0x1, PT ;  /* 0xffffffff0700780c */ /* 0x000fe20003f04270 */
[----:B------:R-:W-:-:S12]  /*f7e0*/  BSSY B0, `(.L_x_957) ;  /* 0x000000d000007945 */ /* 0x000fd80003800000 */
        /* <DEDUP_REMOVED lines=8> */
.L_x_958:
[----:B------:R-:W-:-:S13]  /*f870*/  ISETP.NE.AND P0, PT, R3, 0x1, PT ;  /* 0x000000010300780c */ /* 0x000fda0003f05270 */
[----:B------:R-:W0:Y:S02]  /*f880*/  @P0 LDC.64 R4, c[0x0][0x9e8] ;  /* 0x00027a00ff040b82 */ /* 0x000e240000000a00 */
[----:B0-----:R-:W-:-:S05]  /*f890*/  @P0 IMAD.HI.U32 R4, R7, R4, RZ ;  /* 0x0000000407040227 */ /* 0x001fca00078e00ff */
[----:B------:R-:W-:-:S07]  /*f8a0*/  @P0 SHF.R.U32.HI R7, RZ, R5, R4 ;  /* 0x00000005ff070219 */ /* 0x000fce0000011604 */
.L_x_959:
[----:B------:R-:W-:Y:S05]  /*f8b0*/  BSYNC B0 ;  /* 0x0000000000007941 */ /* 0x000fea0003800000 */
.L_x_957:
[----:B------:R-:W-:-:S05]  /*f8c0*/  IMAD R3, R7, R3, RZ ;  /* 0x0000000307037224 */ /* 0x000fca00078e02ff */
[----:B------:R-:W-:-:S07]  /*f8d0*/  VIMNMX R0, R0, R3, !PT ;  /* 0x0000000300007248 */ /* 0x000fce0007fe0100 */
.L_x_956:
[----:B------:R-:W-:Y:S01]  /*f8e0*/  SHF.R.S32.HI R3, RZ, 0x1f, R0 ;  /* 0x0000001fff037819 */ /* 0x000fe20000011400 */
[----:B------:R-:W-:Y:S03]  /*f8f0*/  BSSY B6, `(.L_x_960) ;  /* 0x000022d000067945 */ /* 0x000fe60003800000 */
[----:B------:R-:W-:-:S04]  /*f900*/  LEA.HI R3, R3, R0, RZ, 0x7 ;  /* 0x0000000003037211 */ /* 0x000fc800078f38ff */
[----:B------:R-:W-:-:S04]  /*f910*/  SHF.R.S32.HI R3, RZ, 0x7, R3 ;  /* 0x00000007ff037819 */ /* 0x000fc80000011403 */
[----:B------:R-:W-:-:S04]  /*f920*/  VIMNMX R26, RZ, R3, !PT ;  /* 0x00000003ff1a7248 */ /* 0x000fc80007fe0100 */
[----:B------:R-:W-:-:S13]  /*f930*/  ISETP.GT.AND P0, PT, R28, R26, PT ;  /* 0x0000001a1c00720c */ /* 0x000fda0003f04270 */
[----:B------:R-:W-:Y:S05]  /*f940*/  @P0 BRA `(.L_x_961) ;  /* 0x00000000003c0947 */ /* 0x000fea0003800000 */
[----:B------:R-:W-:-:S13]  /*f950*/  ISETP.NE.AND P1, PT, R27, RZ, PT ;  /* 0x000000ff1b00720c */ /* 0x000fda0003f25270 */
[----:B------:R-:W-:Y:S05]  /*f960*/  @P1 BRA `(.L_x_962) ;  /* 0x0000002000941947 */ /* 0x000fea0003800000 */
[----:B------:R-:W0:Y:S01]  /*f970*/  S2R R7, SR_LANEID ;  /* 0x0000000000077919 */ /* 0x000e220000000000 */
[----:B------:R-:W-:Y:S01]  /*f980*/  VOTEU.ANY UR4, UPT, PT ;  /* 0x0000000000047886 */ /* 0x000fe200038e0100 */
[----:B------:R-:W1:Y:S01]  /*f990*/  LDC.64 R2, c[0x0][0xc38] ;  /* 0x00030e00ff027b82 */ /* 0x000e620000000a00 */
[----:B------:R-:W0:Y:S08]  /*f9a0*/  FLO.U32 R0, UR4 ;  /* 0x0000000400007d00 */ /* 0x000e3000080e0000 */
[----:B------:R-:W1:Y:S01]  /*f9b0*/  POPC R5, UR4 ;  /* 0x0000000400057d09 */ /* 0x000e620008000000 */
[----:B0-----:R-:W-:-:S13]  /*f9c0*/  ISETP.EQ.U32.AND P0, PT, R0, R7, PT ;  /* 0x000000070000720c */ /* 0x001fda0003f02070 */
[----:B-1----:R-:W2:Y:S01]  /*f9d0*/  @P0 ATOMG.E.ADD.STRONG.GPU PT, R3, desc[UR46][R2.64], R5 ;  /* 0x00000005020309a8 */ /* 0x002ea200081ee1ee */
[----:B------:R-:W0:Y:S02]  /*f9e0*/  S2R R4, SR_LTMASK ;  /* 0x0000000000047919 */ /* 0x000e240000003900 */
[----:B0-----:R-:W-:-:S04]  /*f9f0*/  LOP3.LUT R4, R4, UR4, RZ, 0xc0, !PT ;  /* 0x0000000404047c12 */ /* 0x001fc8000f8ec0ff */
[----:B------:R-:W0:Y:S01]  /*fa00*/  POPC R7, R4 ;  /* 0x0000000400077309 */ /* 0x000e220000000000 */
[----:B--2---:R-:W0:Y:S02]  /*fa10*/  SHFL.IDX PT, R0, R3, R0, 0x1f ;  /* 0x00001f0003007589 */ /* 0x004e2400000e0000 */
[----:B0-----:R-:W-:Y:S01]  /*fa20*/  IADD3 R16, R0, UR37, R7 ;  /* 0x0000002500107c10 */ /* 0x001fe2000fffe007 */
[----:B------:R-:W-:Y:S06]  /*fa30*/  BRA `(.L_x_962) ;  /* 0x0000002000607947 */ /* 0x000fec0003800000 */
.L_x_961:
        /* <DEDUP_REMOVED lines=22> */
.L_x_963:
[----:B------:R-:W-:-:S05]  /*fba0*/  VIADD R0, R25, 0x400 ;  /* 0x0000040019007836 */ /* 0x000fca0000000000 */
[----:B------:R-:W-:-:S13]  /*fbb0*/  LOP3.LUT P0, RZ, R0, 0x3ff, RZ, 0xc0, !PT ;  /* 0x000003ff00ff7812 */ /* 0x000fda000780c0ff */
[----:B------:R-:W-:Y:S05]  /*fbc0*/  @!P0 BRA `(.L_x_964) ;  /* 0x0000000000808947 */ /* 0x000fea0003800000 */
[----:B------:R-:W-:Y:S01]  /*fbd0*/  MOV R0, 0x0 ;  /* 0x0000000000007802 */ /* 0x000fe20000000f00 */
[----:B------:R-:W-:Y:S01]  /*fbe0*/  ULDC.64 UR6, c[0x4][0xa8] ;  /* 0x01002a0000067ab9 */ /* 0x000fe20000000a00 */
[----:B------:R-:W-:Y:S01]  /*fbf0*/  ULDC.64 UR8, c[0x4][0xb0] ;  /* 0x01002c0000087ab9 */ /* 0x000fe20000000a00 */
[----:B------:R-:W-:Y:S01]  /*fc00*/  ULDC.64 UR4, c[0x4][0x10] ;  /* 0x0100040000047ab9 */ /* 0x000fe20000000a00 */
[----:B------:R0:W1:Y:S01]  /*fc10*/  LDC.64 R2, c[0x4][R0] ;  /* 0x0100000000027b82 */ /* 0x0000620000000a00 */
        /* <DEDUP_REMOVED lines=10> */
[----:B-1----:R-:W-:Y:S05]  /*fcc0*/  CALL.ABS.NOINC R2 ;  /* 0x0000000002007343 */ /* 0x002fea0003c00000 */
.L_x_965:
        /* <DEDUP_REMOVED lines=16> */
.L_x_964:
[----:B------:R-:W2:Y:S01]  /*fdd0*/  LDL.LU R20, [R1] ;  /* 0x0000000001147983 */ /* 0x000ea20000300800 */
[----:B------:R-:W-:Y:S01]  /*fde0*/  ULDC.64 UR4, c[0x0][0x9f8] ;  /* 0x00027e0000047ab9 */ /* 0x000fe20000000a00 */
[----:B------:R-:W0:Y:S01]  /*fdf0*/  LDC R0, c[0x0][0x428] ;  /* 0x00010a00ff007b82 */ /* 0x000e220000000800 */
[----:B------:R-:W-:Y:S01]  /*fe00*/  ISETP.NE.U32.AND P0, PT, RZ, UR4, PT ;  /* 0x00000004ff007c0c */ /* 0x000fe2000bf05070 */
[----:B------:R-:W-:-:S03]  /*fe10*/  IMAD.MOV.U32 R6, RZ, RZ, R19 ;  /* 0x000000ffff067224 */ /* 0x000fc600078e0013 */
[----:B------:R-:W-:Y:S01]  /*fe20*/  ISETP.NE.AND.EX P0, PT, RZ, UR5, PT, P0 ;  /* 0x00000005ff007c0c */ /* 0x000fe2000bf05300 */
[----:B------:R-:W-:-:S12]  /*fe30*/  ULDC.64 UR4, c[0x0][0xa00] ;  /* 0x0002800000047ab9 */ /* 0x000fd80000000a00 */
[----:B------:R-:W1:Y:S02]  /*fe40*/  @P0 LDC.64 R2, c[0x0][0x9f8] ;  /* 0x00027e00ff020b82 */ /* 0x000e640000000a00 */
[----:B-1----:R-:W-:-:S05]  /*fe50*/  @P0 IMAD.WIDE R2, R19, 0x4, R2 ;  /* 0x0000000413020825 */ /* 0x002fca00078e0202 */
[----:B------:R1:W5:Y:S01]  /*fe60*/  @P0 LDG.E R6, desc[UR46][R2.64] ;  /* 0x0000002e02060981 */ /* 0x000362000c1e1900 */
[----:B0-----:R-:W-:Y:S01]  /*fe70*/  ISETP.NE.AND P0, PT, R0, 0x1, PT ;  /* 0x000000010000780c */ /* 0x001fe20003f05270 */
[----:B------:R-:W-:Y:S01]  /*fe80*/  IMAD.MOV.U32 R0, RZ, RZ, R18 ;  /* 0x000000ffff007224 */ /* 0x000fe200078e0012 */
[----:B------:R-:W-:-:S04]  /*fe90*/  ISETP.NE.AND P6, PT, R27, RZ, PT ;  /* 0x000000ff1b00720c */ /* 0x000fc80003fc5270 */
[----:B------:R-:W-:-:S07]  /*fea0*/  PLOP3.LUT P1, PT, P6, PT, PT, 0x8, 0x0 ;  /* 0x000000000000781c */ /* 0x000fce000372e170 */
[----:B------:R-:W0:Y:S02]  /*feb0*/  @P0 LDC R5, c[0x0][0x42c] ;  /* 0x00010b00ff050b82 */ /* 0x000e240000000800 */
[----:B------:R-:W-:-:S05]  /*fec0*/  VOTEU.ALL UP1, P6 ;  /* 0x00000000003f7886 */ /* 0x000fca0003020000 */
[----:B------:R-:W-:Y:S01]  /*fed0*/  @!UP1 UIADD3 UR8, UP0, UR38, 0x270, URZ ;  /* 0x0000027026089890 */ /* 0x000fe2000ff1e03f */
[----:B------:R-:W3:Y:S03]  /*fee0*/  @P0 LDC R7, c[0x0][0x430] ;  /* 0x00010c00ff070b82 */ /* 0x000ee60000000800 */
[----:B------:R-:W-:-:S03]  /*fef0*/  @!UP1 UIADD3.X UR9, URZ, UR39, URZ, UP0, !UPT ;  /* 0x000000273f099290 */ /* 0x000fc600087fe43f */
[----:B------:R-:W-:Y:S01]  /*ff00*/  VOTEU.ALL UP0, P6 ;  /* 0x00000000003f7886 */ /* 0x000fe20003000000 */
[----:B0-----:R-:W-:-:S05]  /*ff10*/  @P0 IMAD.HI.U32 R4, R18, R5, RZ ;  /* 0x0000000512040227 */ /* 0x001fca00078e00ff */
[----:B---3--:R-:W-:Y:S02]  /*ff20*/  @P0 SHF.R.U32.HI R0, RZ, R7, R4 ;  /* 0x00000007ff000219 */ /* 0x008fe40000011604 */
[----:B------:R-:W-:-:S04]  /*ff30*/  ISETP.NE.U32.AND P0, PT, RZ, UR4, PT ;  /* 0x00000004ff007c0c */ /* 0x000fc8000bf05070 */
[----:B------:R-:W-:-:S04]  /*ff40*/  ISETP.NE.AND.EX P0, PT, RZ, UR5, PT, P0 ;  /* 0x00000005ff007c0c */ /* 0x000fc8000bf05300 */
[----:B------:R-:W-:Y:S01]  /*ff50*/  SEL R10, R19, RZ, !P0 ;  /* 0x000000ff130a7207 */ /* 0x000fe20004000000 */
[----:B-12---:R-:W-:-:S08]  /*ff60*/  IMAD R17, R17, 0xc0, R20 ;  /* 0x000000c011117824 */ /* 0x006fd000078e0214 */
.L_x_966:
        /* <DEDUP_REMOVED lines=11> */
[----:B------:R-:W-:Y:S01]  /*10020*/  ULDC.64 UR4, c[0x0][0xa08] ;  /* 0x0002820000047ab9 */ /* 0x000fe20000000a00 */
[----:B------:R-:W-:Y:S01]  /*10030*/  VIADD R7, R28, 0xffffffff ;  /* 0xffffffff1c077836 */ /* 0x000fe20000000000 */
[----:B0-----:R-:W-:Y:S01]  /*10040*/  LOP3.LUT P0, RZ, R2, UR4, RZ, 0xfc, !PT ;  /* 0x0000000402ff7c12 */ /* 0x001fe2000f80fcff */
[----:B------:R-:W-:-:S03]  /*10050*/  UMOV UR4, 0xffffffff ;  /* 0xffffffff00047882 */ /* 0x000fc60000000000 */
[----:B------:R-:W-:-:S04]  /*10060*/  LOP3.LUT P0, RZ, R3, UR5, RZ, 0xfc, P0 ;  /* 0x0000000503ff7c12 */ /* 0x000fc8000800fcff */
[----:B-----5:R-:W-:Y:S01]  /*10070*/  SEL R8, R6, RZ, !P0 ;  /* 0x000000ff06087207 */ /* 0x020fe20004000000 */
[----:B------:R-:W-:Y:S08]  /*10080*/  BRA.DIV UR4, `(.L_x_967) ;  /* 0x0000002e04707947 */ /* 0x000ff0000b800000 */
.L_x_1037:
[----:B------:R-:W-:Y:S01]  /*10090*/  UMOV UR4, 0xffffffff ;  /* 0xffffffff00047882 */ /* 0x000fe20000000000 */
[----:B------:R-:W-:Y:S02]  /*100a0*/  SHF.R.S32.HI R9, RZ, 0x1f, R6 ;  /* 0x0000001fff097819 */ /* 0x000fe40000011406 */
[----:B------:R-:W-:Y:S05]  /*100b0*/  BRA.DIV UR4, `(.L_x_968) ;  /* 0x0000002e04987947 */ /* 0x000fea000b800000 */
[----:B------:R-:W-:-:S13]  /*100c0*/  ELECT P6, URZ, PT ;  /* 0x00000000003f782f */ /* 0x000fda00038c0000 */
.L_x_1040:
[----:B------:R-:W-:Y:S05]  /*100d0*/  @!P6 BRA `(.L_x_969) ;  /* 0x0000000000cce947 */ /* 0x000fea0003800000 */
[----:B------:R-:W-:-:S04]  /*100e0*/  ISETP.NE.U32.AND P0, PT, R2, RZ, PT ;  /* 0x000000ff0200720c */ /* 0x000fc80003f05070 */
        /* <DEDUP_REMOVED lines=20> */
.L_x_970:
[----:B------:R-:W-:Y:S01]  /*10230*/  IMAD R5, R22, 0x8, R25 ;  /* 0x0000000816057824 */ /* 0x000fe200078e0219 */
[----:B------:R-:W-:-:S04]  /*10240*/  SHF.L.U32 R4, R24, 0x1f, RZ ;  /* 0x0000001f18047819 */ /* 0x000fc800000006ff */
[----:B------:R-:W1:Y:S02]  /*10250*/  SYNCS.PHASECHK.TRANS64.TRYWAIT P0, [R5+URZ+0x16840], R4 ;  /* 0x01684004050075a7 */ /* 0x000e64000800017f */
[----:B-1----:R-:W-:Y:S05]  /*10260*/  @!P0 BRA `(.L_x_971) ;  /* 0x0000002c004c8947 */ /* 0x002fea0003800000 */
.L_x_1041:
[----:B------:R-:W2:Y:S02]  /*10270*/  S2R R11, SR_TID.X ;  /* 0x00000000000b7919 */ /* 0x000ea40000002100 */
[----:B--2---:R-:W-:-:S04]  /*10280*/  LOP3.LUT R11, R11, 0x7f, RZ, 0xc0, !PT ;  /* 0x0000007f0b0b7812 */ /* 0x004fc800078ec0ff */
[----:B------:R-:W-:-:S13]  /*10290*/  ISETP.NE.AND P0, PT, R11, RZ, PT ;  /* 0x000000ff0b00720c */ /* 0x000fda0003f05270 */
[----:B------:R-:W-:Y:S05]  /*102a0*/  @P0 BRA `(.L_x_972) ;  /* 0x0000000000140947 */ /* 0x000fea0003800000 */
[----:B------:R-:W-:Y:S01]  /*102b0*/  ISETP.NE.AND P1, PT, R27, RZ, PT ;  /* 0x000000ff1b00720c */ /* 0x000fe20003f25270 */
[----:B-1----:R-:W-:-:S04]  /*102c0*/  IMAD.MOV.U32 R4, RZ, RZ, 0x4000 ;  /* 0x00004000ff047424 */ /* 0x002fc800078e00ff */
[----:B------:R2:W-:Y:S08]  /*102d0*/  SYNCS.ARRIVE.TRANS64 RZ, [R5+URZ+0x16830], R4 ;  /* 0x0168300405ff79a7 */ /* 0x0005f0000800003f */
[----:B------:R-:W-:Y:S05]  /*102e0*/  @!P1 BRA `(.L_x_972) ;  /* 0x0000000000049947 */ /* 0x000fea0003800000 */
[----:B------:R-:W-:Y:S01]  /*102f0*/  BPT.TRAP 0x1 ;  /* 0x000000040000795c */ /* 0x000fe20000300000 */
.L_x_972:
[----:B-12---:R-:W-:Y:S01]  /*10300*/  IMAD R4, R22, 0x4000, R25 ;  /* 0x0000400016047824 */ /* 0x006fe200078e0219 */
        /* <DEDUP_REMOVED lines=11> */
[----:B------:R-:W-:Y:S02]  /*103c0*/  ULEA UR11, UR11, UR4, 0x7 ;  /* 0x000000040b0b7291 */ /* 0x000fe4000f8e383f */
[----:B------:R-:W-:Y:S01]  /*103d0*/  UIADD3 UR8, UR8, 0xe400, URZ ;  /* 0x0000e40008087890 */ /* 0x000fe2000fffe03f */
[----:B------:R-:W-:-:S08]  /*103e0*/  UMOV UR4, 0x0 ;  /* 0x0000000000047882 */ /* 0x000fd00000000000 */
[----:B------:R1:W-:Y:S02]  /*103f0*/  UTMALDG.4D [UR8], [UR6], desc[UR4] ;  /* 0x00000408060075b4 */ /* 0x0003e40008019000 */
[----:B-1----:R-:W-:Y:S01]  /*10400*/  NOP ;  /* 0x0000000000007918 */ /* 0x002fe20000000000 */
.L_x_969:
[----:B------:R-:W-:Y:S05]  /*10410*/  WARPSYNC.ALL ;  /* 0x0000000000007948 */ /* 0x000fea0003800000 */
[----:B------:R-:W-:Y:S01]  /*10420*/  BAR.SYNC.DEFER_BLOCKING 0x8, 0x1a0 ;  /* 0x0206800000007b1d */ /* 0x000fe20000010000 */
[----:B------:R-:W-:Y:S02]  /*10430*/  ELECT P0, URZ, PT ;  /* 0x00000000003f782f */ /* 0x000fe40003800000 */
[----:B------:R-:W-:Y:S01]  /*10440*/  R2UR UR9, R25 ;  /* 0x00000000190972ca */ /* 0x000fe200000e0000 */
[----:B------:R-:W-:Y:S01]  /*10450*/  VIADD R29, R29, 0x1 ;  /* 0x000000011d1d7836 */ /* 0x000fe20000000000 */
[----:B------:R-:W-:-:S09]  /*10460*/  UIADD3 UR4, UP0, UR38, 0x270, URZ ;  /* 0x0000027026047890 */ /* 0x000fd2000ff1e03f */
[----:B------:R-:W-:Y:S01]  /*10470*/  @P0 R2UR UR13, R10 ;  /* 0x000000000a0d02ca */ /* 0x000fe200000e0000 */
[----:B------:R-:W-:Y:S01]  /*10480*/  UMOV UR6, 0x0 ;  /* 0x0000000000067882 */ /* 0x000fe20000000000 */
[----:B------:R-:W-:Y:S01]  /*10490*/  @P0 R2UR UR12, R18 ;  /* 0x00000000120c02ca */ /* 0x000fe200000e0000 */
[----:B------:R-:W-:Y:S01]  /*104a0*/  UIADD3.X UR5, URZ, UR39, URZ, UP0, !UPT ;  /* 0x000000273f057290 */ /* 0x000fe200087fe43f */
[----:B------:R-:W-:Y:S01]  /*104b0*/  @P0 R2UR UR11, R17 ;  /* 0x00000000110b02ca */ /* 0x000fe200000e0000 */
[----:B------:R-:W-:Y:S01]  /*104c0*/  UMOV UR7, 0x12f00000 ;  /* 0x12f0000000077882 */ /* 0x000fe20000000000 */
[----:B------:R-:W-:Y:S01]  /*104d0*/  UMOV UR10, URZ ;  /* 0x0000003f000a7c82 */ /* 0x000fe20008000000 */
[----:B------:R-:W-:Y:S01]  /*104e0*/  BSSY B0, `(.L_x_973) ;  /* 0x000000c000007945 */ /* 0x000fe20003800000 */
[----:B------:R-:W-:Y:S01]  /*104f0*/  @P0 IMAD.MOV.U32 R4, RZ, RZ, 0x6000 ;  /* 0x00006000ff040424 */ /* 0x000fe200078e00ff */
[----:B------:R-:W-:Y:S02]  /*10500*/  UIADD3 UR8, UR9, 0x8400, URZ ;  /* 0x0000840009087890 */ /* 0x000fe4000fffe03f */
[----:B------:R-:W-:Y:S01]  /*10510*/  UIADD3 UR9, UR9, 0x16800, URZ ;  /* 0x0001680009097890 */ /* 0x000fe2000fffe03f */
[----:B------:R1:W-:Y:S08]  /*10520*/  @P0 SYNCS.ARRIVE.TRANS64 RZ, [R25+URZ+0x16800], R4 ;  /* 0x0168000419ff09a7 */ /* 0x0003f0000800003f */
[----:B------:R2:W-:Y:S01]  /*10530*/  UTMALDG.4D [UR8], [UR4], desc[UR6] ;  /* 0x00000608040075b4 */ /* 0x0005e20008019000 */
[----:B-1----:R-:W-:-:S04]  /*10540*/  LEA.HI R4, R29, R29, RZ, 0x1 ;  /* 0x0000001d1d047211 */ /* 0x002fc800078f08ff */
[----:B------:R-:W-:-:S05]  /*10550*/  LOP3.LUT R4, R4, 0xfffffffe, RZ, 0xc0, !PT ;  /* 0xfffffffe04047812 */ /* 0x000fca00078ec0ff */
[----:B------:R-:W-:-:S05]  /*10560*/  IMAD.IADD R4, R29, 0x1, -R4 ;  /* 0x000000011d047824 */ /* 0x000fca00078e0a04 */
[----:B------:R-:W-:-:S04]  /*10570*/  SHF.L.U32 R4, R4, 0x1f, RZ ;  /* 0x0000001f04047819 */ /* 0x000fc800000006ff */
[----:B------:R-:W1:Y:S02]  /*10580*/  SYNCS.PHASECHK.TRANS64.TRYWAIT P0, [R25+URZ+0x16820], R4 ;  /* 0x01682004190075a7 */ /* 0x000e64000800017f */
[----:B-12---:R-:W-:Y:S05]  /*10590*/  @!P0 BRA `(.L_x_974) ;  /* 0x0000002800948947 */ /* 0x006fea0003800000 */
.L_x_1042:
[----:B------:R-:W-:Y:S05]  /*105a0*/  BSYNC B0 ;  /* 0x0000000000007941 */ /* 0x000fea0003800000 */
.L_x_973:
[----:B------:R-:W-:Y:S01]  /*105b0*/  VIADD R10, R28, 0xfffffffe ;  /* 0xfffffffe1c0a7836 */ /* 0x000fe20000000000 */
[----:B------:R-:W-:Y:S04]  /*105c0*/  BSSY B0, `(.L_x_975) ;  /* 0x0000129000007945 */ /* 0x000fe80003800000 */
[----:B------:R-:W-:-:S13]  /*105d0*/  ISETP.GE.AND P0, PT, R10, R26, PT ;  /* 0x0000001a0a00720c */ /* 0x000fda0003f06270 */
[----:B------:R-:W-:Y:S05]  /*105e0*/  @!P0 BRA `(.L_x_976) ;  /* 0x0000001000988947 */ /* 0x000fea0003800000 */
[----:B-1----:R-:W-:Y:S01]  /*105f0*/  IMAD.MOV R4, RZ, RZ, -R28 ;  /* 0x000000ffff047224 */ /* 0x002fe200078e0a1c */
[----:B------:R-:W-:Y:S01]  /*10600*/  LOP3.LUT R11, RZ, R26, RZ, 0x33, !PT ;  /* 0x0000001aff0b7212 */ /* 0x000fe200078e33ff */
[----:B------:R-:W-:Y:S03]  /*10610*/  BSSY B1, `(.L_x_977) ;  /* 0x0000064000017945 */ /* 0x000fe60003800000 */
[----:B------:R-:W-:-:S05]  /*10620*/  VIADDMNMX R11, R4, 0x1, R11, !PT ;  /* 0x00000001040b7846 */ /* 0x000fca000780010b */
        /* <DEDUP_REMOVED lines=33> */
.L_x_981:
[----:B0-----:R-:W-:Y:S01]  /*10840*/  IMAD R3, R12, 0x8, R25 ;  /* 0x000000080c037824 */ /* 0x001fe200078e0219 */
[----:B------:R-:W-:-:S04]  /*10850*/  SHF.L.U32 R2, R13, 0x1f, RZ ;  /* 0x0000001f0d027819 */ /* 0x000fc800000006ff */
[----:B------:R-:W0:Y:S02]  /*10860*/  SYNCS.PHASECHK.TRANS64.TRYWAIT P0, [R3+URZ+0x16840], R2 ;  /* 0x01684002030075a7 */ /* 0x000e24000800017f */
[----:B0-----:R-:W-:Y:S05]  /*10870*/  @!P0 BRA `(.L_x_982) ;  /* 0x0000002400f08947 */ /* 0x001fea0003800000 */
.L_x_1043:
[----:B------:R-:W1:Y:S02]  /*10880*/  S2R R5, SR_TID.X ;  /* 0x0000000000057919 */ /* 0x000e640000002100 */
[----:B-1----:R-:W-:-:S04]  /*10890*/  LOP3.LUT R5, R5, 0x7f, RZ, 0xc0, !PT ;  /* 0x0000007f05057812 */ /* 0x002fc800078ec0ff */
[----:B------:R-:W-:-:S13]  /*108a0*/  ISETP.NE.AND P1, PT, R5, RZ, PT ;  /* 0x000000ff0500720c */ /* 0x000fda0003f25270 */
[----:B------:R-:W-:Y:S05]  /*108b0*/  @P1 BRA `(.L_x_983) ;  /* 0x0000000000141947 */ /* 0x000fea0003800000 */
[----:B------:R-:W-:Y:S01]  /*108c0*/  ISETP.NE.AND P0, PT, R27, RZ, PT ;  /* 0x000000ff1b00720c */ /* 0x000fe20003f05270 */
[----:B0-----:R-:W-:-:S04]  /*108d0*/  IMAD.MOV.U32 R2, RZ, RZ, 0x4000 ;  /* 0x00004000ff027424 */ /* 0x001fc800078e00ff */
[----:B------:R1:W-:Y:S08]  /*108e0*/  SYNCS.ARRIVE.TRANS64 RZ, [R3+URZ+0x16830], R2 ;  /* 0x0168300203ff79a7 */ /* 0x0003f0000800003f */
[----:B------:R-:W-:Y:S05]  /*108f0*/  @!P0 BRA `(.L_x_983) ;  /* 0x0000000000048947 */ /* 0x000fea0003800000 */
[----:B------:R-:W-:Y:S01]  /*10900*/  BPT.TRAP 0x1 ;  /* 0x000000040000795c */ /* 0x000fe20000300000 */
.L_x_983:
[----:B01----:R-:W-:Y:S01]  /*10910*/  IMAD R2, R12, 0x4000, R25 ;  /* 0x000040000c027824 */ /* 0x003fe200078e0219 */
        /* <DEDUP_REMOVED lines=14> */
[----:B------:R-:W-:Y:S02]  /*10a00*/  ULEA UR11, UR11, UR4, 0x7 ;  /* 0x000000040b0b7291 */ /* 0x000fe4000f8e383f */
[----:B------:R-:W-:Y:S01]  /*10a10*/  UIADD3 UR8, UR8, 0xe400, URZ ;  /* 0x0000e40008087890 */ /* 0x000fe2000fffe03f */
[----:B------:R-:W-:-:S08]  /*10a20*/  UMOV UR4, 0x0 ;  /* 0x0000000000047882 */ /* 0x000fd00000000000 */
[----:B------:R0:W-:Y:S01]  /*10a30*/  UTMALDG.4D [UR8], [UR6], desc[UR4] ;  /* 0x00000408060075b4 */ /* 0x0001e20008019000 */
[----:B------:R-:W1:Y:S02]  /*10a40*/  SYNCS.PHASECHK.TRANS64.TRYWAIT P0, [R2+URZ+0x60], R5 ;  /* 0x00006005020075a7 */ /* 0x000e64000800017f */
[----:B01----:R-:W-:Y:S05]  /*10a50*/  @!P0 BRA `(.L_x_984) ;  /* 0x00000024008c8947 */ /* 0x003fea0003800000 */
.L_x_1044:
[----:B------:R-:W-:Y:S05]  /*10a60*/  @P1 BRA `(.L_x_985) ;  /* 0x0000000000181947 */ /* 0x000fea0003800000 */
[----:B------:R-:W-:Y:S01]  /*10a70*/  ISETP.NE.AND P0, PT, R27, RZ, PT ;  /* 0x000000ff1b00720c */ /* 0x000fe20003f05270 */
[----:B0-----:R-:W-:Y:S02]  /*10a80*/  IMAD R2, R22, 0x8, R25 ;  /* 0x0000000816027824 */ /* 0x001fe400078e0219 */
[----:B------:R-:W-:-:S04]  /*10a90*/  IMAD.MOV.U32 R3, RZ, RZ, 0x4000 ;  /* 0x00004000ff037424 */ /* 0x000fc800078e00ff */
[----:B------:R1:W-:Y:S06]  /*10aa0*/  SYNCS.ARRIVE.TRANS64 RZ, [R2+URZ+0x16850], R3 ;  /* 0x0168500302ff79a7 */ /* 0x0003ec000800003f */
[----:B------:R-:W-:Y:S05]  /*10ab0*/  @!P0 BRA `(.L_x_985) ;  /* 0x0000000000048947 */ /* 0x000fea0003800000 */
[----:B------:R-:W-:Y:S01]  /*10ac0*/  BPT.TRAP 0x1 ;  /* 0x000000040000795c */ /* 0x000fe20000300000 */
.L_x_985:
[C-C-:B01----:R-:W-:Y:S01]  /*10ad0*/  IMAD R2, R22.reuse, 0x8, R25.reuse ;  /* 0x0000000816027824 */ /* 0x143fe200078e0219 */
        /* <DEDUP_REMOVED lines=13> */
[----:B------:R-:W-:Y:S02]  /*10bb0*/  ULEA UR11, UR11, UR4, 0x7 ;  /* 0x000000040b0b7291 */ /* 0x000fe4000f8e383f */
[----:B------:R-:W-:Y:S02]  /*10bc0*/  UIADD3 UR9, UR9, 0x16850, URZ ;  /* 0x0001685009097890 */ /* 0x000fe4000fffe03f */
[----:B------:R-:W-:Y:S01]  /*10bd0*/  UIADD3 UR8, UR8, 0x400, URZ ;  /* 0x0000040008087890 */ /* 0x000fe2000fffe03f */
[----:B------:R-:W-:-:S08]  /*10be0*/  UMOV UR4, 0x0 ;  /* 0x0000000000047882 */ /* 0x000fd00000000000 */
[----:B------:R0:W-:Y:S02]  /*10bf0*/  UTMALDG.4D [UR8], [UR6], desc[UR4] ;  /* 0x00000408060075b4 */ /* 0x0001e40008019000 */
[----:B0-----:R-:W-:Y:S01]  /*10c00*/  NOP ;  /* 0x0000000000007918 */ /* 0x001fe20000000000 */
.L_x_980:
[----:B------:R-:W-:Y:S05]  /*10c10*/  BSYNC B2 ;  /* 0x0000000000027941 */ /* 0x000fea0003800000 */
.L_x_979:
[----:B------:R-:W-:Y:S02]  /*10c20*/  IMAD.MOV.U32 R22, RZ, RZ, R12 ;  /* 0x000000ffff167224 */ /* 0x000fe400078e000c */
[----:B------:R-:W-:Y:S02]  /*10c30*/  IMAD.MOV.U32 R24, RZ, RZ, R13 ;  /* 0x000000ffff187224 */ /* 0x000fe400078e000d */
[----:B------:R-:W-:-:S07]  /*10c40*/  VIADD R10, R28, 0xfffffffd ;  /* 0xfffffffd1c0a7836 */ /* 0x000fce0000000000 */
.L_x_978:
[----:B------:R-:W-:Y:S05]  /*10c50*/  BSYNC B1 ;  /* 0x0000000000017941 */ /* 0x000fea0003800000 */
.L_x_977:
[----:B------:R-:W-:Y:S01]  /*10c60*/  VIADD R11, R11, 0xfffffffe ;  /* 0xfffffffe0b0b7836 */ /* 0x000fe20000000000 */
[----:B------:R-:W-:-:S04]  /*10c70*/  LOP3.LUT R28, RZ, R28, RZ, 0x33, !PT ;  /* 0x0000001cff1c7212 */ /* 0x000fc800078e33ff */
[----:B------:R-:W-:-:S13]  /*10c80*/  ISETP.NE.AND P0, PT, R11, R28, PT ;  /* 0x0000001c0b00720c */ /* 0x000fda0003f05270 */
[----:B------:R-:W-:Y:S05]  /*10c90*/  @!P0 BRA `(.L_x_976) ;  /* 0x0000000800ec8947 */ /* 0x000fea0003800000 */
[----:B------:R-:W-:-:S07]  /*10ca0*/  IMAD.MOV.U32 R4, RZ, RZ, R8 ;  /* 0x000000ffff047224 */ /* 0x000fce00078e0008 */
.L_x_1000:
[----:B------:R-:W-:Y:S01]  /*10cb0*/  VIADD R11, R22, 0x1 ;  /* 0x00000001160b7836 */ /* 0x000fe20000000000 */
[----:B------:R-:W-:Y:S05]  /*10cc0*/  YIELD ;  /* 0x0000000000007946 */ /* 0x000fea0003800000 */
[----:B------:R-:W-:Y:S01]  /*10cd0*/  ISETP.NE.AND P0, PT, R11, 0x2, PT ;  /* 0x000000020b00780c */ /* 0x000fe20003f05270 */
[----:B------:R-:W-:Y:S03]  /*10ce0*/  BSSY B1, `(.L_x_986) ;  /* 0x0000057000017945 */ /* 0x000fe60003800000 */
[----:B01----:R-:W-:-:S02]  /*10cf0*/  SEL R3, RZ, 0x1, P0 ;  /* 0x00000001ff037807 */ /* 0x003fc40000000000 */
[----:B------:R-:W-:Y:S02]  /*10d00*/  SEL R11, R11, RZ, P0 ;  /* 0x000000ff0b0b7207 */ /* 0x000fe40000000000 */
[----:B0-----:R-:W-:Y:S01]  /*10d10*/  LOP3.LUT R12, R24, R3, RZ, 0x3c, !PT ;  /* 0x00000003180c7212 */ /* 0x001fe200078e3cff */
        /* <DEDUP_REMOVED lines=24> */
.L_x_988:
[----:B------:R-:W-:Y:S01]  /*10ea0*/  IMAD R3, R11, 0x8, R25 ;  /* 0x000000080b037824 */ /* 0x000fe200078e0219 */
[----:B------:R-:W-:-:S04]  /*10eb0*/  SHF.L.U32 R2, R12, 0x1f, RZ ;  /* 0x0000001f0c027819 */ /* 0x000fc800000006ff */
[----:B------:R-:W1:Y:S02]  /*10ec0*/  SYNCS.PHASECHK.TRANS64.TRYWAIT P0, [R3+URZ+0x16840], R2 ;  /* 0x01684002030075a7 */ /* 0x000e64000800017f */
[----:B-1----:R-:W-:Y:S05]  /*10ed0*/  @!P0 BRA `(.L_x_989) ;  /* 0x0000002000808947 */ /* 0x002fea0003800000 */
.L_x_1045:
[----:B0-----:R-:W0:Y:S02]  /*10ee0*/  S2R R5, SR_TID.X ;  /* 0x0000000000057919 */ /* 0x001e240000002100 */
[----:B0-----:R-:W-:-:S04]  /*10ef0*/  LOP3.LUT R5, R5, 0x7f, RZ, 0xc0, !PT ;  /* 0x0000007f05057812 */ /* 0x001fc800078ec0ff */
[----:B------:R-:W-:-:S13]  /*10f00*/  ISETP.NE.AND P0, PT, R5, RZ, PT ;  /* 0x000000ff0500720c */ /* 0x000fda0003f05270 */
[----:B------:R-:W-:Y:S05]  /*10f10*/  @P0 BRA `(.L_x_990) ;  /* 0x0000000000140947 */ /* 0x000fea0003800000 */
[----:B------:R-:W-:Y:S01]  /*10f20*/  ISETP.NE.AND P1, PT, R27, RZ, PT ;  /* 0x000000ff1b00720c */ /* 0x000fe20003f25270 */
[----:B-1----:R-:W-:-:S04]  /*10f30*/  IMAD.MOV.U32 R2, RZ, RZ, 0x4000 ;  /* 0x00004000ff027424 */ /* 0x002fc800078e00ff */
[----:B------:R0:W-:Y:S08]  /*10f40*/  SYNCS.ARRIVE.TRANS64 RZ, [R3+URZ+0x16830], R2 ;  /* 0x0168300203ff79a7 */ /* 0x0001f0000800003f */
[----:B------:R-:W-:Y:S05]  /*10f50*/  @!P1 BRA `(.L_x_990) ;  /* 0x0000000000049947 */ /* 0x000fea0003800000 */
[----:B------:R-:W-:Y:S01]  /*10f60*/  BPT.TRAP 0x1 ;  /* 0x000000040000795c */ /* 0x000fe20000300000 */
.L_x_990:
        /* <DEDUP_REMOVED lines=21> */
.L_x_1046:
[----:B------:R-:W-:Y:S05]  /*110c0*/  @P0 BRA `(.L_x_992) ;  /* 0x0000000000140947 */ /* 0x000fea0003800000 */
[----:B------:R-:W-:Y:S01]  /*110d0*/  ISETP.NE.AND P1, PT, R27, RZ, PT ;  /* 0x000000ff1b00720c */ /* 0x000fe20003f25270 */
[----:B------:R-:W-:-:S04]  /*110e0*/  IMAD.MOV.U32 R2, RZ, RZ, 0x4000 ;  /* 0x00004000ff027424 */ /* 0x000fc800078e00ff */
[----:B------:R1:W-:Y:S08]  /*110f0*/  SYNCS.ARRIVE.TRANS64 RZ, [R3+URZ+0x50], R2 ;  /* 0x0000500203ff79a7 */ /* 0x0003f0000800003f */
[----:B------:R-:W-:Y:S05]  /*11100*/  @!P1 BRA `(.L_x_992) ;  /* 0x0000000000049947 */ /* 0x000fea0003800000 */
[----:B------:R-:W-:Y:S01]  /*11110*/  BPT.TRAP 0x1 ;  /* 0x000000040000795c */ /* 0x000fe20000300000 */
.L_x_992:
        /* <DEDUP_REMOVED lines=15> */
[----:B------:R-:W-:-:S03]  /*11210*/  ULEA UR11, UR11, UR4, 0x7 ;  /* 0x000000040b0b7291 */ /* 0x000fc6000f8e383f */
[----:B------:R-:W-:-:S06]  /*11220*/  UMOV UR4, 0x0 ;  /* 0x0000000000047882 */ /* 0x000fcc0000000000 */
[----:B------:R2:W-:Y:S02]  /*11230*/  UTMALDG.4D [UR8], [UR6], desc[UR4] ;  /* 0x00000408060075b4 */ /* 0x0005e40008019000 */
[----:B--2---:R-:W-:Y:S01]  /*11240*/  NOP ;  /* 0x0000000000007918 */ /* 0x004fe20000000000 */
.L_x_987:
[----:B------:R-:W-:Y:S05]  /*11250*/  BSYNC B1 ;  /* 0x0000000000017941 */ /* 0x000fea0003800000 */
.L_x_986:
[----:B------:R-:W-:Y:S01]  /*11260*/  VIADD R22, R11, 0x1 ;  /* 0x000000010b167836 */ /* 0x000fe20000000000 */
[----:B------:R-:W-:Y:S01]  /*11270*/  BSSY B1, `(.L_x_993) ;  /* 0x000005a000017945 */ /* 0x000fe20003800000 */
[----:B------:R-:W-:-:S03]  /*11280*/  VIADD R13, R10, 0xffffffff ;  /* 0xffffffff0a0d7836 */ /* 0x000fc60000000000 */
[----:B------:R-:W-:-:S04]  /*11290*/  ISETP.NE.AND P0, PT, R22, 0x2, PT ;  /* 0x000000021600780c */ /* 0x000fc80003f05270 */
[----:B01----:R-:W-:Y:S02]  /*112a0*/  SEL R3, RZ, 0x1, P0 ;  /* 0x00000001ff037807 */ /* 0x003fe40000000000 */
        /* <DEDUP_REMOVED lines=26> */
.L_x_995:
[----:B------:R-:W-:Y:S01]  /*11450*/  IMAD R2, R22, 0x8, R25 ;  /* 0x0000000816027824 */ /* 0x000fe200078e0219 */
[----:B------:R-:W-:-:S04]  /*11460*/  SHF.L.U32 R3, R24, 0x1f, RZ ;  /* 0x0000001f18037819 */ /* 0x000fc800000006ff */
[----:B------:R-:W1:Y:S02]  /*11470*/  SYNCS.PHASECHK.TRANS64.TRYWAIT P0, [R2+URZ+0x16840], R3 ;  /* 0x01684003020075a7 */ /* 0x000e64000800017f */
[----:B-1----:R-:W-:Y:S05]  /*11480*/  @!P0 BRA `(.L_x_996) ;  /* 0x0000001c003c8947 */ /* 0x002fea0003800000 */
.L_x_1047:
        /* <DEDUP_REMOVED lines=9> */
.L_x_997:
[----:B01----:R-:W-:Y:S01]  /*11520*/  IMAD R2, R22, 0x4000, R25 ;  /* 0x0000400016027824 */ /* 0x003fe200078e0219 */
        /* <DEDUP_REMOVED lines=13> */
[----:B------:R-:W-:Y:S01]  /*11600*/  ULEA UR11, UR11, UR4, 0x7 ;  /* 0x000000040b0b7291 */ /* 0x000fe2000f8e383f */
[----:B------:R-:W-:Y:S01]  /*11610*/  SHF.L.U32 R3, R12, 0x1f, RZ ;  /* 0x0000001f0c037819 */ /* 0x000fe200000006ff */
[----:B------:R-:W-:Y:S01]  /*11620*/  UIADD3 UR8, UR8, 0xe400, URZ ;  /* 0x0000e40008087890 */ /* 0x000fe2000fffe03f */
[----:B------:R-:W-:-:S09]  /*11630*/  UMOV UR4, 0x0 ;  /* 0x0000000000047882 */ /* 0x000fd20000000000 */
[----:B------:R-:W-:-:S09]  /*11640*/  UIADD3 UR9, UR9, 0x30, URZ ;  /* 0x0000003009097890 */ /* 0x000fd2000fffe03f */
[----:B------:R0:W-:Y:S01]  /*11650*/  UTMALDG.4D [UR8], [UR6], desc[UR4] ;  /* 0x00000408060075b4 */ /* 0x0001e20008019000 */
[----:B------:R-:W1:Y:S02]  /*11660*/  SYNCS.PHASECHK.TRANS64.TRYWAIT P1, [R2+URZ+0x60], R3 ;  /* 0x00006003020075a7 */ /* 0x000e64000802017f */
[----:B01----:R-:W-:Y:S05]  /*11670*/  @!P1 BRA `(.L_x_998) ;  /* 0x0000001800d49947 */ /* 0x003fea0003800000 */
.L_x_1048:
[----:B------:R-:W-:Y:S05]  /*11680*/  @P0 BRA `(.L_x_999) ;  /* 0x0000000000140947 */ /* 0x000fea0003800000 */
[----:B------:R-:W-:Y:S01]  /*11690*/  ISETP.NE.AND P1, PT, R27, RZ, PT ;  /* 0x000000ff1b00720c */ /* 0x000fe20003f25270 */
[----:B0-----:R-:W-:-:S04]  /*116a0*/  IMAD.MOV.U32 R3, RZ, RZ, 0x4000 ;  /* 0x00004000ff037424 */ /* 0x001fc800078e00ff */
[----:B------:R1:W-:Y:S08]  /*116b0*/  SYNCS.ARRIVE.TRANS64 RZ, [R2+URZ+0x50], R3 ;  /* 0x0000500302ff79a7 */ /* 0x0003f0000800003f */
[----:B------:R-:W-:Y:S05]  /*116c0*/  @!P1 BRA `(.L_x_999) ;  /* 0x0000000000049947 */ /* 0x000fea0003800000 */
[----:B------:R-:W-:Y:S01]  /*116d0*/  BPT.TRAP 0x1 ;  /* 0x000000040000795c */ /* 0x000fe20000300000 */
.L_x_999:
        /* <DEDUP_REMOVED lines=19> */
.L_x_994:
[----:B------:R-:W-:Y:S05]  /*11810*/  BSYNC B1 ;  /* 0x0000000000017941 */ /* 0x000fea0003800000 */
.L_x_993:
[----:B------:R-:W-:Y:S01]  /*11820*/  ISETP.GT.AND P0, PT, R13, R26, PT ;  /* 0x0000001a0d00720c */ /* 0x000fe20003f04270 */
[----:B------:R-:W-:-:S12]  /*11830*/  VIADD R10, R10, 0xfffffffe ;  /* 0xfffffffe0a0a7836 */ /* 0x000fd80000000000 */
[----:B------:R-:W-:Y:S05]  /*11840*/  @P0 BRA `(.L_x_1000) ;  /* 0xfffffff400180947 */ /* 0x000fea000383ffff */
.L_x_976:
[----:B------:R-:W-:Y:S05]  /*11850*/  BSYNC B0 ;  /* 0x0000000000007941 */ /* 0x000fea0003800000 */
.L_x_975:
[----:B------:R-:W-:Y:S01]  /*11860*/  ISETP.NE.AND P0, PT, R27, RZ, PT ;  /* 0x000000ff1b00720c */ /* 0x000fe20003f05270 */
[----:B------:R-:W-:-:S12]  /*11870*/  BSSY B0, `(.L_x_1001) ;  /* 0x000000e000007945 */ /* 0x000fd80003800000 */
[----:B------:R-:W-:Y:S05]  /*11880*/  @P0 BRA `(.L_x_1002) ;  /* 0x0000000000300947 */ /* 0x000fea0003800000 */
[----:B------:R-:W2:Y:S01]  /*11890*/  S2R R9, SR_LANEID ;  /* 0x0000000000097919 */ /* 0x000ea20000000000 */
[----:B------:R-:W-:Y:S01]  /*118a0*/  VOTEU.ANY UR4, UPT, PT ;  /* 0x0000000000047886 */ /* 0x000fe200038e0100 */
[----:B01----:R-:W0:Y:S01]  /*118b0*/  LDC.64 R2, c[0x0][0xc38] ;  /* 0x00030e00ff027b82 */ /* 0x003e220000000a00 */
[----:B------:R-:W2:Y:S08]  /*118c0*/  FLO.U32 R4, UR4 ;  /* 0x0000000400047d00 */ /* 0x000eb000080e0000 */
[----:B------:R-:W0:Y:S01]  /*118d0*/  POPC R5, UR4 ;  /* 0x0000000400057d09 */ /* 0x000e220008000000 */
[----:B--2---:R-:W-:-:S13]  /*118e0*/  ISETP.EQ.U32.AND P0, PT, R4, R9, PT ;  /* 0x000000090400720c */ /* 0x004fda0003f02070 */
[----:B0-----:R-:W2:Y:S01]  /*118f0*/  @P0 ATOMG.E.ADD.STRONG.GPU PT, R3, desc[UR46][R2.64], R5 ;  /* 0x00000005020309a8 */ /* 0x001ea200081ee1ee */
[----:B------:R-:W0:Y:S02]  /*11900*/  S2R R6, SR_LTMASK ;  /* 0x0000000000067919 */ /* 0x000e240000003900 */
[----:B0-----:R-:W-:-:S04]  /*11910*/  LOP3.LUT R6, R6, UR4, RZ, 0xc0, !PT ;  /* 0x0000000406067c12 */ /* 0x001fc8000f8ec0ff */
[----:B------:R-:W0:Y:S01]  /*11920*/  POPC R9, R6 ;  /* 0x0000000600097309 */ /* 0x000e220000000000 */
[----:B--2---:R-:W0:Y:S02]  /*11930*/  SHFL.IDX PT, R4, R3, R4, 0x1f ;  /* 0x00001f0403047589 */ /* 0x004e2400000e0000 */
[----:B0-----:R-:W-:-:S07]  /*11940*/  IADD3 R16, R4, UR37, R9 ;  /* 0x0000002504107c10 */ /* 0x001fce000fffe009 */
.L_x_1002:
[----:B------:R-:W-:Y:S05]  /*11950*/  BSYNC B0 ;  /* 0x0000000000007941 */ /* 0x000fea0003800000 */
.L_x_1001:
[----:B------:R-:W-:Y:S04]  /*11960*/  BSSY B0, `(.L_x_1003) ;  /* 0x0000020000007945 */ /* 0x000fe80003800000 */
[----:B------:R-:W-:Y:S05]  /*11970*/  @!P6 BRA `(.L_x_1004) ;  /* 0x000000000078e947 */ /* 0x000fea0003800000 */
[----:B01----:R-:W-:Y:S01]  /*11980*/  IMAD R3, R22, 0x8, R25 ;  /* 0x0000000816037824 */ /* 0x003fe200078e0219 */
[----:B------:R-:W-:-:S04]  /*11990*/  SHF.L.U32 R2, R24, 0x1f, RZ ;  /* 0x0000001f18027819 */ /* 0x000fc800000006ff */
[----:B------:R-:W0:Y:S02]  /*119a0*/  SYNCS.PHASECHK.TRANS64.TRYWAIT P0, [R3+URZ+0x16860], R2 ;  /* 0x01686002030075a7 */ /* 0x000e24000800017f */
[----:B0-----:R-:W-:Y:S05]  /*119b0*/  @!P0 BRA `(.L_x_1005) ;  /* 0x0000001800188947 */ /* 0x001fea0003800000 */
.L_x_1049:
        /* <DEDUP_REMOVED lines=9> */
.L_x_1006:
        /* <DEDUP_REMOVED lines=11> */
[----:B------:R-:W-:Y:S02]  /*11b00*/  ULEA UR11, UR11, UR4, 0x7 ;  /* 0x000000040b0b7291 */ /* 0x000fe4000f8e383f */
[----:B------:R-:W-:Y:S02]  /*11b10*/  UIADD3 UR9, UR9, 0x16850, URZ ;  /* 0x0001685009097890 */ /* 0x000fe4000fffe03f */
[----:B------:R-:W-:Y:S01]  /*11b20*/  UIADD3 UR8, UR8, 0x400, URZ ;  /* 0x0000040008087890 */ /* 0x000fe2000fffe03f */
[----:B------:R-:W-:-:S08]  /*11b30*/  UMOV UR4, 0x0 ;  /* 0x0000000000047882 */ /* 0x000fd00000000000 */
[----:B------:R2:W-:Y:S02]  /*11b40*/  UTMALDG.4D [UR8], [UR6], desc[UR4] ;  /* 0x00000408060075b4 */ /* 0x0005e40008019000 */
[----:B--2---:R-:W-:Y:S01]  /*11b50*/  NOP ;  /* 0x0000000000007918 */ /* 0x004fe20000000000 */
.L_x_1004:
[----:B------:R-:W-:Y:S05]  /*11b60*/  BSYNC B0 ;  /* 0x0000000000007941 */ /* 0x000fea0003800000 */
.L_x_1003:
[----:B------:R-:W-:-:S05]  /*11b70*/  VIADD R22, R22, 0x1 ;  /* 0x0000000116167836 */ /* 0x000fca0000000000 */
[----:B------:R-:W-:-:S04]  /*11b80*/  ISETP.NE.AND P0, PT, R22, 0x2, PT ;  /* 0x000000021600780c */ /* 0x000fc80003f05270 */
[----:B01----:R-:W-:Y:S02]  /*11b90*/  SEL R3, RZ, 0x1, P0 ;  /* 0x00000001ff037807 */ /* 0x003fe40000000000 */
[----:B------:R-:W-:Y:S02]  /*11ba0*/  SEL R22, R22, RZ, P0 ;  /* 0x000000ff16167207 */ /* 0x000fe40000000000 */
[----:B------:R-:W-:-:S07]  /*11bb0*/  LOP3.LUT R24, R24, R3, RZ, 0x3c, !PT ;  /* 0x0000000318187212 */ /* 0x000fce00078e3cff */
.L_x_962:
[----:B------:R-:W-:Y:S05]  /*11bc0*/  BSYNC B6 ;  /* 0x0000000000067941 */ /* 0x000fea0003800000 */
.L_x_960:
[----:B------:R-:W-:-:S03]  /*11bd0*/  UMOV UR4, 0xffffffff ;  /* 0xffffffff00047882 */ /* 0x000fc60000000000 */
[----:B------:R-:W-:Y:S05]  /*11be0*/  BRA.DIV UR4, `(.L_x_1007) ;  /* 0x0000001604a07947 */ /* 0x000fea000b800000 */
[----:B------:R0:W1:Y:S04]  /*11bf0*/  SHFL.IDX PT, R5, R16, RZ, 0x1f ;  /* 0x00001fff10057589 */ /* 0x00006800000e0000 */
[----:B------:R0:W2:Y:S02]  /*11c00*/  SHFL.IDX PT, R4, R16, 0x1, 0x1f ;  /* 0x00201f0010047f89 */ /* 0x0000a400000e0000 */
.L_x_1053:
        /* <DEDUP_REMOVED lines=8> */
[----:B------:R-:W3:Y:S02]  /*11c90*/  LDC.64 R2, c[0x0][0xc58] ;  /* 0x00031600ff027b82 */ /* 0x000ee40000000a00 */
[----:B---3--:R-:W-:-:S06]  /*11ca0*/  IMAD.WIDE R2, R7, 0x4, R2 ;  /* 0x0000000407027825 */ /* 0x008fcc00078e0202 */
[----:B------:R3:W5:Y:S02]  /*11cb0*/  LDG.E R2, desc[UR46][R2.64] ;  /* 0x0000002e02027981 */ /* 0x000764000c1e1900 */
.L_x_1009:
[----:B------:R-:W-:Y:S05]  /*11cc0*/  BSYNC B0 ;  /* 0x0000000000007941 */ /* 0x000fea0003800000 */
.L_x_1008:
[----:B------:R-:W-:-:S03]  /*11cd0*/  UMOV UR4, 0xffffffff ;  /* 0xffffffff00047882 */ /* 0x000fc60000000000 */
[----:B------:R-:W-:Y:S05]  /*11ce0*/  BRA.DIV UR4, `(.L_x_1010) ;  /* 0x0000001604ac7947 */ /* 0x000fea000b800000 */
[----:B-----5:R-:W4:Y:S01]  /*11cf0*/  SHFL.UP PT, R14, R2, 0x1, RZ ;  /* 0x04200000020e7989 */ /* 0x020f2200000e00ff */
[C---:B------:R-:W-:Y:S02]  /*11d00*/  ISETP.NE.AND P0, PT, R27.reuse, RZ, PT ;  /* 0x000000ff1b00720c */ /* 0x040fe40003f05270 */
[C---:B------:R-:W-:Y:S02]  /*11d10*/  ISETP.GE.U32.AND P1, PT, R27.reuse, 0x2, PT ;  /* 0x000000021b00780c */ /* 0x040fe40003f26070 */
[----:B----4-:R-:W-:Y:S02]  /*11d20*/  SEL R13, R14, RZ, P0 ;  /* 0x000000ff0e0d7207 */ /* 0x010fe40000000000 */
[----:B------:R-:W-:-:S03]  /*11d30*/  ISETP.GE.U32.AND P0, PT, R27, 0x4, PT ;  /* 0x000000041b00780c */ /* 0x000fc60003f06070 */
[----:B------:R-:W-:-:S05]  /*11d40*/  IMAD.IADD R13, R2, 0x1, R13 ;  /* 0x00000001020d7824 */ /* 0x000fca00078e020d */
[----:B------:R-:W4:Y:S02]  /*11d50*/  SHFL.UP PT, R14, R13, 0x2, RZ ;  /* 0x044000000d0e7989 */ /* 0x000f2400000e00ff */
[----:B----4-:R-:W-:Y:S02]  /*11d60*/  SEL R14, R14, RZ, P1 ;  /* 0x000000ff0e0e7207 */ /* 0x010fe40000800000 */
[----:B------:R-:W-:-:S03]  /*11d70*/  ISETP.GE.U32.AND P1, PT, R27, 0x8, PT ;  /* 0x000000081b00780c */ /* 0x000fc60003f26070 */
[----:B---3--:R-:W-:-:S05]  /*11d80*/  IMAD.IADD R3, R13, 0x1, R14 ;  /* 0x000000010d037824 */ /* 0x008fca00078e020e */
[----:B------:R-:W3:Y:S02]  /*11d90*/  SHFL.UP PT, R14, R3, 0x4, RZ ;  /* 0x04800000030e7989 */ /* 0x000ee400000e00ff */
[----:B---3--:R-:W-:Y:S02]  /*11da0*/  SEL R6, R14, RZ, P0 ;  /* 0x000000ff0e067207 */ /* 0x008fe40000000000 */
[----:B------:R-:W-:-:S03]  /*11db0*/  ISETP.GE.U32.AND P0, PT, R27, 0x10, PT ;  /* 0x000000101b00780c */ /* 0x000fc60003f06070 */
[----:B------:R-:W-:-:S05]  /*11dc0*/  IMAD.IADD R6, R3, 0x1, R6 ;  /* 0x0000000103067824 */ /* 0x000fca00078e0206 */
[----:B------:R-:W3:Y:S02]  /*11dd0*/  SHFL.UP PT, R14, R6, 0x8, RZ ;  /* 0x05000000060e7989 */ /* 0x000ee400000e00ff */
[----:B---3--:R-:W-:-:S05]  /*11de0*/  SEL R7, R14, RZ, P1 ;  /* 0x000000ff0e077207 */ /* 0x008fca0000800000 */
[----:B------:R-:W-:-:S05]  /*11df0*/  IMAD.IADD R7, R6, 0x1, R7 ;  /* 0x0000000106077824 */ /* 0x000fca00078e0207 */
[----:B------:R-:W3:Y:S02]  /*11e00*/  SHFL.UP PT, R14, R7, 0x10, RZ ;  /* 0x06000000070e7989 */ /* 0x000ee400000e00ff */
[----:B---3--:R-:W-:-:S05]  /*11e10*/  SEL R8, R14, RZ, P0 ;  /* 0x000000ff0e087207 */ /* 0x008fca0000000000 */
[----:B------:R-:W-:-:S05]  /*11e20*/  IMAD.IADD R8, R7, 0x1, R8 ;  /* 0x0000000107087824 */ /* 0x000fca00078e0208 */
[----:B------:R3:W4:Y:S02]  /*11e30*/  SHFL.IDX PT, R14, R8, 0x1f, 0x1f ;  /* 0x03e01f00080e7f89 */ /* 0x00072400000e0000 */
.L_x_1061:
[----:B------:R-:W-:Y:S02]  /*11e40*/  ULDC UR4, c[0x0][0xc10] ;  /* 0x0003040000047ab9 */ /* 0x000fe40000000800 */
[----:B------:R-:W-:-:S04]  /*11e50*/  IMAD.U32 R6, RZ, RZ, UR4 ;  /* 0x00000004ff067e24 */ /* 0x000fc8000f8e00ff */
[----:B----4-:R-:W-:-:S04]  /*11e60*/  IMAD R7, R14, R6, RZ ;  /* 0x000000060e077224 */ /* 0x010fc800078e02ff */
[----:B--2---:R-:W-:-:S05]  /*11e70*/  IMAD.IADD R4, R4, 0x1, R7 ;  /* 0x0000000104047824 */ /* 0x004fca00078e0207 */
[----:B-1----:R-:W-:-:S13]  /*11e80*/  ISETP.GT.AND P0, PT, R4, R5, PT ;  /* 0x000000050400720c */ /* 0x002fda0003f04270 */
[----:B------:R-:W-:Y:S05]  /*11e90*/  @P0 BRA `(.L_x_1011) ;  /* 0x0000000000ac0947 */ /* 0x000fea0003800000 */
[----:B------:R-:W1:Y:S02]  /*11ea0*/  LDC R0, c[0x0][0xc14] ;  /* 0x00030500ff007b82 */ /* 0x000e640000000800 */
.L_x_1016:
[----:B------:R-:W-:-:S05]  /*11eb0*/  VIADD R19, R19, 0x1f ;  /* 0x0000001f13137836 */ /* 0x000fca0000000000 */
[----:B-1----:R-:W-:-:S13]  /*11ec0*/  ISETP.GE.AND P0, PT, R19, R0, PT ;  /* 0x000000001300720c */ /* 0x002fda0003f06270 */
[----:B------:R-:W-:Y:S05]  /*11ed0*/  @P0 BRA `(.L_x_1012) ;  /* 0x0000000400e00947 */ /* 0x000fea0003800000 */
[C---:B------:R-:W-:Y:S01]  /*11ee0*/  IMAD.IADD R7, R27.reuse, 0x1, R19 ;  /* 0x000000011b077824 */ /* 0x040fe200078e0213 */
[----:B------:R-:W-:Y:S01]  /*11ef0*/  ISETP.NE.AND P1, PT, R27, 0x1f, PT ;  /* 0x0000001f1b00780c */ /* 0x000fe20003f25270 */
[----:B------:R-:W-:Y:S01]  /*11f00*/  BSSY B0, `(.L_x_1013) ;  /* 0x0000007000007945 */ /* 0x000fe20003800000 */
[----:B------:R-:W-:Y:S02]  /*11f10*/  IMAD.MOV.U32 R2, RZ, RZ, RZ ;  /* 0x000000ffff027224 */ /* 0x000fe400078e00ff */
[----:B------:R-:W-:-:S13]  /*11f20*/  ISETP.GE.OR P0, PT, R7, R0, !P1 ;  /* 0x000000000700720c */ /* 0x000fda0004f06670 */
[----:B------:R-:W-:Y:S05]  /*11f30*/  @P0 BRA `(.L_x_1014) ;  /* 0x00000000000c0947 */ /* 0x000fea0003800000 */
[----:B------:R-:W1:Y:S02]  /*11f40*/  LDC.64 R2, c[0x0][0xc58] ;  /* 0x00031600ff027b82 */ /* 0x000e640000000a00 */
[----:B-1----:R-:W-:-:S06]  /*11f50*/  IMAD.WIDE R2, R7, 0x4, R2 ;  /* 0x0000000407027825 */ /* 0x002fcc00078e0202 */
[----:B------:R1:W5:Y:S02]  /*11f60*/  LDG.E R2, desc[UR46][R2.64] ;  /* 0x0000002e02027981 */ /* 0x000364000c1e1900 */
.L_x_1014:
[----:B------:R-:W-:Y:S05]  /*11f70*/  BSYNC B0 ;  /* 0x0000000000007941 */ /* 0x000fea0003800000 */
.L_x_1013:
        /* <DEDUP_REMOVED lines=11> */
[----:B-1----:R-:W-:-:S05]  /*12030*/  IMAD.IADD R3, R13, 0x1, R14 ;  /* 0x000000010d037824 */ /* 0x002fca00078e020e */
[----:B------:R-:W1:Y:S02]  /*12040*/  SHFL.UP PT, R14, R3, 0x4, RZ ;  /* 0x04800000030e7989 */ /* 0x000e6400000e00ff */
[----:B-1----:R-:W-:Y:S02]  /*12050*/  SEL R6, R14, RZ, P0 ;  /* 0x000000ff0e067207 */ /* 0x002fe40000000000 */
[----:B------:R-:W-:-:S03]  /*12060*/  ISETP.GE.U32.AND P0, PT, R27, 0x10, PT ;  /* 0x000000101b00780c */ /* 0x000fc60003f06070 */
[----:B------:R-:W-:-:S05]  /*12070*/  IMAD.IADD R6, R3, 0x1, R6 ;  /* 0x0000000103067824 */ /* 0x000fca00078e0206 */
[----:B------:R-:W1:Y:S02]  /*12080*/  SHFL.UP PT, R14, R6, 0x8, RZ ;  /* 0x05000000060e7989 */ /* 0x000e6400000e00ff */
[----:B-1----:R-:W-:-:S05]  /*12090*/  SEL R7, R14, RZ, P1 ;  /* 0x000000ff0e077207 */ /* 0x002fca0000800000 */
[----:B------:R-:W-:-:S05]  /*120a0*/  IMAD.IADD R7, R6, 0x1, R7 ;  /* 0x0000000106077824 */ /* 0x000fca00078e0207 */
[----:B------:R-:W3:Y:S02]  /*120b0*/  SHFL.UP PT, R14, R7, 0x10, RZ ;  /* 0x06000000070e7989 */ /* 0x000ee400000e00ff */
[----:B---3--:R-:W-:-:S05]  /*120c0*/  SEL R8, R14, RZ, P0 ;  /* 0x000000ff0e087207 */ /* 0x008fca0000000000 */
[----:B------:R-:W-:-:S05]  /*120d0*/  IMAD.IADD R8, R7, 0x1, R8 ;  /* 0x0000000107087824 */ /* 0x000fca00078e0208 */
[----:B------:R1:W2:Y:S02]  /*120e0*/  SHFL.IDX PT, R14, R8, 0x1f, 0x1f ;  /* 0x03e01f00080e7f89 */ /* 0x0002a400000e0000 */
.L_x_1069:
[----:B------:R-:W-:Y:S02]  /*120f0*/  ULDC UR4, c[0x0][0xc10] ;  /* 0x0003040000047ab9 */ /* 0x000fe40000000800 */
[----:B------:R-:W-:-:S04]  /*12100*/  IMAD.U32 R6, RZ, RZ, UR4 ;  /* 0x00000004ff067e24 */ /* 0x000fc8000f8e00ff */
[----:B--2---:R-:W-:-:S04]  /*12110*/  IMAD R7, R14, R6, RZ ;  /* 0x000000060e077224 */ /* 0x004fc800078e02ff */
[----:B------:R-:W-:-:S05]  /*12120*/  IMAD.IADD R4, R7, 0x1, R4 ;  /* 0x0000000107047824 */ /* 0x000fca00078e0204 */
[----:B------:R-:W-:-:S13]  /*12130*/  ISETP.GT.AND P0, PT, R4, R5, PT ;  /* 0x000000050400720c */ /* 0x000fda0003f04270 */
[----:B------:R-:W-:Y:S05]  /*12140*/  @!P0 BRA `(.L_x_1016) ;  /* 0xfffffffc00588947 */ /* 0x000fea000383ffff */
.L_x_1011:
[----:B------:R-:W-:Y:S01]  /*12150*/  IMAD.IADD R7, R4, 0x1, -R7 ;  /* 0x0000000104077824 */ /* 0x000fe200078e0a07 */
[----:B------:R-:W-:-:S03]  /*12160*/  UMOV UR4, 0xffffffff ;  /* 0xffffffff00047882 */ /* 0x000fc60000000000 */
[----:B------:R-:W-:-:S05]  /*12170*/  IMAD R4, R8, R6, R7 ;  /* 0x0000000608047224 */ /* 0x000fca00078e0207 */
[----:B------:R-:W-:Y:S01]  /*12180*/  ISETP.GT.AND P6, PT, R4, R5, PT ;  /* 0x000000050400720c */ /* 0x000fe20003fc4270 */
[----:B------:R-:W-:-:S12]  /*12190*/  BRA.DIV UR4, `(.L_x_1017) ;  /* 0x0000001a04207947 */ /* 0x000fd8000b800000 */
[----:B------:R-:W-:-:S04]  /*121a0*/  VOTE.ANY R3, PT, !P6 ;  /* 0x0000000000037806 */ /* 0x000fc800070e0100 */
[----:B------:R-:W2:Y:S02]  /*121b0*/  POPC R4, R3 ;  /* 0x0000000300047309 */ /* 0x000ea40000000000 */
[----:B--2---:R2:W4:Y:S02]  /*121c0*/  SHFL.IDX PT, R17, R2, R4, 0x1f ;  /* 0x00001f0402117589 */ /* 0x00452400000e0000 */
.L_x_1073:
[----:B------:R-:W-:Y:S01]  /*121d0*/  ISETP.NE.AND P0, PT, R3, RZ, PT ;  /* 0x000000ff0300720c */ /* 0x000fe20003f05270 */
[----:B------:R-:W-:-:S12]  /*121e0*/  IMAD.MOV.U32 R14, RZ, RZ, RZ ;  /* 0x000000ffff0e7224 */ /* 0x000fd800078e00ff */
[----:B------:R-:W-:Y:S05]  /*121f0*/  @!P0 BRA `(.L_x_1018) ;  /* 0x0000000000108947 */ /* 0x000fea0003800000 */
[----:B------:R-:W-:Y:S01]  /*12200*/  UMOV UR4, 0xffffffff ;  /* 0xffffffff00047882 */ /* 0x000fe20000000000 */
[----:B------:R-:W-:Y:S02]  /*12210*/  VIADD R12, R4, 0xffffffff ;  /* 0xffffffff040c7836 */ /* 0x000fe40000000000 */
[----:B------:R-:W-:Y:S05]  /*12220*/  BRA.DIV UR4, `(.L_x_1019) ;  /* 0x0000001a04447947 */ /* 0x000fea000b800000 */
[----:B------:R0:W0:Y:S02]  /*12230*/  SHFL.IDX PT, R14, R8, R12, 0x1f ;  /* 0x00001f0c080e7589 */ /* 0x00002400000e0000 */
.L_x_1018:
[----:B--2---:R-:W2:Y:S01]  /*12240*/  LDC.64 R2, c[0x0][0xc68] ;  /* 0x00031a00ff027b82 */ /* 0x004ea20000000a00 */
[----:B------:R-:W-:-:S04]  /*12250*/  IMAD.IADD R19, R4, 0x1, R19 ;  /* 0x0000000104137824 */ /* 0x000fc800078e0213 */
[----:B--2---:R-:W-:-:S05]  /*12260*/  IMAD.WIDE R2, R19, 0x4, R2 ;  /* 0x0000000413027825 */ /* 0x004fca00078e0202 */
[----:B01-3--:R0:W4:Y:S01]  /*12270*/  LDG.E R8, desc[UR46][R2.64] ;  /* 0x0000002e02087981 */ /* 0x00b122000c1e1900 */
[----:B------:R-:W-:-:S04]  /*12280*/  IMAD R16, R14, R6, R7 ;  /* 0x000000060e107224 */ /* 0x000fc800078e0207 */
[----:B------:R-:W-:Y:S02]  /*12290*/  IMAD.IADD R5, R5, 0x1, -R16 ;  /* 0x0000000105057824 */ /* 0x000fe400078e0a10 */
[----:B0-----:R-:W-:Y:S02]  /*122a0*/  IMAD.MOV.U32 R2, RZ, RZ, RZ ;  /* 0x000000ffff027224 */ /* 0x001fe400078e00ff */
[----:B----4-:R-:W-:-:S05]  /*122b0*/  IMAD R4, R17, R8, RZ ;  /* 0x0000000811047224 */ /* 0x010fca00078e02ff */
[----:B------:R-:W-:-:S04]  /*122c0*/  IABS R9, R4 ;  /* 0x0000000400097213 */ /* 0x000fc80000000000 */
[----:B------:R-:W0:Y:S08]  /*122d0*/  I2F.RP R10, R9 ;  /* 0x00000009000a7306 */ /* 0x000e300000209400 */
[----:B0-----:R-:W0:Y:S02]  /*122e0*/  MUFU.RCP R10, R10 ;  /* 0x0000000a000a7308 */ /* 0x001e240000001000 */
[----:B0-----:R-:W-:-:S06]  /*122f0*/  VIADD R11, R10, 0xffffffe ;  /* 0x0ffffffe0a0b7836 */ /* 0x001fcc0000000000 */
[----:B------:R-:W0:Y:S02]  /*12300*/  F2I.FTZ.U32.TRUNC.NTZ R3, R11 ;  /* 0x0000000b00037305 */ /* 0x000e24000021f000 */
[----:B0-----:R-:W-:-:S04]  /*12310*/  IMAD.MOV R12, RZ, RZ, -R3 ;  /* 0x000000ffff0c7224 */ /* 0x001fc800078e0a03 */
[----:B------:R-:W-:-:S04]  /*12320*/  IMAD R7, R12, R9, RZ ;  /* 0x000000090c077224 */ /* 0x000fc800078e02ff */
[----:B------:R-:W-:Y:S01]  /*12330*/  IMAD.HI.U32 R2, R3, R7, R2 ;  /* 0x0000000703027227 */ /* 0x000fe200078e0002 */
[----:B------:R-:W-:Y:S02]  /*12340*/  IABS R3, R5 ;  /* 0x0000000500037213 */ /* 0x000fe40000000000 */
[----:B------:R-:W-:-:S03]  /*12350*/  IABS R7, R4 ;  /* 0x0000000400077213 */ /* 0x000fc60000000000 */
[----:B------:R-:W-:-:S04]  /*12360*/  IMAD.HI.U32 R2, R2, R3, RZ ;  /* 0x0000000302027227 */ /* 0x000fc800078e00ff */
[----:B------:R-:W-:-:S04]  /*12370*/  IMAD.MOV R10, RZ, RZ, -R7 ;  /* 0x000000ffff0a7224 */ /* 0x000fc800078e0a07 */
        /* <DEDUP_REMOVED lines=16> */
[----:B------:R-:W-:Y:S01]  /*12480*/  VIADDMNMX R6, R3, R6, R8, PT ;  /* 0x0000000603067246 */ /* 0x000fe20003800108 */
[----:B------:R-:W-:-:S03]  /*12490*/  IMAD.IADD R7, R4, 0x1, R7 ;  /* 0x0000000104077824 */ /* 0x000fc600078e0207 */
[----:B------:R-:W-:-:S04]  /*124a0*/  IABS R8, R6 ;  /* 0x0000000600087213 */ /* 0x000fc80000000000 */
[----:B------:R-:W0:Y:S08]  /*124b0*/  I2F.RP R9, R8 ;  /* 0x0000000800097306 */ /* 0x000e300000209400 */
[----:B0-----:R-:W0:Y:S02]  /*124c0*/  MUFU.RCP R9, R9 ;  /* 0x0000000900097308 */ /* 0x001e240000001000 */
[----:B0-----:R-:W-:Y:S01]  /*124d0*/  VIADD R3, R9, 0xffffffe ;  /* 0x0ffffffe09037836 */ /* 0x001fe20000000000 */
[----:B------:R-:W-:-:S05]  /*124e0*/  IABS R9, R6 ;  /* 0x0000000600097213 */ /* 0x000fca0000000000 */
[----:B------:R-:W0:Y:S02]  /*124f0*/  F2I.FTZ.U32.TRUNC.NTZ R3, R3 ;  /* 0x0000000300037305 */ /* 0x000e24000021f000 */
[----:B0-----:R-:W-:-:S04]  /*12500*/  IMAD.MOV R11, RZ, RZ, -R3 ;  /* 0x000000ffff0b7224 */ /* 0x001fc800078e0a03 */
[----:B------:R-:W-:-:S04]  /*12510*/  IMAD R5, R11, R8, RZ ;  /* 0x000000080b057224 */ /* 0x000fc800078e02ff */
[----:B------:R-:W-:Y:S01]  /*12520*/  IMAD.HI.U32 R2, R3, R5, R2 ;  /* 0x0000000503027227 */ /* 0x000fe200078e0002 */
[----:B------:R-:W-:-:S03]  /*12530*/  IABS R5, R4 ;  /* 0x0000000400057213 */ /* 0x000fc60000000000 */
        /* <DEDUP_REMOVED lines=18> */
.L_x_1012:
[----:B------:R-:W-:Y:S01]  /*12660*/  UMOV UR4, URZ ;  /* 0x0000003f00047c82 */ /* 0x000fe20008000000 */
[----:B------:R-:W-:Y:S01]  /*12670*/  UMOV UR5, URZ ;  /* 0x0000003f00057c82 */ /* 0x000fe20008000000 */
[----:B------:R-:W-:Y:S01]  /*12680*/  ULDC UR6, c[0x0][0xc14] ;  /* 0x0003050000067ab9 */ /* 0x000fe20000000800 */
[----:B0-----:R-:W-:Y:S02]  /*12690*/  IMAD.MOV.U32 R16, RZ, RZ, R5 ;  /* 0x000000ffff107224 */ /* 0x001fe400078e0005 */
[----:B------:R-:W-:Y:S02]  /*126a0*/  IMAD.U32 R17, RZ, RZ, UR4 ;  /* 0x00000004ff117e24 */ /* 0x000fe4000f8e00ff */
[----:B------:R-:W-:Y:S02]  /*126b0*/  IMAD.U32 R18, RZ, RZ, UR5 ;  /* 0x00000005ff127e24 */ /* 0x000fe4000f8e00ff */
[----:B------:R-:W-:-:S07]  /*126c0*/  IMAD.U32 R19, RZ, RZ, UR6 ;  /* 0x00000006ff137e24 */ /* 0x000fce000f8e00ff */
.L_x_1020:
        /* <DEDUP_REMOVED lines=10> */
.L_x_948:
[----:B------:R-:W2:Y:S01]  /*12770*/  S2R R3, SR_CgaCtaId ;  /* 0x0000000000037919 */ /* 0x000ea20000008800 */
[----:B------:R-:W-:Y:S01]  /*12780*/  VIADD R29, R29, 0x1 ;  /* 0x000000011d1d7836 */ /* 0x000fe20000000000 */
[----:B-1----:R-:W-:Y:S01]  /*12790*/  MOV R2, 0x400 ;  /* 0x0000040000027802 */ /* 0x002fe20000000f00 */
[----:B------:R-:W-:Y:S03]  /*127a0*/  BSSY B0, `(.L_x_1022) ;  /* 0x0000008000007945 */ /* 0x000fe60003800000 */
[----:B0-----:R-:W-:-:S04]  /*127b0*/  LEA.HI R0, R29, R29, RZ, 0x1 ;  /* 0x0000001d1d007211 */ /* 0x001fc800078f08ff */
[----:B------:R-:W-:-:S05]  /*127c0*/  LOP3.LUT R0, R0, 0xfffffffe, RZ, 0xc0, !PT ;  /* 0xfffffffe00007812 */ /* 0x000fca00078ec0ff */
[----:B------:R-:W-:-:S05]  /*127d0*/  IMAD.IADD R0, R29, 0x1, -R0 ;  /* 0x000000011d007824 */ /* 0x000fca00078e0a00 */
[----:B------:R-:W-:Y:S02]  /*127e0*/  SHF.L.U32 R0, R0, 0x1f, RZ ;  /* 0x0000001f00007819 */ /* 0x000fe400000006ff */
[----:B--2---:R-:W-:-:S04]  /*127f0*/  LEA R9, R3, R2, 0x18 ;  /* 0x0000000203097211 */ /* 0x004fc800078ec0ff */
[----:B------:R-:W0:Y:S02]  /*12800*/  SYNCS.PHASECHK.TRANS64.TRYWAIT P0, [R9+URZ+0x16820], R0 ;  /* 0x01682000090075a7 */ /* 0x000e24000800017f */
[----:B0-----:R-:W-:Y:S05]  /*12810*/  @!P0 BRA `(.L_x_1023) ;  /* 0x0000001000ec8947 */ /* 0x001fea0003800000 */
.L_x_1076:
[----:B------:R-:W-:Y:S05]  /*12820*/  BSYNC B0 ;  /* 0x0000000000007941 */ /* 0x000fea0003800000 */
.L_x_1022:
[----:B------:R-:W-:-:S03]  /*12830*/  UMOV UR4, 0xffffffff ;  /* 0xffffffff00047882 */ /* 0x000fc60000000000 */
[----:B------:R-:W-:Y:S05]  /*12840*/  BRA.DIV UR4, `(.L_x_1024) ;  /* 0x0000001204f47947 */ /* 0x000fea000b800000 */
[----:B0-----:R-:W0:Y:S02]  /*12850*/  S2R R0, SR_TID.X ;  /* 0x0000000000007919 */ /* 0x001e240000002100 */
[----:B0-----:R-:W-:-:S04]  /*12860*/  SHF.R.U32.HI R0, RZ, 0x5, R0 ;  /* 0x00000005ff007819 */ /* 0x001fc80000011600 */
[----:B------:R-:W-:-:S05]  /*12870*/  LOP3.LUT R0, R0, 0x3, RZ, 0xc0, !PT ;  /* 0x0000000300007812 */ /* 0x000fca00078ec0ff */
[----:B------:R0:W1:Y:S02]  /*12880*/  SHFL.IDX PT, R14, R0, RZ, 0x1f ;  /* 0x00001fff000e7589 */ /* 0x00006400000e0000 */
.L_x_1079:
[----:B-1----:R-:W-:Y:S01]  /*12890*/  ISETP.NE.AND P0, PT, R14, RZ, PT ;  /* 0x000000ff0e00720c */ /* 0x002fe20003f05270 */
[----:B------:R-:W-:-:S12]  /*128a0*/  BSSY B0, `(.L_x_1025) ;  /* 0x0000024000007945 */ /* 0x000fd80003800000 */
[----:B------:R-:W-:Y:S05]  /*128b0*/  @P0 BRA `(.L_x_1026) ;  /* 0x0000000000880947 */ /* 0x000fea0003800000 */
[----:B------:R-:W-:-:S03]  /*128c0*/  UMOV UR4, 0xffffffff ;  /* 0xffffffff00047882 */ /* 0x000fc60000000000 */
[----:B------:R-:W-:Y:S05]  /*128d0*/  BRA.DIV UR4, `(.L_x_1027) ;  /* 0x0000001604047947 */ /* 0x000fea000b800000 */
[----:B------:R-:W-:-:S13]  /*128e0*/  ELECT P6, URZ, PT ;  /* 0x00000000003f782f */ /* 0x000fda00038c0000 */
.L_x_1082:
[----:B------:R-:W-:Y:S05]  /*128f0*/  @!P6 BRA `(.L_x_1026) ;  /* 0x000000000078e947 */ /* 0x000fea0003800000 */
[----:B------:R-:W-:-:S06]  /*12900*/  ULOP3.LUT UR4, UR36, 0x2, URZ, 0xfc, !UPT ;  /* 0x0000000224047892 */ /* 0x000fcc000f8efc3f */
[----:B0-----:R-:W-:-:S05]  /*12910*/  IMAD.U32 R0, RZ, RZ, UR4 ;  /* 0x00000004ff007e24 */ /* 0x001fca000f8e00ff */
[----:B------:R-:W-:-:S13]  /*12920*/  ISETP.NE.AND P2, PT, R0, 0x3, PT ;  /* 0x000000030000780c */ /* 0x000fda0003f45270 */
[----:B------:R-:W-:Y:S05]  /*12930*/  @!P2 BRA `(.L_x_1028) ;  /* 0x000000000004a947 */ /* 0x000fea0003800000 */
[----:B------:R-:W-:Y:S01]  /*12940*/  BPT.TRAP 0x1 ;  /* 0x000000040000795c */ /* 0x000fe20000300000 */
.L_x_1028:
        /* <DEDUP_REMOVED lines=12> */
.L_x_1083:
[----:B------:R-:W1:Y:S02]  /*12a10*/  SYNCS.PHASECHK.TRANS64.TRYWAIT P0, [R3+URZ], R0 ;  /* 0x00000000030075a7 */ /* 0x000e64000800017f */
[----:B-1----:R-:W-:Y:S05]  /*12a20*/  @!P0 BRA `(.L_x_1030) ;  /* 0x0000001000e48947 */ /* 0x002fea0003800000 */
.L_x_1084:
[----:B------:R-:W-:Y:S05]  /*12a30*/  @!P2 BRA `(.L_x_1031) ;  /* 0x000000000004a947 */ /* 0x000fea0003800000 */
[----:B------:R-:W-:Y:S01]  /*12a40*/  BPT.TRAP 0x1 ;  /* 0x000000040000795c */ /* 0x000fe20000300000 */
.L_x_1031:
[----:B-1----:R-:W-:-:S04]  /*12a50*/  VIADD R3, R9, 0x16860 ;  /* 0x0001686009037836 */ /* 0x002fc80000000000 */
[----:B------:R-:W-:-:S04]  /*12a60*/  IMAD R5, R22, 0x8, R3 ;  /* 0x0000000816057824 */ /* 0x000fc800078e0203 */
[----:B------:R-:W1:Y:S02]  /*12a70*/  SYNCS.PHASECHK.TRANS64.TRYWAIT P0, [R5+URZ], R2 ;  /* 0x00000002050075a7 */ /* 0x000e64000800017f */
[----:B-1----:R-:W-:Y:S05]  /*12a80*/  @!P0 BRA `(.L_x_1032) ;  /* 0x0000001000e08947 */ /* 0x002fea0003800000 */
.L_x_1085:
[----:B------:R-:W-:-:S07]  /*12a90*/  IMAD R3, R4, 0x8, R3 ;  /* 0x0000000804037824 */ /* 0x000fce00078e0203 */
.L_x_1033:
[----:B--2---:R2:W4:Y:S02]  /*12aa0*/  SYNCS.PHASECHK.TRANS64.TRYWAIT P0, [R3+URZ], R0 ;  /* 0x00000000030075a7 */ /* 0x004524000800017f */
[----:B----4-:R-:W-:Y:S05]  /*12ab0*/  @!P0 NANOSLEEP.SYNCS 0x989680 ;  /* 0x009896800000895d */ /* 0x010fea0003900000 */
[----:B------:R-:W4:Y:S02]  /*12ac0*/  @!P0 SYNCS.PHASECHK.TRANS64 P0, [R3+URZ], R0 ;  /* 0x00000000030085a7 */ /* 0x000f24000800007f */
[----:B----4-:R-:W-:Y:S05]  /*12ad0*/  @!P0 BRA `(.L_x_1033) ;  /* 0xfffffffc00f08947 */ /* 0x010fea000383ffff */
.L_x_1026:
[----:B------:R-:W-:Y:S05]  /*12ae0*/  BSYNC B0 ;  /* 0x0000000000007941 */ /* 0x000fea0003800000 */
.L_x_1025:
[----:B------:R-:W-:Y:S05]  /*12af0*/  EXIT ;  /* 0x000000000000794d */ /* 0x000fea0003800000 */
.L_x_852:
[----:B0-----:R-:W-:-:S04]  /*12b00*/  IMAD.U32 R3, RZ, RZ, UR45 ;  /* 0x0000002dff037e24 */ /* 0x001fc8000f8e00ff */
[----:B------:R0:W1:Y:S03]  /*12b10*/  SYNCS.PHASECHK.TRANS64.TRYWAIT P1, [R3+URZ+0x16800], R0 ;  /* 0x01680000030075a7 */ /* 0x000066000802017f */
[----:B-1----:R-:W-:Y:S05]  /*12b20*/  @!P1 NANOSLEEP.SYNCS 0x989680 ;  /* 0x009896800000995d */ /* 0x002fea0003900000 */
[----:B------:R-:W1:Y:S02]  /*12b30*/  @!P1 SYNCS.PHASECHK.TRANS64 P1, [R3+URZ+0x16800], R0 ;  /* 0x01680000030095a7 */ /* 0x000e64000802007f */
[----:B-1----:R-:W-:Y:S05]  /*12b40*/  @!P1 BRA `(.L_x_852) ;  /* 0xfffffffc00ec9947 */ /* 0x002fea000383ffff */
[----:B------:R-:W-:Y:S05]  /*12b50*/  BRA `(.L_x_1034) ;  /* 0xfffffeec00907947 */ /* 0x000fea000383ffff */
.L_x_856:
[----:B-1----:R1:W2:Y:S02]  /*12b60*/  SYNCS.PHASECHK.TRANS64.TRYWAIT P2, [R5+URZ+0x16830], R0 ;  /* 0x01683000050075a7 */ /* 0x0022a4000804017f */
[----:B--2---:R-:W-:Y:S05]  /*12b70*/  @!P2 NANOSLEEP.SYNCS 0x989680 ;  /* 0x009896800000a95d */ /* 0x004fea0003900000 */
[----:B------:R-:W2:Y:S02]  /*12b80*/  @!P2 SYNCS.PHASECHK.TRANS64 P2, [R5+URZ+0x16830], R0 ;  /* 0x016830000500a5a7 */ /* 0x000ea4000804007f */
[----:B--2---:R-:W-:Y:S05]  /*12b90*/  @!P2 BRA `(.L_x_856) ;  /* 0xfffffffc00f0a947 */ /* 0x004fea000383ffff */
[----:B------:R-:W-:Y:S05]  /*12ba0*/  BRA `(.L_x_855) ;  /* 0xfffffeec00b47947 */ /* 0x000fea000383ffff */
.L_x_872:
[----:B-1----:R-:W-:-:S04]  /*12bb0*/  IMAD.U32 R15, RZ, RZ, UR6 ;  /* 0x00000006ff0f7e24 */ /* 0x002fc8000f8e00ff */
[----:B------:R1:W2:Y:S03]  /*12bc0*/  SYNCS.PHASECHK.TRANS64.TRYWAIT P2, [R15+URZ+0x16830], R8 ;  /* 0x016830080f0075a7 */ /* 0x0002a6000804017f */
[----:B--2---:R-:W-:Y:S05]  /*12bd0*/  @!P2 NANOSLEEP.SYNCS 0x989680 ;  /* 0x009896800000a95d */ /* 0x004fea0003900000 */
[----:B------:R-:W2:Y:S02]  /*12be0*/  @!P2 SYNCS.PHASECHK.TRANS64 P2, [R15+URZ+0x16830], R8 ;  /* 0x016830080f00a5a7 */ /* 0x000ea4000804007f */
[----:B--2---:R-:W-:Y:S05]  /*12bf0*/  @!P2 BRA `(.L_x_872) ;  /* 0xfffffffc00eca947 */ /* 0x004fea000383ffff */
[----:B------:R-:W-:Y:S05]  /*12c00*/  BRA `(.L_x_869) ;  /* 0xffffff1c00f07947 */ /* 0x000fea000383ffff */
.L_x_876:
[----:B-1----:R-:W-:-:S04]  /*12c10*/  IMAD.U32 R15, RZ, RZ, UR6 ;  /* 0x00000006ff0f7e24 */ /* 0x002fc8000f8e00ff */
[----:B------:R1:W2:Y:S03]  /*12c20*/  SYNCS.PHASECHK.TRANS64.TRYWAIT P2, [R15+URZ+0x16850], R8 ;  /* 0x016850080f0075a7 */ /* 0x0002a6000804017f */
[----:B--2---:R-:W-:Y:S05]  /*12c30*/  @!P2 NANOSLEEP.SYNCS 0x989680 ;  /* 0x009896800000a95d */ /* 0x004fea0003900000 */
[----:B------:R-:W2:Y:S02]  /*12c40*/  @!P2 SYNCS.PHASECHK.TRANS64 P2, [R15+URZ+0x16850], R8 ;  /* 0x016850080f00a5a7 */ /* 0x000ea4000804007f */
[----:B--2---:R-:W-:Y:S05]  /*12c50*/  @!P2 BRA `(.L_x_876) ;  /* 0xfffffffc00eca947 */ /* 0x004fea000383ffff */
[----:B------:R-:W-:Y:S05]  /*12c60*/  BRA `(.L_x_873) ;  /* 0xffffff2000687947 */ /* 0x000fea000383ffff */
.L_x_893:
[----:B-1----:R-:W-:-:S04]  /*12c70*/  IMAD.U32 R11, RZ, RZ, UR6 ;  /* 0x00000006ff0b7e24 */ /* 0x002fc8000f8e00ff */
[----:B------:R1:W2:Y:S03]  /*12c80*/  SYNCS.PHASECHK.TRANS64.TRYWAIT P2, [R11+URZ+0x16830], R0 ;  /* 0x016830000b0075a7 */ /* 0x0002a6000804017f */
[----:B--2---:R-:W-:Y:S05]  /*12c90*/  @!P2 NANOSLEEP.SYNCS 0x989680 ;  /* 0x009896800000a95d */ /* 0x004fea0003900000 */
[----:B------:R-:W2:Y:S02]  /*12ca0*/  @!P2 SYNCS.PHASECHK.TRANS64 P2, [R11+URZ+0x16830], R0 ;  /* 0x016830000b00a5a7 */ /* 0x000ea4000804007f */
[----:B--2---:R-:W-:Y:S05]  /*12cb0*/  @!P2 BRA `(.L_x_893) ;  /* 0xfffffffc00eca947 */ /* 0x004fea000383ffff */
[----:B------:R-:W-:Y:S05]  /*12cc0*/  BRA `(.L_x_890) ;  /* 0xffffff4c00947947 */ /* 0x000fea000383ffff */
.L_x_897:
[----:B-1----:R-:W-:-:S04]  /*12cd0*/  IMAD.U32 R11, RZ, RZ, UR6 ;  /* 0x00000006ff0b7e24 */ /* 0x002fc8000f8e00ff */
[----:B------:R1:W2:Y:S03]  /*12ce0*/  SYNCS.PHASECHK.TRANS64.TRYWAIT P2, [R11+URZ+0x16850], R0 ;  /* 0x016850000b0075a7 */ /* 0x0002a6000804017f */
[----:B--2---:R-:W-:Y:S05]  /*12cf0*/  @!P2 NANOSLEEP.SYNCS 0x989680 ;  /* 0x009896800000a95d */ /* 0x004fea0003900000 */
[----:B------:R-:W2:Y:S02]  /*12d00*/  @!P2 SYNCS.PHASECHK.TRANS64 P2, [R11+URZ+0x16850], R0 ;  /* 0x016850000b00a5a7 */ /* 0x000ea4000804007f */
[----:B--2---:R-:W-:Y:S05]  /*12d10*/  @!P2 BRA `(.L_x_897) ;  /* 0xfffffffc00eca947 */ /* 0x004fea000383ffff */
[----:B------:R-:W-:Y:S05]  /*12d20*/  BRA `(.L_x_894) ;  /* 0xffffff50000c7947 */ /* 0x000fea000383ffff */
.L_x_903:
[----:B-1----:R-:W-:-:S04]  /*12d30*/  IMAD.U32 R21, RZ, RZ, UR6 ;  /* 0x00000006ff157e24 */ /* 0x002fc8000f8e00ff */
[----:B------:R1:W2:Y:S03]  /*12d40*/  SYNCS.PHASECHK.TRANS64.TRYWAIT P2, [R21+URZ+0x16830], R0 ;  /* 0x01683000150075a7 */ /* 0x0002a6000804017f */
[----:B--2---:R-:W-:Y:S05]  /*12d50*/  @!P2 NANOSLEEP.SYNCS 0x989680 ;  /* 0x009896800000a95d */ /* 0x004fea0003900000 */
[----:B------:R-:W2:Y:S02]  /*12d60*/  @!P2 SYNCS.PHASECHK.TRANS64 P2, [R21+URZ+0x16830], R0 ;  /* 0x016830001500a5a7 */ /* 0x000ea4000804007f */
[----:B--2---:R-:W-:Y:S05]  /*12d70*/  @!P2 BRA `(.L_x_903) ;  /* 0xfffffffc00eca947 */ /* 0x004fea000383ffff */
[----:B------:R-:W-:Y:S05]  /*12d80*/  BRA `(.L_x_900) ;  /* 0xffffff6800c47947 */ /* 0x000fea000383ffff */
.L_x_907:
[----:B-1----:R-:W-:-:S04]  /*12d90*/  IMAD.U32 R21, RZ, RZ, UR6 ;  /* 0x00000006ff157e24 */ /* 0x002fc8000f8e00ff */
[----:B------:R1:W2:Y:S03]  /*12da0*/  SYNCS.PHASECHK.TRANS64.TRYWAIT P2, [R21+URZ+0x16850], R0 ;  /* 0x01685000150075a7 */ /* 0x0002a6000804017f */
[----:B--2---:R-:W-:Y:S05]  /*12db0*/  @!P2 NANOSLEEP.SYNCS 0x989680 ;  /* 0x009896800000a95d */ /* 0x004fea0003900000 */
[----:B------:R-:W2:Y:S02]  /*12dc0*/  @!P2 SYNCS.PHASECHK.TRANS64 P2, [R21+URZ+0x16850], R0 ;  /* 0x016850001500a5a7 */ /* 0x000ea4000804007f */
[----:B--2---:R-:W-:Y:S05]  /*12dd0*/  @!P2 BRA `(.L_x_907) ;  /* 0xfffffffc00eca947 */ /* 0x004fea000383ffff */
[----:B------:R-:W-:Y:S05]  /*12de0*/  BRA `(.L_x_904) ;  /* 0xffffff6c003c7947 */ /* 0x000fea000383ffff */
.L_x_920:
[----:B-1----:R-:W-:-:S04]  /*12df0*/  IMAD.U32 R4, RZ, RZ, UR5 ;  /* 0x00000005ff047e24 */ /* 0x002fc8000f8e00ff */
[----:B------:R1:W2:Y:S03]  /*12e00*/  SYNCS.PHASECHK.TRANS64.TRYWAIT P0, [R4+URZ+0x16850], R3 ;  /* 0x01685003040075a7 */ /* 0x0002a6000800017f */
[----:B--2---:R-:W-:Y:S05]  /*12e10*/  @!P0 NANOSLEEP.SYNCS 0x989680 ;  /* 0x009896800000895d */ /* 0x004fea0003900000 */
[----:B------:R-:W2:Y:S02]  /*12e20*/  @!P0 SYNCS.PHASECHK.TRANS64 P0, [R4+URZ+0x16850], R3 ;  /* 0x01685003040085a7 */ /* 0x000ea4000800007f */
[----:B--2---:R-:W-:Y:S05]  /*12e30*/  @!P0 BRA `(.L_x_920) ;  /* 0xfffffffc00ec8947 */ /* 0x004fea000383ffff */
[----:B------:R-:W-:Y:S05]  /*12e40*/  BRA `(.L_x_919) ;  /* 0xffffff9400a07947 */ /* 0x000fea000383ffff */
.L_x_967:
        /* <DEDUP_REMOVED lines=8> */
[----:B------:R-:W-:Y:S05]  /*12ed0*/  WARPSYNC.COLLECTIVE R15, `(.L_x_1036) ;  /* 0x000000000f087348 */ /* 0x000fea0003c00000 */
[----:B------:R0:W1:Y:S02]  /*12ee0*/  SHFL.IDX P6, R14, R13, R12, R11 ;  /* 0x0000000c0d0e7389 */ /* 0x00006400000c000b */
[----:B01----:R-:W-:Y:S01]  /*12ef0*/  ENDCOLLECTIVE ;  /* 0x000000000000791b */ /* 0x003fe20003800000 */
.L_x_1036:
[----:B------:R-:W-:Y:S05]  /*12f00*/  BSYNC B0 ;  /* 0x0000000000007941 */ /* 0x000fea0003800000 */
.L_x_1035:
[----:B------:R-:W-:Y:S05]  /*12f10*/  BRA `(.L_x_1037) ;  /* 0xffffffd0005c7947 */ /* 0x000fea000383ffff */
.L_x_968:
[----:B------:R-:W-:Y:S01]  /*12f20*/  BSSY B0, `(.L_x_1038) ;  /* 0x0000006000007945 */ /* 0x000fe20003800000 */
[----:B------:R-:W-:-:S07]  /*12f30*/  IMAD.MOV.U32 R15, RZ, RZ, -0x1 ;  /* 0xffffffffff0f7424 */ /* 0x000fce00078e00ff */
[----:B------:R-:W-:Y:S05]  /*12f40*/  WARPSYNC.COLLECTIVE R15, `(.L_x_1039) ;  /* 0x000000000f0c7348 */ /* 0x000fea0003c00000 */
[----:B------:R-:W-:Y:S02]  /*12f50*/  ELECT P6, UR62, PT ;  /* 0x00000000003e782f */ /* 0x000fe400038c0000 */
[----:B------:R-:W-:Y:S01]  /*12f60*/  MOV R14, UR62 ;  /* 0x0000003e000e7c02 */ /* 0x000fe20008000f00 */
[----:B------:R-:W-:Y:S10]  /*12f70*/  ENDCOLLECTIVE ;  /* 0x000000000000791b */ /* 0x000ff40003800000 */
.L_x_1039:
[----:B------:R-:W-:Y:S05]  /*12f80*/  BSYNC B0 ;  /* 0x0000000000007941 */ /* 0x000fea0003800000 */
.L_x_1038:
[----:B------:R-:W-:Y:S05]  /*12f90*/  BRA `(.L_x_1040) ;  /* 0xffffffd0004c7947 */ /* 0x000fea000383ffff */
.L_x_971:
[----:B-1----:R1:W2:Y:S02]  /*12fa0*/  SYNCS.PHASECHK.TRANS64.TRYWAIT P0, [R5+URZ+0x16840], R4 ;  /* 0x01684004050075a7 */ /* 0x0022a4000800017f */
[----:B--2---:R-:W-:Y:S05]  /*12fb0*/  @!P0 NANOSLEEP.SYNCS 0x989680 ;  /* 0x009896800000895d */ /* 0x004fea0003900000 */
[----:B------:R-:W2:Y:S02]  /*12fc0*/  @!P0 SYNCS.PHASECHK.TRANS64 P0, [R5+URZ+0x16840], R4 ;  /* 0x01684004050085a7 */ /* 0x000ea4000800007f */
[----:B--2---:R-:W-:Y:S05]  /*12fd0*/  @!P0 BRA `(.L_x_971) ;  /* 0xfffffffc00f08947 */ /* 0x004fea000383ffff */
[----:B------:R-:W-:Y:S05]  /*12fe0*/  BRA `(.L_x_1041) ;  /* 0xffffffd000a07947 */ /* 0x000fea000383ffff */
.L_x_974:
[----:B-1----:R1:W2:Y:S02]  /*12ff0*/  SYNCS.PHASECHK.TRANS64.TRYWAIT P0, [R25+URZ+0x16820], R4 ;  /* 0x01682004190075a7 */ /* 0x0022a4000800017f */
[----:B--2---:R-:W-:Y:S05]  /*13000*/  @!P0 NANOSLEEP.SYNCS 0x989680 ;  /* 0x009896800000895d */ /* 0x004fea0003900000 */
[----:B------:R-:W2:Y:S02]  /*13010*/  @!P0 SYNCS.PHASECHK.TRANS64 P0, [R25+URZ+0x16820], R4 ;  /* 0x01682004190085a7 */ /* 0x000ea4000800007f */
[----:B--2---:R-:W-:Y:S05]  /*13020*/  @!P0 BRA `(.L_x_974) ;  /* 0xfffffffc00f08947 */ /* 0x004fea000383ffff */
[----:B------:R-:W-:Y:S05]  /*13030*/  BRA `(.L_x_1042) ;  /* 0xffffffd400587947 */ /* 0x000fea000383ffff */
.L_x_982:
[----:B0-----:R0:W1:Y:S02]  /*13040*/  SYNCS.PHASECHK.TRANS64.TRYWAIT P0, [R3+URZ+0x16840], R2 ;  /* 0x01684002030075a7 */ /* 0x001064000800017f */
[----:B-1----:R-:W-:Y:S05]  /*13050*/  @!P0 NANOSLEEP.SYNCS 0x989680 ;  /* 0x009896800000895d */ /* 0x002fea0003900000 */
[----:B------:R-:W1:Y:S02]  /*13060*/  @!P0 SYNCS.PHASECHK.TRANS64 P0, [R3+URZ+0x16840], R2 ;  /* 0x01684002030085a7 */ /* 0x000e64000800007f */
[----:B-1----:R-:W-:Y:S05]  /*13070*/  @!P0 BRA `(.L_x_982) ;  /* 0xfffffffc00f08947 */ /* 0x002fea000383ffff */
[----:B------:R-:W-:Y:S05]  /*13080*/  BRA `(.L_x_1043) ;  /* 0xffffffd400fc7947 */ /* 0x000fea000383ffff */
.L_x_984:
[----:B0-----:R0:W1:Y:S02]  /*13090*/  SYNCS.PHASECHK.TRANS64.TRYWAIT P0, [R2+URZ+0x60], R5 ;  /* 0x00006005020075a7 */ /* 0x001064000800017f */
[----:B-1----:R-:W-:Y:S05]  /*130a0*/  @!P0 NANOSLEEP.SYNCS 0x989680 ;  /* 0x009896800000895d */ /* 0x002fea0003900000 */
[----:B------:R-:W1:Y:S02]  /*130b0*/  @!P0 SYNCS.PHASECHK.TRANS64 P0, [R2+URZ+0x60], R5 ;  /* 0x00006005020085a7 */ /* 0x000e64000800007f */
[----:B-1----:R-:W-:Y:S05]  /*130c0*/  @!P0 BRA `(.L_x_984) ;  /* 0xfffffffc00f08947 */ /* 0x002fea000383ffff */
[----:B------:R-:W-:Y:S05]  /*130d0*/  BRA `(.L_x_1044) ;  /* 0xffffffd800607947 */ /* 0x000fea000383ffff */
.L_x_989:
[----:B-1----:R1:W2:Y:S02]  /*130e0*/  SYNCS.PHASECHK.TRANS64.TRYWAIT P0, [R3+URZ+0x16840], R2 ;  /* 0x01684002030075a7 */ /* 0x0022a4000800017f */
[----:B--2---:R-:W-:Y:S05]  /*130f0*/  @!P0 NANOSLEEP.SYNCS 0x989680 ;  /* 0x009896800000895d */ /* 0x004fea0003900000 */
[----:B------:R-:W2:Y:S02]  /*13100*/  @!P0 SYNCS.PHASECHK.TRANS64 P0, [R3+URZ+0x16840], R2 ;  /* 0x01684002030085a7 */ /* 0x000ea4000800007f */
[----:B--2---:R-:W-:Y:S05]  /*13110*/  @!P0 BRA `(.L_x_989) ;  /* 0xfffffffc00f08947 */ /* 0x004fea000383ffff */
[----:B------:R-:W-:Y:S05]  /*13120*/  BRA `(.L_x_1045) ;  /* 0xffffffdc006c7947 */ /* 0x000fea000383ffff */
.L_x_991:
[----:B0-----:R0:W1:Y:S02]  /*13130*/  SYNCS.PHASECHK.TRANS64.TRYWAIT P1, [R3+URZ+0x60], R24 ;  /* 0x00006018030075a7 */ /* 0x001064000802017f */
[----:B-1----:R-:W-:Y:S05]  /*13140*/  @!P1 NANOSLEEP.SYNCS 0x989680 ;  /* 0x009896800000995d */ /* 0x002fea0003900000 */
[----:B------:R-:W1:Y:S02]  /*13150*/  @!P1 SYNCS.PHASECHK.TRANS64 P1, [R3+URZ+0x60], R24 ;  /* 0x00006018030095a7 */ /* 0x000e64000802007f */
[----:B-1----:R-:W-:Y:S05]  /*13160*/  @!P1 BRA `(.L_x_991) ;  /* 0xfffffffc00f09947 */ /* 0x002fea000383ffff */
[----:B------:R-:W-:Y:S05]  /*13170*/  BRA `(.L_x_1046) ;  /* 0xffffffdc00d07947 */ /* 0x000fea000383ffff */
.L_x_996:
[----:B-1----:R1:W2:Y:S02]  /*13180*/  SYNCS.PHASECHK.TRANS64.TRYWAIT P0, [R2+URZ+0x16840], R3 ;  /* 0x01684003020075a7 */ /* 0x0022a4000800017f */
[----:B--2---:R-:W-:Y:S05]  /*13190*/  @!P0 NANOSLEEP.SYNCS 0x989680 ;  /* 0x009896800000895d */ /* 0x004fea0003900000 */
[----:B------:R-:W2:Y:S02]  /*131a0*/  @!P0 SYNCS.PHASECHK.TRANS64 P0, [R2+URZ+0x16840], R3 ;  /* 0x01684003020085a7 */ /* 0x000ea4000800007f */
[----:B--2---:R-:W-:Y:S05]  /*131b0*/  @!P0 BRA `(.L_x_996) ;  /* 0xfffffffc00f08947 */ /* 0x004fea000383ffff */
[----:B------:R-:W-:Y:S05]  /*131c0*/  BRA `(.L_x_1047) ;  /* 0xffffffe000b07947 */ /* 0x000fea000383ffff */
.L_x_998:
[----:B0-----:R0:W1:Y:S02]  /*131d0*/  SYNCS.PHASECHK.TRANS64.TRYWAIT P1, [R2+URZ+0x60], R3 ;  /* 0x00006003020075a7 */ /* 0x001064000802017f */
[----:B-1----:R-:W-:Y:S05]  /*131e0*/  @!P1 NANOSLEEP.SYNCS 0x989680 ;  /* 0x009896800000995d */ /* 0x002fea0003900000 */
[----:B------:R-:W1:Y:S02]  /*131f0*/  @!P1 SYNCS.PHASECHK.TRANS64 P1, [R2+URZ+0x60], R3 ;  /* 0x00006003020095a7 */ /* 0x000e64000802007f */
[----:B-1----:R-:W-:Y:S05]  /*13200*/  @!P1 BRA `(.L_x_998) ;  /* 0xfffffffc00f09947 */ /* 0x002fea000383ffff */
[----:B------:R-:W-:Y:S05]  /*13210*/  BRA `(.L_x_1048) ;  /* 0xffffffe400187947 */ /* 0x000fea000383ffff */
.L_x_1005:
[----:B0-----:R0:W1:Y:S02]  /*13220*/  SYNCS.PHASECHK.TRANS64.TRYWAIT P0, [R3+URZ+0x16860], R2 ;  /* 0x01686002030075a7 */ /* 0x001064000800017f */
[----:B-1----:R-:W-:Y:S05]  /*13230*/  @!P0 NANOSLEEP.SYNCS 0x989680 ;  /* 0x009896800000895d */ /* 0x002fea0003900000 */
[----:B------:R-:W1:Y:S02]  /*13240*/  @!P0 SYNCS.PHASECHK.TRANS64 P0, [R3+URZ+0x16860], R2 ;  /* 0x01686002030085a7 */ /* 0x000e64000800007f */
[----:B-1----:R-:W-:Y:S05]  /*13250*/  @!P0 BRA `(.L_x_1005) ;  /* 0xfffffffc00f08947 */ /* 0x002fea000383ffff */
[----:B------:R-:W-:Y:S05]  /*13260*/  BRA `(.L_x_1049) ;  /* 0xffffffe400d47947 */ /* 0x000fea000383ffff */
.L_x_1007:
[----:B------:R-:W-:Y:S01]  /*13270*/  BSSY B0, `(.L_x_1050) ;  /* 0x0000008000007945 */ /* 0x000fe20003800000 */
[----:B------:R-:W-:Y:S02]  /*13280*/  IMAD.MOV.U32 R13, RZ, RZ, R16 ;  /* 0x000000ffff0d7224 */ /* 0x000fe400078e0010 */
[----:B------:R-:W-:Y:S02]  /*13290*/  IMAD.MOV.U32 R12, RZ, RZ, RZ ;  /* 0x000000ffff0c7224 */ /* 0x000fe400078e00ff */
[----:B------:R-:W-:Y:S02]  /*132a0*/  IMAD.MOV.U32 R11, RZ, RZ, 0x1f ;  /* 0x0000001fff0b7424 */ /* 0x000fe400078e00ff */
[----:B------:R-:W-:-:S07]  /*132b0*/  IMAD.MOV.U32 R15, RZ, RZ, -0x1 ;  /* 0xffffffffff0f7424 */ /* 0x000fce00078e00ff */
[----:B------:R-:W-:Y:S05]  /*132c0*/  WARPSYNC.COLLECTIVE R15, `(.L_x_1051) ;  /* 0x000000000f087348 */ /* 0x000fea0003c00000 */
[----:B------:R0:W1:Y:S02]  /*132d0*/  SHFL.IDX P6, R14, R13, R12, R11 ;  /* 0x0000000c0d0e7389 */ /* 0x00006400000c000b */
[----:B01----:R-:W-:Y:S01]  /*132e0*/  ENDCOLLECTIVE ;  /* 0x000000000000791b */ /* 0x003fe20003800000 */
.L_x_1051:
[----:B------:R-:W-:Y:S05]  /*132f0*/  BSYNC B0 ;  /* 0x0000000000007941 */ /* 0x000fea0003800000 */
.L_x_1050:
        /* <DEDUP_REMOVED lines=8> */
.L_x_1052:
[----:B------:R-:W-:Y:S01]  /*13380*/  IMAD.MOV.U32 R4, RZ, RZ, R14 ;  /* 0x000000ffff047224 */ /* 0x000fe200078e000e */
[----:B------:R-:W-:Y:S06]  /*13390*/  BRA `(.L_x_1053) ;  /* 0xffffffe8001c7947 */ /* 0x000fec000383ffff */
.L_x_1010:
[----:B------:R-:W-:Y:S01]  /*133a0*/  BSSY B0, `(.L_x_1054) ;  /* 0x0000008000007945 */ /* 0x000fe20003800000 */
[----:B-----5:R-:W-:Y:S02]  /*133b0*/  IMAD.MOV.U32 R13, RZ, RZ, R2 ;  /* 0x000000ffff0d7224 */ /* 0x020fe400078e0002 */
[----:B------:R-:W-:Y:S02]  /*133c0*/  IMAD.MOV.U32 R12, RZ, RZ, 0x1 ;  /* 0x00000001ff0c7424 */ /* 0x000fe400078e00ff */
[----:B------:R-:W-:Y:S02]  /*133d0*/  IMAD.MOV.U32 R11, RZ, RZ, RZ ;  /* 0x000000ffff0b7224 */ /* 0x000fe400078e00ff */
[----:B------:R-:W-:-:S07]  /*133e0*/  IMAD.MOV.U32 R15, RZ, RZ, -0x1 ;  /* 0xffffffffff0f7424 */ /* 0x000fce00078e00ff */
[----:B0123--:R-:W-:Y:S05]  /*133f0*/  WARPSYNC.COLLECTIVE R15, `(.L_x_1055) ;  /* 0x000000000f087348 */ /* 0x00ffea0003c00000 */
[----:B------:R4:W0:Y:S02]  /*13400*/  SHFL.UP P6, R14, R13, R12, R11 ;  /* 0x0400000c0d0e7389 */ /* 0x00082400000c000b */
[----:B01234-:R-:W-:Y:S01]  /*13410*/  ENDCOLLECTIVE ;  /* 0x000000000000791b */ /* 0x01ffe20003800000 */
.L_x_1055:
[----:B------:R-:W-:Y:S05]  /*13420*/  BSYNC B0 ;  /* 0x0000000000007941 */ /* 0x000fea0003800000 */
.L_x_1054:
        /* <DEDUP_REMOVED lines=10> */
.L_x_1056:
        /* <DEDUP_REMOVED lines=8> */
.L_x_1057:
        /* <DEDUP_REMOVED lines=8> */
.L_x_1058:
        /* <DEDUP_REMOVED lines=8> */
.L_x_1059:
        /* <DEDUP_REMOVED lines=8> */
.L_x_1060:
[----:B------:R-:W-:Y:S05]  /*136d0*/  BRA `(.L_x_1061) ;  /* 0xffffffe400d87947 */ /* 0x000fea000383ffff */
.L_x_1015:
[----:B------:R-:W-:Y:S01]  /*136e0*/  BSSY B0, `(.L_x_1062) ;  /* 0x0000008000007945 */ /* 0x000fe20003800000 */
[----:B-----5:R-:W-:Y:S02]  /*136f0*/  IMAD.MOV.U32 R13, RZ, RZ, R2 ;  /* 0x000000ffff0d7224 */ /* 0x020fe400078e0002 */
[----:B------:R-:W-:Y:S02]  /*13700*/  IMAD.MOV.U32 R12, RZ, RZ, 0x1 ;  /* 0x00000001ff0c7424 */ /* 0x000fe400078e00ff */
[----:B------:R-:W-:Y:S02]  /*13710*/  IMAD.MOV.U32 R11, RZ, RZ, RZ ;  /* 0x000000ffff0b7224 */ /* 0x000fe400078e00ff */
[----:B------:R-:W-:-:S07]  /*13720*/  IMAD.MOV.U32 R15, RZ, RZ, -0x1 ;  /* 0xffffffffff0f7424 */ /* 0x000fce00078e00ff */
[----:B01-3--:R-:W-:Y:S05]  /*13730*/  WARPSYNC.COLLECTIVE R15, `(.L_x_1063) ;  /* 0x000000000f087348 */ /* 0x00bfea0003c00000 */
[----:B------:R2:W4:Y:S02]  /*13740*/  SHFL.UP P6, R14, R13, R12, R11 ;  /* 0x0400000c0d0e7389 */ /* 0x00052400000c000b */
[----:B01234-:R-:W-:Y:S01]  /*13750*/  ENDCOLLECTIVE ;  /* 0x000000000000791b */ /* 0x01ffe20003800000 */
.L_x_1063:
[----:B------:R-:W-:Y:S05]  /*13760*/  BSYNC B0 ;  /* 0x0000000000007941 */ /* 0x000fea0003800000 */
.L_x_1062:
        /* <DEDUP_REMOVED lines=10> */
.L_x_1064:
        /* <DEDUP_REMOVED lines=8> */
.L_x_1065:
        /* <DEDUP_REMOVED lines=8> */
.L_x_1066:
        /* <DEDUP_REMOVED lines=8> */
.L_x_1067:
        /* <DEDUP_REMOVED lines=8> */
.L_x_1068:
[----:B------:R-:W-:Y:S05]  /*13a10*/  BRA `(.L_x_1069) ;  /* 0xffffffe400b47947 */ /* 0x000fea000383ffff */
.L_x_1017:
[----:B------:R-:W-:Y:S01]  /*13a20*/  BSSY B0, `(.L_x_1070) ;  /* 0x0000006000007945 */ /* 0x000fe20003800000 */
[----:B------:R-:W-:Y:S01]  /*13a30*/  PLOP3.LUT P6, PT, P6, PT, PT, 0x8, 0x0 ;  /* 0x000000000000781c */ /* 0x000fe200037ce170 */
[----:B------:R-:W-:-:S12]  /*13a40*/  IMAD.MOV.U32 R15, RZ, RZ, -0x1 ;  /* 0xffffffffff0f7424 */ /* 0x000fd800078e00ff */
[----:B01-3--:R-:W-:Y:S05]  /*13a50*/  WARPSYNC.COLLECTIVE R15, `(.L_x_1071) ;  /* 0x000000000f087348 */ /* 0x00bfea0003c00000 */
[----:B------:R-:W-:Y:S01]  /*13a60*/  VOTE.ANY R14, PT, P6 ;  /* 0x00000000000e7806 */ /* 0x000fe200030e0100 */
[----:B01-3--:R-:W-:Y:S06]  /*13a70*/  ENDCOLLECTIVE ;  /* 0x000000000000791b */ /* 0x00bfec0003800000 */
.L_x_1071:
[----:B------:R-:W-:Y:S05]  /*13a80*/  BSYNC B0 ;  /* 0x0000000000007941 */ /* 0x000fea0003800000 */
.L_x_1070:
        /* <DEDUP_REMOVED lines=9> */
.L_x_1072:
[----:B------:R-:W-:Y:S01]  /*13b20*/  IMAD.MOV.U32 R17, RZ, RZ, R14 ;  /* 0x000000ffff117224 */ /* 0x000fe200078e000e */
[----:B------:R-:W-:Y:S06]  /*13b30*/  BRA `(.L_x_1073) ;  /* 0xffffffe400a47947 */ /* 0x000fec000383ffff */
.L_x_1019:
[----:B------:R-:W-:Y:S01]  /*13b40*/  BSSY B0, `(.L_x_1074) ;  /* 0x0000007000007945 */ /* 0x000fe20003800000 */
[----:B------:R-:W-:Y:S02]  /*13b50*/  IMAD.MOV.U32 R13, RZ, RZ, R8 ;  /* 0x000000ffff0d7224 */ /* 0x000fe400078e0008 */
[----:B------:R-:W-:Y:S02]  /*13b60*/  IMAD.MOV.U32 R11, RZ, RZ, 0x1f ;  /* 0x0000001fff0b7424 */ /* 0x000fe400078e00ff */
[----:B------:R-:W-:-:S07]  /*13b70*/  IMAD.MOV.U32 R15, RZ, RZ, -0x1 ;  /* 0xffffffffff0f7424 */ /* 0x000fce00078e00ff */
[----:B01234-:R-:W-:Y:S05]  /*13b80*/  WARPSYNC.COLLECTIVE R15, `(.L_x_1075) ;  /* 0x000000000f087348 */ /* 0x01ffea0003c00000 */
[----:B------:R0:W0:Y:S02]  /*13b90*/  SHFL.IDX P6, R14, R13, R12, R11 ;  /* 0x0000000c0d0e7389 */ /* 0x00002400000c000b */
[----:B01234-:R-:W-:Y:S01]  /*13ba0*/  ENDCOLLECTIVE ;  /* 0x000000000000791b */ /* 0x01ffe20003800000 */
.L_x_1075:
[----:B------:R-:W-:Y:S05]  /*13bb0*/  BSYNC B0 ;  /* 0x0000000000007941 */ /* 0x000fea0003800000 */
.L_x_1074:
[----:B------:R-:W-:Y:S05]  /*13bc0*/  BRA `(.L_x_1018) ;  /* 0xffffffe4009c7947 */ /* 0x000fea000383ffff */
.L_x_1023:
[----:B0-----:R0:W1:Y:S02]  /*13bd0*/  SYNCS.PHASECHK.TRANS64.TRYWAIT P0, [R9+URZ+0x16820], R0 ;  /* 0x01682000090075a7 */ /* 0x001064000800017f */
[----:B-1----:R-:W-:Y:S05]  /*13be0*/  @!P0 NANOSLEEP.SYNCS 0x989680 ;  /* 0x009896800000895d */ /* 0x002fea0003900000 */
[----:B------:R-:W1:Y:S02]  /*13bf0*/  @!P0 SYNCS.PHASECHK.TRANS64 P0, [R9+URZ+0x16820], R0 ;  /* 0x01682000090085a7 */ /* 0x000e64000800007f */
[----:B-1----:R-:W-:Y:S05]  /*13c00*/  @!P0 BRA `(.L_x_1023) ;  /* 0xfffffffc00f08947 */ /* 0x002fea000383ffff */
[----:B------:R-:W-:Y:S05]  /*13c10*/  BRA `(.L_x_1076) ;  /* 0xffffffec00007947 */ /* 0x000fea000383ffff */
.L_x_1024:
        /* <DEDUP_REMOVED lines=8> */
[----:B0--3--:R-:W-:Y:S05]  /*13ca0*/  WARPSYNC.COLLECTIVE R15, `(.L_x_1078) ;  /* 0x000000000f087348 */ /* 0x009fea0003c00000 */
[----:B------:R1:W2:Y:S02]  /*13cb0*/  SHFL.IDX P6, R14, R13, R12, R11 ;  /* 0x0000000c0d0e7389 */ /* 0x0002a400000c000b */
[----:B0123--:R-:W-:Y:S01]  /*13cc0*/  ENDCOLLECTIVE ;  /* 0x000000000000791b */ /* 0x00ffe20003800000 */
.L_x_1078:
[----:B------:R-:W-:Y:S05]  /*13cd0*/  BSYNC B0 ;  /* 0x0000000000007941 */ /* 0x000fea0003800000 */
.L_x_1077:
[----:B------:R-:W-:Y:S05]  /*13ce0*/  BRA `(.L_x_1079) ;  /* 0xffffffe800e87947 */ /* 0x000fea000383ffff */
.L_x_1027:
[----:B------:R-:W-:Y:S01]  /*13cf0*/  BSSY B1, `(.L_x_1080) ;  /* 0x0000006000017945 */ /* 0x000fe20003800000 */
[----:B------:R-:W-:-:S07]  /*13d00*/  IMAD.MOV.U32 R15, RZ, RZ, -0x1 ;  /* 0xffffffffff0f7424 */ /* 0x000fce00078e00ff */
[----:B0--3--:R-:W-:Y:S05]  /*13d10*/  WARPSYNC.COLLECTIVE R15, `(.L_x_1081) ;  /* 0x000000000f0c7348 */ /* 0x009fea0003c00000 */
[----:B------:R-:W-:Y:S02]  /*13d20*/  ELECT P6, UR62, PT ;  /* 0x00000000003e782f */ /* 0x000fe400038c0000 */
[----:B------:R-:W-:Y:S01]  /*13d30*/  MOV R14, UR62 ;  /* 0x0000003e000e7c02 */ /* 0x000fe20008000f00 */
[----:B0--3--:R-:W-:Y:S10]  /*13d40*/  ENDCOLLECTIVE ;  /* 0x000000000000791b */ /* 0x009ff40003800000 */
.L_x_1081:
[----:B------:R-:W-:Y:S05]  /*13d50*/  BSYNC B1 ;  /* 0x0000000000017941 */ /* 0x000fea0003800000 */
.L_x_1080:
[----:B------:R-:W-:Y:S05]  /*13d60*/  BRA `(.L_x_1082) ;  /* 0xffffffe800e07947 */ /* 0x000fea000383ffff */
.L_x_1029:
[----:B0-----:R0:W1:Y:S02]  /*13d70*/  SYNCS.PHASECHK.TRANS64.TRYWAIT P0, [R7+URZ], R2 ;  /* 0x00000002070075a7 */ /* 0x001064000800017f */
[----:B-1----:R-:W-:Y:S05]  /*13d80*/  @!P0 NANOSLEEP.SYNCS 0x989680 ;  /* 0x009896800000895d */ /* 0x002fea0003900000 */
[----:B------:R-:W1:Y:S02]  /*13d90*/  @!P0 SYNCS.PHASECHK.TRANS64 P0, [R7+URZ], R2 ;  /* 0x00000002070085a7 */ /* 0x000e64000800007f */
[----:B-1----:R-:W-:Y:S05]  /*13da0*/  @!P0 BRA `(.L_x_1029) ;  /* 0xfffffffc00f08947 */ /* 0x002fea000383ffff */
[----:B------:R-:W-:Y:S05]  /*13db0*/  BRA `(.L_x_1083) ;  /* 0xffffffec00147947 */ /* 0x000fea000383ffff */
.L_x_1030:
[----:B-1----:R1:W2:Y:S02]  /*13dc0*/  SYNCS.PHASECHK.TRANS64.TRYWAIT P0, [R3+URZ], R0 ;  /* 0x00000000030075a7 */ /* 0x0022a4000800017f */
[----:B--2---:R-:W-:Y:S05]  /*13dd0*/  @!P0 NANOSLEEP.SYNCS 0x989680 ;  /* 0x009896800000895d */ /* 0x004fea0003900000 */
[----:B------:R-:W2:Y:S02]  /*13de0*/  @!P0 SYNCS.PHASECHK.TRANS64 P0, [R3+URZ], R0 ;  /* 0x00000000030085a7 */ /* 0x000ea4000800007f */
[----:B--2---:R-:W-:Y:S05]  /*13df0*/  @!P0 BRA `(.L_x_1030) ;  /* 0xfffffffc00f08947 */ /* 0x004fea000383ffff */
[----:B------:R-:W-:Y:S05]  /*13e00*/  BRA `(.L_x_1084) ;  /* 0xffffffec00087947 */ /* 0x000fea000383ffff */
.L_x_1032:
[----:B-1----:R1:W2:Y:S02]  /*13e10*/  SYNCS.PHASECHK.TRANS64.TRYWAIT P0, [R5+URZ], R2 ;  /* 0x00000002050075a7 */ /* 0x0022a4000800017f */
[----:B--2---:R-:W-:Y:S05]  /*13e20*/  @!P0 NANOSLEEP.SYNCS 0x989680 ;  /* 0x009896800000895d */ /* 0x004fea0003900000 */
[----:B------:R-:W2:Y:S02]  /*13e30*/  @!P0 SYNCS.PHASECHK.TRANS64 P0, [R5+URZ], R2 ;  /* 0x00000002050085a7 */ /* 0x000ea4000800007f */
[----:B--2---:R-:W-:Y:S05]  /*13e40*/  @!P0 BRA `(.L_x_1032) ;  /* 0xfffffffc00f08947 */ /* 0x004fea000383ffff */
[----:B------:R-:W-:Y:S05]  /*13e50*/  BRA `(.L_x_1085) ;  /* 0xffffffec000c7947 */ /* 0x000fea000383ffff */
.L_x_1086:
        /* <DEDUP_REMOVED lines=10> */
.L_x_2280:


//--------------------- .text._ZN7cutlass13device_kernelIN5flash11enable_sm90INS1_16FlashAttnFwdSm90INS1_25CollectiveMainloopFwdSm90ILi2EN4cute5tupleIJNS5_1CILi1EEES8_S8_EEENS6_IJNS7_ILi192EEENS7_ILi128EEENS7_ILi64EEEEEELi64ENS_10bfloat16_tEfNS_4arch4Sm90ELb0ELb1ELb0ELb1ELb0ELb1ELb0ELb1ELb1ELb0ELb0ELb0EEENS1_21CollectiveEpilogueFwdINS6_IJSA_SC_SB_EEES9_SE_SG_Li384ELb1ELb0ELb0ELb0EEENS1_36VarlenDynamicPersistentTileSchedulerILi192ELi128ELi384ELi32ELb0ELb0ELb1ELb1ELb0ELb1EEEEEEEEEvNT_6ParamsE --------------------------
	.section	.text._ZN7cutlass13device_kernelIN5flash11enable_sm90INS1_16FlashAttnFwdSm90INS1_25CollectiveMainloopFwdSm90ILi2EN4cute5tupleIJNS5_1CILi1EEES8_S8_EEENS6_IJNS7_ILi192EEENS7_ILi128EEENS7_ILi64EEEEEELi64ENS_10bfloat16_tEfNS_4arch4Sm90ELb0ELb1ELb0ELb1ELb0ELb1ELb0ELb1ELb1ELb0ELb0ELb0EEENS1_21CollectiveEpilogueFwdINS6_IJSA_SC_SB_EEES9_SE_SG_Li384ELb1ELb0ELb0ELb0EEENS1_36VarlenDynamicPersistentTileSchedulerILi192ELi128ELi384ELi32ELb0ELb0ELb1ELb1ELb0ELb1EEEEEEEEEvNT_6ParamsE,"ax",@progbits
	.align	128
.text._ZN7cutlass13device_kernelIN5flash11enable_sm90INS1_16FlashAttnFwdSm90INS1_25CollectiveMainloopFwdSm90ILi2EN4cute5tupleIJNS5_1CILi1EEES8_S8_EEENS6_IJNS7_ILi192EEENS7_ILi128EEENS7_ILi64EEEEEELi64ENS_10bfloat16_tEfNS_4arch4Sm90ELb0ELb1ELb0ELb1ELb0ELb1ELb0ELb1ELb1ELb0ELb0ELb0EEENS1_21CollectiveEpilogueFwdINS6_IJSA_SC_SB_EEES9_SE_SG_Li384ELb1ELb0ELb0ELb0EEENS1_36VarlenDynamicPersistentTileSchedulerILi192ELi128ELi384ELi32ELb0ELb0ELb1ELb1ELb0ELb1EEEEEEEEEvNT_6ParamsE:
        .type           _ZN7cutlass13device_kernelIN5flash11enable_sm90INS1_16FlashAttnFwdSm90INS1_25CollectiveMainloopFwdSm90ILi2EN4cute5tupleIJNS5_1CILi1EEES8_S8_EEENS6_IJNS7_ILi192EEENS7_ILi128EEENS7_ILi64EEEEEELi64ENS_10bfloat16_tEfNS_4arch4Sm90ELb0ELb1ELb0ELb1ELb0ELb1ELb0ELb1ELb1ELb0ELb0ELb0EEENS1_21CollectiveEpilogueFwdINS6_IJSA_SC_SB_EEES9_SE_SG_Li384ELb1ELb0ELb0ELb0EEENS1_36VarlenDynamicPersistentTileSchedulerILi192ELi128ELi384ELi32ELb0ELb0ELb1ELb1ELb0ELb1EEEEEEEEEvNT_6ParamsE,@function
        .size           _ZN7cutlass13device_kernelIN5flash11enable_sm90INS1_16FlashAttnFwdSm90INS1_25CollectiveMainloopFwdSm90ILi2EN4cute5tupleIJNS5_1CILi1EEES8_S8_EEENS6_IJNS7_ILi192EEENS7_ILi128EEENS7_ILi64EEEEEELi64ENS_10bfloat16_tEfNS_4arch4Sm90ELb0ELb1ELb0ELb1ELb0ELb1ELb0ELb1ELb1ELb0ELb0ELb0EEENS1_21CollectiveEpilogueFwdINS6_IJSA_SC_SB_EEES9_SE_SG_Li384ELb1ELb0ELb0ELb0EEENS1_36VarlenDynamicPersistentTileSchedulerILi192ELi128ELi384ELi32ELb0ELb0ELb1ELb1ELb0ELb1EEEEEEEEEvNT_6ParamsE,(.L_x_2281 - _ZN7cutlass13device_kernelIN5flash11enable_sm90INS1_16FlashAttnFwdSm90INS1_25CollectiveMainloopFwdSm90ILi2EN4cute5tupleIJNS5_1CILi1EEES8_S8_EEENS6_IJNS7_ILi192EEENS7_ILi128EEENS7_ILi64EEEEEELi64ENS_10bfloat16_tEfNS_4arch4Sm90ELb0ELb1ELb0ELb1ELb0ELb1ELb0ELb1ELb1ELb0ELb0ELb0EEENS1_21CollectiveEpilogueFwdINS6_IJSA_SC_SB_EEES9_SE_SG_Li384ELb1ELb0ELb0ELb0EEENS1_36VarlenDynamicPersistentTileSchedulerILi192ELi128ELi384ELi32ELb0ELb0ELb1ELb1ELb0ELb1EEEEEEEEEvNT_6ParamsE)
        .other          _ZN7cutlass13device_kernelIN5flash11enable_sm90INS1_16FlashAttnFwdSm90INS1_25CollectiveMainloopFwdSm90ILi2EN4cute5tupleIJNS5_1CILi1EEES8_S8_EEENS6_IJNS7_ILi192EEENS7_ILi128EEENS7_ILi64EEEEEELi64ENS_10bfloat16_tEfNS_4arch4Sm90ELb0ELb1ELb0ELb1ELb0ELb1ELb0ELb1ELb1ELb0ELb0ELb0EEENS1_21CollectiveEpilogueFwdINS6_IJSA_SC_SB_EEES9_SE_SG_Li384ELb1ELb0ELb0ELb0EEENS1_36VarlenDynamicPersistentTileSchedulerILi192ELi128ELi384ELi32ELb0ELb0ELb1ELb1ELb0ELb1EEEEEEEEEvNT_6ParamsE,@"STO_CUDA_ENTRY STV_DEFAULT"
_ZN7cutlass13device_kernelIN5flash11enable_sm90INS1_16FlashAttnFwdSm90INS1_25CollectiveMainloopFwdSm90ILi2EN4cute5tupleIJNS5_1CILi1EEES8_S8_EEENS6_IJNS7_ILi192EEENS7_ILi128EEENS7_ILi64EEEEEELi64ENS_10bfloat16_tEfNS_4arch4Sm90ELb0ELb1ELb0ELb1ELb0ELb1ELb0ELb1ELb1ELb0ELb0ELb0EEENS1_21CollectiveEpilogueFwdINS6_IJSA_SC_SB_EEES9_SE_SG_Li384ELb1ELb0ELb0ELb0EEENS1_36VarlenDynamicPersistentTileSchedulerILi192ELi128ELi384ELi32ELb0ELb0ELb1ELb1ELb0ELb1EEEEEEEEEvNT_6ParamsE:
        /* <DEDUP_REMOVED lines=27> */
.L_x_1088:
[----:B------:R-:W-:Y:S05]  /*01b0*/  BSYNC B0 ;  /* 0x0000000000007941 */ /* 0x000fea0003800000 */
.L_x_1087:
        /* <DEDUP_REMOVED lines=41> */
.L_x_1089:
        /* <DEDUP_REMOVED lines=22> */
.L_x_1090:
        /* <DEDUP_REMOVED lines=18> */
.L_x_1091:
        /* <DEDUP_REMOVED lines=22> */
.L_x_1092:
        /* <DEDUP_REMOVED lines=22> */
.L_x_1093:
[----:B------:R-:W-:Y:S01]  /*0990*/  PLOP3.LUT P0, PT, PT, PT, UP0, 0x80, 0x0 ;  /* 0x000000000000781c */ /* 0x000fe20003f0f008 */
[----:B------:R-:W-:Y:S01]  /*09a0*/  UMOV UR36, 0x1 ;  /* 0x0000000100247882 */ /* 0x000fe20000000000 */
[----:B------:R-:W-:Y:S01]  /*09b0*/  NOP ;  /* 0x0000000000007918 */ /* 0x000fe20000000000 */
[----:B------:R-:W-:Y:S01]  /*09c0*/  USEL UR36, UR36, 0x2, !UP0 ;  /* 0x0000000224247887 */ /* 0x000fe2000c000000 */
[----:B------:R-:W-:Y:S01]  /*09d0*/  BSSY B7, `(.L_x_1094) ;  /* 0x0001b80000077945 */ /* 0x000fe20003800000 */
[----:B------:R-:W-:Y:S01]  /*09e0*/  ULDC.64 UR38, c[0x0][0x208] ;  /* 0x0000820000267ab9 */ /* 0x000fe20000000a00 */
[----:B012-4-:R-:W-:Y:S07]  /*09f0*/  BAR.SYNC.DEFER_BLOCKING 0x0 ;  /* 0x0000000000007b1d */ /* 0x017fee0000010000 */
[----:B------:R-:W-:Y:S05]  /*0a00*/  @!P0 BRA `(.L_x_1095) ;  /* 0x0000016000b08947 */ /* 0x000fea0003800000 */
.L_x_1096:
[----:B------:R-:W-:-:S08]  /*0a10*/  NOP ;  /* 0x0000000000007918 */ /* 0x000fd00000000000 */
[----:B------:R-:W0:Y:S02]  /*0a20*/  USETMAXREG.TRY_ALLOC.CTAPOOL UP0, 0xa0 ;  /* 0x000000a0000079c8 */ /* 0x000e240008000600 */
[----:B0-----:R-:W-:-:S13]  /*0a30*/  PLOP3.LUT P0, PT, PT, PT, UP0, 0x80, 0x0 ;  /* 0x000000000000781c */ /* 0x001fda0003f0f008 */
[----:B------:R-:W-:Y:S05]  /*0a40*/  @!P0 BRA `(.L_x_1096) ;  /* 0xfffffffc00f08947 */ /* 0x000fea000383ffff */
[----:B------:R-:W0:Y:S01]  /*0a50*/  S2R R0, SR_TID.X ;  /* 0x0000000000007919 */ /* 0x000e220000002100 */
[----:B------:R-:W1:Y:S01]  /*0a60*/  S2UR UR5, SR_CgaCtaId ;  /* 0x00000000000579c3 */ /* 0x000e620000008800 */
[----:B------:R-:W-:Y:S01]  /*0a70*/  UMOV UR4, 0x400 ;  /* 0x0000040000047882 */ /* 0x000fe20000000000 */
[----:B------:R-:W-:-:S06]  /*0a80*/  LOP3.LUT R22, R22, 0xefffffff, RZ, 0xc0, !PT ;  /* 0xefffffff16167812 */ /* 0x000fcc00078ec0ff */
[----:B------:R-:W-:Y:S06]  /*0a90*/  BAR.ARV 0x8, 0x1a0 ;  /* 0x0206800000007b1d */ /* 0x000fec0000002000 */
[----:B-1----:R-:W-:-:S06]  /*0aa0*/  ULEA UR4, UR5, UR4, 0x18 ;  /* 0x0000000405047291 */ /* 0x002fcc000f8ec03f */
[----:B------:R-:W-:Y:S01]  /*0ab0*/  IMAD.U32 R2, RZ, RZ, UR4 ;  /* 0x00000004ff027e24 */ /* 0x000fe2000f8e00ff */
[----:B0-----:R-:W-:Y:S01]  /*0ac0*/  SHF.R.U32.HI R0, RZ, 0x7, R0 ;  /* 0x00000007ff007819 */ /* 0x001fe20000011600 */
[----:B------:R-:W-:-:S03]  /*0ad0*/  ULDC UR4, c[0x0][0xc14] ;  /* 0x0003050000047ab9 */ /* 0x000fc60000000800 */
[----:B------:R-:W-:-:S13]  /*0ae0*/  ISETP.NE.AND P0, PT, R0, 0x1, PT ;  /* 0x000000010000780c */ /* 0x000fda0003f05270 */
[----:B------:R-:W-:Y:S01]  /*0af0*/  @P0 LOP3.LUT R22, R22, 0x10000000, RZ, 0xfc, !PT ;  /* 0x1000000016160812 */ /* 0x000fe200078efcff */
[----:B------:R-:W-:Y:S08]  /*0b00*/  @!P0 BAR.ARV 0x9, 0x100 ;  /* 0x0244000000008b1d */ /* 0x000ff00000002000 */
[----:B------:R-:W-:Y:S06]  /*0b10*/  BAR.SYNC.DEFER_BLOCKING 0x5, 0x1a0 ;  /* 0x0146800000007b1d */ /* 0x000fec0000010000 */
[----:B------:R-:W0:Y:S02]  /*0b20*/  LDS.128 R12, [R2+0x168d0] ;  /* 0x0168d000020c7984 */ /* 0x000e240000000c00 */
[----:B------:R-:W-:Y:S06]  /*0b30*/  BAR.ARV 0x4, 0x1a0 ;  /* 0x0106800000007b1d */ /* 0x000fec0000002000 */
[----:B0-----:R-:W-:-:S13]  /*0b40*/  ISETP.GE.AND P0, PT, R15, UR4, PT ;  /* 0x000000040f007c0c */ /* 0x001fda000bf06270 */
[----:B------:R-:W-:Y:S05]  /*0b50*/  @P0 BRA `(.L_x_1097) ;  /* 0x000001b4009c0947 */ /* 0x000fea0003800000 */
[----:B------:R-:W0:Y:S01]  /*0b60*/  S2R R0, SR_TID.X ;  /* 0x0000000000007919 */ /* 0x000e220000002100 */
[----:B------:R-:W-:Y:S01]  /*0b70*/  CS2R R18, SRZ ;  /* 0x0000000000127805 */ /* 0x000fe2000001ff00 */
[----:B------:R-:W-:Y:S01]  /*0b80*/  IMAD.MOV.U32 R16, RZ, RZ, RZ ;  /* 0x000000ffff107224 */ /* 0x000fe200078e00ff */
[----:B------:R-:W-:Y:S01]  /*0b90*/  ULOP3.LUT UR37, UR36, 0x1, URZ, 0xfc, !UPT ;  /* 0x0000000124257892 */ /* 0x000fe2000f8efc3f */
[----:B------:R1:W-:Y:S01]  /*0ba0*/  STL [R1+0x4], R13 ;  /* 0x0000040d01007387 */ /* 0x0003e20000100800 */
[----:B0-----:R-:W-:-:S05]  /*0bb0*/  VIADD R10, R0, 0xffffff80 ;  /* 0xffffff80000a7836 */ /* 0x001fca0000000000 */
[----:B------:R-:W-:-:S04]  /*0bc0*/  SHF.R.S32.HI R0, RZ, 0x1f, R10 ;  /* 0x0000001fff007819 */ /* 0x000fc8000001140a */
[CC--:B------:R-:W-:Y:S02]  /*0bd0*/  LEA.HI R4, R0.reuse, R10.reuse, RZ, 0x2 ;  /* 0x0000000a00047211 */ /* 0x0c0fe400078f10ff */
[-C--:B------:R-:W-:Y:S02]  /*0be0*/  LEA.HI R3, R0, R10.reuse, RZ, 0x7 ;  /* 0x0000000a00037211 */ /* 0x080fe400078f38ff */
[--C-:B------:R-:W-:Y:S02]  /*0bf0*/  SHF.R.S32.HI R17, RZ, 0x2, R4.reuse ;  /* 0x00000002ff117819 */ /* 0x100fe40000011404 */
[----:B------:R-:W-:Y:S02]  /*0c00*/  LOP3.LUT R5, R3, 0xffffff80, RZ, 0xc0, !PT ;  /* 0xffffff8003057812 */ /* 0x000fe400078ec0ff */
[----:B------:R-:W-:Y:S01]  /*0c10*/  LOP3.LUT R3, R4, 0xfffffffc, RZ, 0xc0, !PT ;  /* 0xfffffffc04037812 */ /* 0x000fe200078ec0ff */
[----:B------:R-:W-:Y:S01]  /*0c20*/  VIADD R9, R17, 0x60 ;  /* 0x0000006011097836 */ /* 0x000fe20000000000 */
[----:B------:R-:W-:Y:S01]  /*0c30*/  SHF.R.S32.HI R4, RZ, 0x1f, R4 ;  /* 0x0000001fff047819 */ /* 0x000fe20000011404 */
[----:B------:R-:W-:Y:S01]  /*0c40*/  IMAD.IADD R5, R10, 0x1, -R5 ;  /* 0x000000010a057824 */ /* 0x000fe200078e0a05 */
[----:B------:R-:W-:Y:S01]  /*0c50*/  LEA.HI R0, R0, R10, RZ, 0x5 ;  /* 0x0000000a00007211 */ /* 0x000fe200078f28ff */
[----:B------:R-:W-:Y:S01]  /*0c60*/  IMAD.SHL.U32 R7, R9, 0x40, RZ ;  /* 0x0000004009077824 */ /* 0x000fe200078e00ff */
[----:B------:R-:W-:Y:S01]  /*0c70*/  SHF.R.S32.HI R8, RZ, 0x1f, R9 ;  /* 0x0000001fff087819 */ /* 0x000fe20000011409 */
[----:B------:R-:W-:Y:S01]  /*0c80*/  IMAD.IADD R11, R10, 0x1, -R3 ;  /* 0x000000010a0b7824 */ /* 0x000fe200078e0a03 */
[----:B------:R-:W-:-:S02]  /*0c90*/  SHF.R.S32.HI R6, RZ, 0x1f, R5 ;  /* 0x0000001fff067819 */ /* 0x000fc40000011405 */
[----:B------:R-:W-:Y:S01]  /*0ca0*/  LEA.HI R9, R8, R9, RZ, 0x3 ;  /* 0x0000000908097211 */ /* 0x000fe200078f18ff */
[----:B------:R-:W-:Y:S01]  /*0cb0*/  IMAD.SHL.U32 R3, R11, 0x8, RZ ;  /* 0x000000080b037824 */ /* 0x000fe200078e00ff */
[----:B------:R-:W-:Y:S02]  /*0cc0*/  LOP3.LUT R8, R7, 0x1c0, RZ, 0xc0, !PT ;  /* 0x000001c007087812 */ /* 0x000fe400078ec0ff */
[----:B------:R-:W-:Y:S01]  /*0cd0*/  LEA.HI R6, R6, R5, RZ, 0x2 ;  /* 0x0000000506067211 */ /* 0x000fe200078f10ff */
[----:B------:R-:W-:Y:S01]  /*0ce0*/  IMAD.SHL.U32 R9, R9, 0x40, RZ ;  /* 0x0000004009097824 */ /* 0x000fe200078e00ff */
[----:B------:R-:W-:Y:S02]  /*0cf0*/  LOP3.LUT R3, R8, 0x38, R3, 0xf8, !PT ;  /* 0x0000003808037812 */ /* 0x000fe400078ef803 */
[----:B------:R-:W-:Y:S02]  /*0d00*/  SHF.R.U32.HI R8, RZ, 0x3, R8 ;  /* 0x00000003ff087819 */ /* 0x000fe40000011608 */
[----:B------:R-:W-:-:S02]  /*0d10*/  LOP3.LUT R11, R9, 0xfffffe00, RZ, 0xc0, !PT ;  /* 0xfffffe00090b7812 */ /* 0x000fc400078ec0ff */
[----:B------:R-:W-:Y:S02]  /*0d20*/  LEA.HI R4, R4, R17, RZ, 0x3 ;  /* 0x0000001104047211 */ /* 0x000fe400078f18ff */
[----:B------:R-:W-:Y:S01]  /*0d30*/  LOP3.LUT R6, R6, 0x7ffffffc, RZ, 0xc0, !PT ;  /* 0x7ffffffc06067812 */ /* 0x000fe200078ec0ff */
[----:B------:R1:W-:Y:S01]  /*0d40*/  STL [R1+0x2c], R11 ;  /* 0x00002c0b01007387 */ /* 0x0003e20000100800 */
[----:B------:R-:W-:Y:S02]  /*0d50*/  LOP3.LUT R3, R11, R3, R8, 0xf6, !PT ;  /* 0x000000030b037212 */ /* 0x000fe400078ef608 */
[----:B------:R-:W-:Y:S01]  /*0d60*/  LOP3.LUT R4, R4, 0xfffffff8, RZ, 0xc0, !PT ;  /* 0xfffffff804047812 */ /* 0x000fe200078ec0ff */
[----:B------:R-:W-:Y:S01]  /*0d70*/  IMAD.IADD R155, R5, 0x1, -R6 ;  /* 0x00000001059b7824 */ /* 0x000fe200078e0a06 */
[----:B------:R-:W-:Y:S01]  /*0d80*/  SHF.R.S32.HI R5, RZ, 0x5, R0 ;  /* 0x00000005ff057819 */ /* 0x000fe20000011400 */
[----:B------:R-:W-:Y:S01]  /*0d90*/  IMAD R0, R3, 0x2, R2 ;  /* 0x0000000203007824 */ /* 0x000fe200078e0202 */
[----:B------:R1:W-:Y:S01]  /*0da0*/  STL [R1+0x8], R14 ;  /* 0x0000080e01007387 */ /* 0x0003e20000100800 */
[----:B------:R-:W-:-:S03]  /*0db0*/  IMAD.IADD R4, R17, 0x1, -R4 ;  /* 0x0000000111047824 */ /* 0x000fc600078e0a04 */
[----:B------:R1:W-:Y:S04]  /*0dc0*/  STL [R1+0xc], R15 ;  /* 0x00000c0f01007387 */ /* 0x0003e80000100800 */
[----:B------:R1:W-:Y:S04]  /*0dd0*/  STL [R1+0x38], RZ ;  /* 0x000038ff01007387 */ /* 0x0003e80000100800 */
[----:B------:R1:W-:Y:S04]  /*0de0*/  STL [R1+0x10], RZ ;  /* 0x000010ff01007387 */ /* 0x0003e80000100800 */
[----:B------:R1:W-:Y:S04]  /*0df0*/  STL [R1+0x40], R0 ;  /* 0x0000400001007387 */ /* 0x0003e80000100800 */
[----:B------:R1:W-:Y:S02]  /*0e00*/  STL [R1+0x28], R4 ;  /* 0x0000280401007387 */ /* 0x0003e40000100800 */
.L_x_1311:
[----:B------:R-:W2:Y:S01]  /*0e10*/  LDL R34, [R1+0xc] ;  /* 0x00000c0001227983 */ /* 0x000ea20000100800 */
[----:B------:R-:W-:Y:S05]  /*0e20*/  YIELD ;  /* 0x0000000000007946 */ /* 0x000fea0003800000 */
[----:B------:R-:W-:Y:S01]  /*0e30*/  ULDC.64 UR4, c[0x0][0xa28] ;  /* 0x00028a0000047ab9 */ /* 0x000fe20000000a00 */
[----:B01-345:R-:W2:Y:S01]  /*0e40*/  LDC.64 R6, c[0x0][0xa08] ;  /* 0x00028200ff067b82 */ /* 0x03bea20000000a00 */
[----:B------:R-:W-:Y:S01]  /*0e50*/  ISETP.NE.U32.AND P1, PT, RZ, UR4, PT ;  /* 0x00000004ff007c0c */ /* 0x000fe2000bf25070 */
[----:B-1----:R-:W-:Y:S02]  /*0e60*/  IMAD.MOV.U32 R0, RZ, RZ, RZ ;  /* 0x000000ffff007224 */ /* 0x002fe400078e00ff */
[----:B------:R-:W-:Y:S01]  /*0e70*/  IMAD.MOV.U32 R32, RZ, RZ, RZ ;  /* 0x000000ffff207224 */ /* 0x000fe200078e00ff */
[----:B------:R-:W-:Y:S01]  /*0e80*/  ISETP.NE.AND.EX P1, PT, RZ, UR5, PT, P1 ;  /* 0x00000005ff007c0c */ /* 0x000fe2000bf25310 */
[----:B------:R-:W-:-:S02]  /*0e90*/  ULDC.64 UR4, c[0x0][0xa18] ;  /* 0x0002860000047ab9 */ /* 0x000fc40000000a00 */
[----:B------:R-:W-:-:S04]  /*0ea0*/  ISETP.NE.U32.AND P2, PT, RZ, UR4, PT ;  /* 0x00000004ff007c0c */ /* 0x000fc8000bf45070 */
[----:B------:R-:W-:Y:S01]  /*0eb0*/  ISETP.NE.AND.EX P2, PT, RZ, UR5, PT, P2 ;  /* 0x00000005ff007c0c */ /* 0x000fe2000bf45320 */
[----:B------:R-:W-:Y:S02]  /*0ec0*/  ULDC.64 UR4, c[0x0][0xa08] ;  /* 0x0002820000047ab9 */ /* 0x000fe40000000a00 */
[----:B------:R-:W-:-:S03]  /*0ed0*/  ISETP.NE.U32.AND P0, PT, RZ, UR4, PT ;  /* 0x00000004ff007c0c */ /* 0x000fc6000bf05070 */
[----:B------:R-:W0:Y:S08]  /*0ee0*/  @P1 LDC.64 R4, c[0x0][0xa28] ;  /* 0x00028a00ff041b82 */ /* 0x000e300000000a00 */
[----:B------:R-:W1:Y:S01]  /*0ef0*/  @P2 LDC.64 R8, c[0x0][0xa18] ;  /* 0x00028600ff082b82 */ /* 0x000e620000000a00 */
[----:B------:R-:W-:Y:S01]  /*0f00*/  ULDC UR4, c[0x0][0x288] ;  /* 0x0000a20000047ab9 */ /* 0x000fe20000000800 */
[----:B------:R-:W-:Y:S01]  /*0f10*/  ISETP.NE.AND.EX P0, PT, RZ, UR5, PT, P0 ;  /* 0x00000005ff007c0c */ /* 0x000fe2000bf05300 */
[----:B------:R-:W-:Y:S01]  /*0f20*/  IMAD.U32 R3, RZ, RZ, UR4 ;  /* 0x00000004ff037e24 */ /* 0x000fe2000f8e00ff */
[----:B------:R-:W-:Y:S01]  /*0f30*/  ULDC.64 UR4, c[0x0][0x3f8] ;  /* 0x0000fe0000047ab9 */ /* 0x000fe20000000a00 */
[----:B--2---:R-:W-:-:S04]  /*0f40*/  IMAD.WIDE R10, R34, 0x4, R6 ;  /* 0x00000004220a7825 */ /* 0x004fc800078e0206 */
[----:B-1----:R-:W-:-:S06]  /*0f50*/  @P2 IMAD.WIDE R6, R34, 0x4, R8 ;  /* 0x0000000422062825 */ /* 0x002fcc00078e0208 */
[----:B------:R1:W5:Y:S01]  /*0f60*/  @P0 LDG.E R32, desc[UR38][R10.64] ;  /* 0x000000260a200981 */ /* 0x000362000c1e1900 */
[----:B0-----:R-:W-:-:S03]  /*0f70*/  @P1 IMAD.WIDE R4, R34, 0x4, R4 ;  /* 0x0000000422041825 */ /* 0x001fc600078e0204 */
[----:B------:R-:W2:Y:S04]  /*0f80*/  @P2 LDG.E R3, desc[UR38][R6.64] ;  /* 0x0000002606032981 */ /* 0x000ea8000c1e1900 */
        /* <DEDUP_REMOVED lines=9> */
[----:B------:R-:W-:Y:S01]  /*1020*/  IMAD.U32 R31, RZ, RZ, UR4 ;  /* 0x00000004ff1f7e24 */ /* 0x000fe2000f8e00ff */
[----:B--2---:R1:W-:Y:S01]  /*1030*/  STL [R1+0x20], R3 ;  /* 0x0000200301007387 */ /* 0x0043e20000100800 */
[----:B------:R-:W-:Y:S01]  /*1040*/  IMAD.MOV.U32 R14, RZ, RZ, R3 ;  /* 0x000000ffff0e7224 */ /* 0x000fe200078e0003 */
[----:B------:R-:W-:Y:S06]  /*1050*/  @P2 BRA `(.L_x_1098) ;  /* 0x0000000000282947 */ /* 0x000fec0003800000 */
[----:B------:R-:W-:Y:S02]  /*1060*/  ULDC.64 UR4, c[0x0][0xa00] ;  /* 0x0002800000047ab9 */ /* 0x000fe40000000a00 */
[----:B------:R-:W-:-:S04]  /*1070*/  ISETP.NE.U32.AND P1, PT, RZ, UR4, PT ;  /* 0x00000004ff007c0c */ /* 0x000fc8000bf25070 */
[----:B------:R-:W-:-:S13]  /*1080*/  ISETP.NE.AND.EX P1, PT, RZ, UR5, PT, P1 ;  /* 0x00000005ff007c0c */ /* 0x000fda000bf25310 */
[----:B------:R-:W-:Y:S05]  /*1090*/  @!P1 BRA `(.L_x_1098) ;  /* 0x0000000000189947 */ /* 0x000fea0003800000 */
[----:B-1----:R-:W0:Y:S02]  /*10a0*/  LDC.64 R4, c[0x0][0xa00] ;  /* 0x00028000ff047b82 */ /* 0x002e240000000a00 */
[----:B0-----:R-:W-:-:S05]  /*10b0*/  IMAD.WIDE R4, R34, 0x4, R4 ;  /* 0x0000000422047825 */ /* 0x001fca00078e0204 */
[----:B------:R-:W2:Y:S04]  /*10c0*/  LDG.E R3, desc[UR38][R4.64] ;  /* 0x0000002604037981 */ /* 0x000ea8000c1e1900 */
[----:B------:R-:W2:Y:S02]  /*10d0*/  LDG.E R6, desc[UR38][R4.64+0x4] ;  /* 0x0000042604067981 */ /* 0x000ea4000c1e1900 */
[----:B--2---:R-:W-:-:S05]  /*10e0*/  IMAD.IADD R14, R6, 0x1, -R3 ;  /* 0x00000001060e7824 */ /* 0x004fca00078e0a03 */
[----:B------:R0:W-:Y:S02]  /*10f0*/  STL [R1+0x20], R14 ;  /* 0x0000200e01007387 */ /* 0x0001e40000100800 */
.L_x_1098:
[----:B------:R-:W2:Y:S01]  /*1100*/  LDL R13, [R1+0x4] ;  /* 0x00000400010d7983 */ /* 0x000ea20000100800 */
[----:B------:R-:W-:-:S03]  /*1110*/  ULDC.64 UR4, c[0x0][0xa20] ;  /* 0x0002880000047ab9 */ /* 0x000fc60000000a00 */
[----:B------:R-:W3:Y:S01]  /*1120*/  LDL R33, [R1+0x8] ;  /* 0x0000080001217983 */ /* 0x000ee20000100800 */
[----:B------:R-:W-:-:S04]  /*1130*/  ISETP.NE.U32.AND P1, PT, RZ, UR4, PT ;  /* 0x00000004ff007c0c */ /* 0x000fc8000bf25070 */
[----:B------:R-:W-:Y:S01]  /*1140*/  ISETP.NE.AND.EX P1, PT, RZ, UR5, PT, P1 ;  /* 0x00000005ff007c0c */ /* 0x000fe2000bf25310 */
[----:B--2---:R2:W-:Y:S04]  /*1150*/  STL [R1+0x3c], R13 ;  /* 0x00003c0d01007387 */ /* 0x0045e80000100800 */
[----:B---3--:R2:W-:Y:S04]  /*1160*/  STL [R1+0x30], R33 ;  /* 0x0000302101007387 */ /* 0x0085e80000100800 */
[----:B------:R2:W-:Y:S04]  /*1170*/  STL [R1+0x34], R34 ;  /* 0x0000342201007387 */ /* 0x0005e80000100800 */
[----:B------:R-:W-:Y:S05]  /*1180*/  @!P1 BRA `(.L_x_1099) ;  /* 0x0000000000109947 */ /* 0x000fea0003800000 */
[----:B-1----:R-:W1:Y:S02]  /*1190*/  LDC.64 R4, c[0x0][0xa20] ;  /* 0x00028800ff047b82 */ /* 0x002e640000000a00 */
[----:B-1----:R-:W-:-:S05]  /*11a0*/  IMAD.WIDE R4, R34, 0x4, R4 ;  /* 0x0000000422047825 */ /* 0x002fca00078e0204 */
[----:B------:R3:W5:Y:S01]  /*11b0*/  LDG.E R31, desc[UR38][R4.64] ;  /* 0x00000026041f7981 */ /* 0x000762000c1e1900 */
[----:B------:R-:W-:Y:S05]  /*11c0*/  BRA `(.L_x_1100) ;  /* 0x0000000000107947 */ /* 0x000fea0003800000 */
.L_x_1099:
[----:B------:R-:W-:Y:S05]  /*11d0*/  @!P0 BRA `(.L_x_1100) ;  /* 0x00000000000c8947 */ /* 0x000fea0003800000 */
[----:B-1----:R-:W3:Y:S04]  /*11e0*/  LDG.E R4, desc[UR38][R10.64] ;  /* 0x000000260a047981 */ /* 0x002ee8000c1e1900 */
[----:B------:R-:W3:Y:S02]  /*11f0*/  LDG.E R31, desc[UR38][R10.64+0x4] ;  /* 0x000004260a1f7981 */ /* 0x000ee4000c1e1900 */
[----:B---3--:R-:W-:-:S07]  /*1200*/  IMAD.IADD R31, R31, 0x1, -R4 ;  /* 0x000000011f1f7824 */ /* 0x008fce00078e0a04 */
.L_x_1100:
[----:B------:R-:W-:Y:S01]  /*1210*/  ULDC.64 UR4, c[0x0][0xa10] ;  /* 0x0002840000047ab9 */ /* 0x000fe20000000a00 */
[----:B-1----:R-:W1:Y:S01]  /*1220*/  LDC.64 R10, c[0x0][0x9e0] ;  /* 0x00027800ff0a7b82 */ /* 0x002e620000000a00 */
[----:B------:R-:W-:-:S04]  /*1230*/  ISETP.NE.U32.AND P0, PT, RZ, UR4, PT ;  /* 0x00000004ff007c0c */ /* 0x000fc8000bf05070 */
[----:B------:R-:W-:Y:S01]  /*1240*/  ISETP.NE.AND.EX P0, PT, RZ, UR5, PT, P0 ;  /* 0x00000005ff007c0c */ /* 0x000fe2000bf05300 */
[----:B------:R-:W-:Y:S02]  /*1250*/  ULDC.64 UR4, c[0x0][0xa30] ;  /* 0x00028c0000047ab9 */ /* 0x000fe40000000a00 */
[----:B------:R-:W-:-:S04]  /*1260*/  ISETP.NE.U32.AND P1, PT, RZ, UR4, PT ;  /* 0x00000004ff007c0c */ /* 0x000fc8000bf25070 */
[----:B------:R-:W-:-:S06]  /*1270*/  ISETP.NE.AND.EX P1, PT, RZ, UR5, PT, P1 ;  /* 0x00000005ff007c0c */ /* 0x000fcc000bf25310 */
[----:B---3--:R-:W3:Y:S08]  /*1280*/  @P0 LDC.64 R4, c[0x0][0xa10] ;  /* 0x00028400ff040b82 */ /* 0x008ef00000000a00 */
[----:B------:R-:W4:Y:S01]  /*1290*/  @P1 LDC.64 R6, c[0x0][0xa30] ;  /* 0x00028c00ff061b82 */ /* 0x000f220000000a00 */
[----:B---3--:R-:W-:-:S05]  /*12a0*/  @P0 IMAD.WIDE R4, R34, 0x4, R4 ;  /* 0x0000000422040825 */ /* 0x008fca00078e0204 */
[----:B------:R-:W3:Y:S04]  /*12b0*/  @P0 LDG.E R3, desc[UR38][R4.64] ;  /* 0x0000002604030981 */ /* 0x000ee8000c1e1900 */
[----:B------:R-:W3:Y:S01]  /*12c0*/  @P0 LDG.E R8, desc[UR38][R4.64+0x4] ;  /* 0x0000042604080981 */ /* 0x000ee2000c1e1900 */
[----:B-----5:R-:W-:Y:S02]  /*12d0*/  IMAD.IADD R9, R31, 0x1, -R0 ;  /* 0x000000011f097824 */ /* 0x020fe400078e0a00 */
[----:B------:R-:W-:Y:S02]  /*12e0*/  IMAD.MOV.U32 R23, RZ, RZ, R31 ;  /* 0x000000ffff177224 */ /* 0x000fe400078e001f */
[----:B----4-:R-:W-:-:S05]  /*12f0*/  @P1 IMAD.WIDE R6, R34, 0x4, R6 ;  /* 0x0000000422061825 */ /* 0x010fca00078e0206 */
[----:B------:R4:W5:Y:S01]  /*1300*/  @P1 LDG.E R23, desc[UR38][R6.64] ;  /* 0x0000002606171981 */ /* 0x000962000c1e1900 */
[----:B-1----:R-:W-:Y:S01]  /*1310*/  ISETP.GE.AND P1, PT, R11, 0x1, PT ;  /* 0x000000010b00780c */ /* 0x002fe20003f26270 */
[----:B---3--:R-:W-:Y:S02]  /*1320*/  @P0 IMAD.IADD R30, R8, 0x1, -R3 ;  /* 0x00000001081e0824 */ /* 0x008fe400078e0a03 */
[----:B------:R-:W-:Y:S02]  /*1330*/  IMAD R3, R13, 0xc0, RZ ;  /* 0x000000c00d037824 */ /* 0x000fe400078e02ff */
[----:B------:R-:W-:-:S03]  /*1340*/  IMAD.IADD R12, R9, 0x1, R30 ;  /* 0x00000001090c7824 */ /* 0x000fc600078e021e */
[----:B------:R-:W-:Y:S01]  /*1350*/  IADD3 R29, -R14, 0xc0, R3 ;  /* 0x000000c00e1d7810 */ /* 0x000fe20007ffe103 */
[C---:B------:R-:W-:Y:S01]  /*1360*/  VIADD R0, R12.reuse, 0x7f ;  /* 0x0000007f0c007836 */ /* 0x040fe20000000000 */
[----:B------:R4:W-:Y:S03]  /*1370*/  STL [R1+0x1c], R12 ;  /* 0x00001c0c01007387 */ /* 0x0009e60000100800 */
[----:B------:R-:W-:Y:S01]  /*1380*/  IMAD.IADD R29, R12, 0x1, R29 ;  /* 0x000000010c1d7824 */ /* 0x000fe200078e021d */
[----:B------:R-:W-:-:S04]  /*1390*/  SHF.R.S32.HI R3, RZ, 0x1f, R0 ;  /* 0x0000001fff037819 */ /* 0x000fc80000011400 */
[----:B------:R-:W-:Y:S01]  /*13a0*/  LEA.HI R3, R3, R0, RZ, 0x7 ;  /* 0x0000000003037211 */ /* 0x000fe200078f38ff */
[----:B------:R-:W-:-:S03]  /*13b0*/  IMAD.IADD R0, R29, 0x1, R10 ;  /* 0x000000011d007824 */ /* 0x000fc600078e020a */
[----:B------:R-:W-:Y:S01]  /*13c0*/  SHF.R.S32.HI R28, RZ, 0x7, R3 ;  /* 0x00000007ff1c7819 */ /* 0x000fe20000011403 */
[----:B----4-:R-:W-:Y:S06]  /*13d0*/  @!P1 BRA `(.L_x_1101) ;  /* 0x0000000000489947 */ /* 0x010fec0003800000 */
[C---:B------:R-:W-:Y:S01]  /*13e0*/  ISETP.GT.AND P0, PT, R29.reuse, RZ, PT ;  /* 0x000000ff1d00720c */ /* 0x040fe20003f04270 */
[----:B------:R-:W-:Y:S01]  /*13f0*/  BSSY B0, `(.L_x_1102) ;  /* 0x000000e000007945 */ /* 0x000fe20003800000 */
[----:B------:R-:W-:-:S11]  /*1400*/  VIADD R3, R29, 0xffffffff ;  /* 0xffffffff1d037836 */ /* 0x000fd60000000000 */
[----:B------:R-:W-:Y:S05]  /*1410*/  @P0 BRA `(.L_x_1103) ;  /* 0x00000000001c0947 */ /* 0x000fea0003800000 */
[----:B------:R-:W-:Y:S01]  /*1420*/  ISETP.NE.AND P0, PT, R11, 0x1, PT ;  /* 0x000000010b00780c */ /* 0x000fe20003f05270 */
[----:B------:R-:W-:-:S12]  /*1430*/  IMAD.MOV R3, RZ, RZ, -R29 ;  /* 0x000000ffff037224 */ /* 0x000fd800078e0a1d */
[----:B------:R-:W1:Y:S02]  /*1440*/  @P0 LDC.64 R4, c[0x0][0x9e8] ;  /* 0x00027a00ff040b82 */ /* 0x000e640000000a00 */
[----:B-1----:R-:W-:-:S05]  /*1450*/  @P0 IMAD.HI.U32 R4, R3, R4, RZ ;  /* 0x0000000403040227 */ /* 0x002fca00078e00ff */
[----:B------:R-:W-:-:S04]  /*1460*/  @P0 SHF.R.U32.HI R3, RZ, R5, R4 ;  /* 0x00000005ff030219 */ /* 0x000fc80000011604 */
[----:B------:R-:W-:Y:S01]  /*1470*/  LOP3.LUT R3, RZ, R3, RZ, 0x33, !PT ;  /* 0x00000003ff037212 */ /* 0x000fe200078e33ff */
[----:B------:R-:W-:Y:S06]  /*1480*/  BRA `(.L_x_1104) ;  /* 0x0000000000107947 */ /* 0x000fec0003800000 */
.L_x_1103:
[----:B------:R-:W-:-:S13]  /*1490*/  ISETP.NE.AND P0, PT, R11, 0x1, PT ;  /* 0x000000010b00780c */ /* 0x000fda0003f05270 */
[----:B------:R-:W1:Y:S02]  /*14a0*/  @P0 LDC.64 R4, c[0x0][0x9e8] ;  /* 0x00027a00ff040b82 */ /* 0x000e640000000a00 */
[----:B-1----:R-:W-:-:S05]  /*14b0*/  @P0 IMAD.HI.U32 R4, R3, R4, RZ ;  /* 0x0000000403040227 */ /* 0x002fca00078e00ff */
[----:B------:R-:W-:-:S07]  /*14c0*/  @P0 SHF.R.U32.HI R3, RZ, R5, R4 ;  /* 0x00000005ff030219 */ /* 0x000fce0000011604 */
.L_x_1104:
[----:B------:R-:W-:Y:S05]  /*14d0*/  BSYNC B0 ;  /* 0x0000000000007941 */ /* 0x000fea0003800000 */
.L_x_1102:
[----:B------:R-:W-:-:S05]  /*14e0*/  IMAD R3, R3, R11, R11 ;  /* 0x0000000b03037224 */ /* 0x000fca00078e020b */
[----:B------:R-:W-:-:S07]  /*14f0*/  VIMNMX R0, R0, R3, PT ;  /* 0x0000000300007248 */ /* 0x000fce0003fe0100 */
.L_x_1101:
[----:B------:R-:W-:Y:S01]  /*1500*/  IMAD R27, R13, 0xc0, -R14 ;  /* 0x000000c00d1b7824 */ /* 0x000fe200078e0a0e */
[----:B------:R-:W-:-:S03]  /*1510*/  ULDC UR4, c[0x0][0x9dc] ;  /* 0x0002770000047ab9 */ /* 0x000fc60000000800 */
[----:B------:R-:W-:-:S04]  /*1520*/  IMAD.IADD R27, R12, 0x1, R27 ;  /* 0x000000010c1b7824 */ /* 0x000fc800078e021b */
[----:B------:R-:W-:Y:S01]  /*1530*/  VIADD R3, R27, -UR4 ;  /* 0x800000041b037c36 */ /* 0x000fe20008000000 */
[----:B------:R-:W-:Y:S06]  /*1540*/  @!P1 BRA `(.L_x_1105) ;  /* 0x0000000000489947 */ /* 0x000fec0003800000 */
[----:B------:R-:W-:Y:S01]  /*1550*/  ISETP.GT.AND P0, PT, R27, -0x1, PT ;  /* 0xffffffff1b00780c */ /* 0x000fe20003f04270 */
[----:B------:R-:W-:-:S12]  /*1560*/  BSSY B0, `(.L_x_1106) ;  /* 0x000000e000007945 */ /* 0x000fd80003800000 */
[----:B------:R-:W-:Y:S05]  /*1570*/  @P0 BRA `(.L_x_1107) ;  /* 0x00000000001c0947 */ /* 0x000fea0003800000 */
[----:B------:R-:W-:Y:S02]  /*1580*/  ISETP.NE.AND P0, PT, R11, 0x1, PT ;  /* 0x000000010b00780c */ /* 0x000fe40003f05270 */
[----:B------:R-:W-:-:S11]  /*1590*/  LOP3.LUT R5, RZ, R27, RZ, 0x33, !PT ;  /* 0x0000001bff057212 */ /* 0x000fd600078e33ff */
[----:B------:R-:W1:Y:S02]  /*15a0*/  @P0 LDC.64 R6, c[0x0][0x9e8] ;  /* 0x00027a00ff060b82 */ /* 0x000e640000000a00 */
[----:B-1----:R-:W-:-:S05]  /*15b0*/  @P0 IMAD.HI.U32 R4, R5, R6, RZ ;  /* 0x0000000605040227 */ /* 0x002fca00078e00ff */
[----:B------:R-:W-:-:S04]  /*15c0*/  @P0 SHF.R.U32.HI R5, RZ, R7, R4 ;  /* 0x00000007ff050219 */ /* 0x000fc80000011604 */
[----:B------:R-:W-:Y:S01]  /*15d0*/  LOP3.LUT R4, RZ, R5, RZ, 0x33, !PT ;  /* 0x00000005ff047212 */ /* 0x000fe200078e33ff */
[----:B------:R-:W-:Y:S06]  /*15e0*/  BRA `(.L_x_1108) ;  /* 0x0000000000147947 */ /* 0x000fec0003800000 */
.L_x_1107:
[----:B------:R-:W-:Y:S01]  /*15f0*/  ISETP.NE.AND P0, PT, R11, 0x1, PT ;  /* 0x000000010b00780c */ /* 0x000fe20003f05270 */
[----:B------:R-:W-:-:S12]  /*1600*/  IMAD.MOV.U32 R4, RZ, RZ, R27 ;  /* 0x000000ffff047224 */ /* 0x000fd800078e001b */
[----:B------:R-:W1:Y:S02]  /*1610*/  @P0 LDC.64 R6, c[0x0][0x9e8] ;  /* 0x00027a00ff060b82 */ /* 0x000e640000000a00 */
[----:B-1----:R-:W-:-:S05]  /*1620*/  @P0 IMAD.HI.U32 R6, R27, R6, RZ ;  /* 0x000000061b060227 */ /* 0x002fca00078e00ff */
[----:B------:R-:W-:-:S07]  /*1630*/  @P0 SHF.R.U32.HI R4, RZ, R7, R6 ;  /* 0x00000007ff040219 */ /* 0x000fce0000011606 */
.L_x_1108:
[----:B------:R-:W-:Y:S05]  /*1640*/  BSYNC B0 ;  /* 0x0000000000007941 */ /* 0x000fea0003800000 */
.L_x_1106:
[----:B------:R-:W-:-:S05]  /*1650*/  IMAD R4, R4, R11, RZ ;  /* 0x0000000b04047224 */ /* 0x000fca00078e02ff */
[----:B------:R-:W-:-:S07]  /*1660*/  VIMNMX R3, R3, R4, !PT ;  /* 0x0000000403037248 */ /* 0x000fce0007fe0100 */
.L_x_1105:
[----:B------:R-:W-:Y:S01]  /*1670*/  VIADD R0, R0, 0x7f ;  /* 0x0000007f00007836 */ /* 0x000fe20000000000 */
[----:B------:R-:W-:-:S04]  /*1680*/  SHF.R.S32.HI R4, RZ, 0x1f, R3 ;  /* 0x0000001fff047819 */ /* 0x000fc80000011403 */
[----:B------:R-:W-:Y:S02]  /*1690*/  SHF.R.S32.HI R5, RZ, 0x1f, R0 ;  /* 0x0000001fff057819 */ /* 0x000fe40000011400 */
[----:B------:R-:W-:Y:S02]  /*16a0*/  LEA.HI R4, R4, R3, RZ, 0x7 ;  /* 0x0000000304047211 */ /* 0x000fe400078f38ff */
[----:B------:R-:W-:Y:S02]  /*16b0*/  LEA.HI R5, R5, R0, RZ, 0x7 ;  /* 0x0000000005057211 */ /* 0x000fe400078f38ff */
[----:B------:R-:W-:Y:S02]  /*16c0*/  SHF.R.S32.HI R4, RZ, 0x7, R4 ;  /* 0x00000007ff047819 */ /* 0x000fe40000011404 */
[----:B------:R-:W-:Y:S02]  /*16d0*/  SHF.R.S32.HI R5, RZ, 0x7, R5 ;  /* 0x00000007ff057819 */ /* 0x000fe40000011405 */
[----:B------:R-:W-:-:S02]  /*16e0*/  VIMNMX R4, RZ, R4, !PT ;  /* 0x00000004ff047248 */ /* 0x000fc40007fe0100 */
[----:B------:R-:W-:-:S03]  /*16f0*/  VIMNMX R5, R28, R5, PT ;  /* 0x000000051c057248 */ /* 0x000fc60003fe0100 */
[--C-:B------:R-:W-:Y:S02]  /*1700*/  IMAD R4, R4, 0x80, -R9.reuse ;  /* 0x0000008004047824 */ /* 0x100fe400078e0a09 */
[----:B------:R-:W-:-:S03]  /*1710*/  IMAD R5, R5, 0x80, -R9 ;  /* 0x0000008005057824 */ /* 0x000fc600078e0a09 */
[----:B------:R-:W-:Y:S02]  /*1720*/  VIMNMX R4, RZ, R4, !PT ;  /* 0x00000004ff047248 */ /* 0x000fe40007fe0100 */
[----:B------:R-:W-:Y:S02]  /*1730*/  VIMNMX R5, R5, R30, PT ;  /* 0x0000001e05057248 */ /* 0x000fe40003fe0100 */
[----:B------:R-:W-:Y:S02]  /*1740*/  SHF.R.U32.HI R26, RZ, 0x7, R4 ;  /* 0x00000007ff1a7819 */ /* 0x000fe40000011604 */
[----:B------:R-:W-:-:S03]  /*1750*/  ISETP.GT.AND P0, PT, R5, R4, PT ;  /* 0x000000040500720c */ /* 0x000fc60003f04270 */
[----:B------:R-:W-:-:S10]  /*1760*/  IMAD.MOV.U32 R25, RZ, RZ, R26 ;  /* 0x000000ffff197224 */ /* 0x000fd400078e001a */
[----:B------:R-:W-:-:S05]  /*1770*/  @P0 VIADD R0, R5, 0x7f ;  /* 0x0000007f05000836 */ /* 0x000fca0000000000 */
[----:B------:R-:W-:-:S04]  /*1780*/  @P0 SHF.R.S32.HI R3, RZ, 0x1f, R0 ;  /* 0x0000001fff030819 */ /* 0x000fc80000011400 */
[----:B------:R-:W-:-:S04]  /*1790*/  @P0 LEA.HI R3, R3, R0, RZ, 0x7 ;  /* 0x0000000003030211 */ /* 0x000fc800078f38ff */
[----:B------:R-:W-:Y:S02]  /*17a0*/  @P0 SHF.R.S32.HI R25, RZ, 0x7, R3 ;  /* 0x00000007ff190819 */ /* 0x000fe40000011403 */
[----:B------:R-:W-:Y:S02]  /*17b0*/  PLOP3.LUT P0, PT, PT, PT, PT, 0x80, 0x0 ;  /* 0x000000000000781c */ /* 0x000fe40003f0f070 */
[----:B------:R-:W-:-:S13]  /*17c0*/  ISETP.GT.AND P1, PT, R25, R26, PT ;  /* 0x0000001a1900720c */ /* 0x000fda0003f24270 */
[----:B------:R-:W-:Y:S05]  /*17d0*/  @!P1 BRA `(.L_x_1109) ;  /* 0x0000004000509947 */ /* 0x000fea0003800000 */
        /* <DEDUP_REMOVED lines=17> */
[----:B0-2---:R-:W-:-:S07]  /*18f0*/  IMAD.MOV.U32 R13, RZ, RZ, RZ ;  /* 0x000000ffff0d7224 */ /* 0x005fce00078e00ff */
[----:B------:R-:W-:-:S07]  /*1900*/  LEPC R20, `(.L_x_1111) ;  /* 0x000000001014794e */ /* 0x000fce0000000000 */
[----:B-1---5:R-:W-:Y:S05]  /*1910*/  CALL.ABS.NOINC R14 ;  /* 0x000000000e007343 */ /* 0x022fea0003c00000 */
.L_x_1111:
[----:B------:R-:W-:Y:S05]  /*1920*/  BSYNC B6 ;  /* 0x0000000000067941 */ /* 0x000fea0003800000 */
.L_x_1110:
        /* <DEDUP_REMOVED lines=20> */
.L_x_1113:
[----:B------:R-:W-:Y:S05]  /*1a70*/  BSYNC B6 ;  /* 0x0000000000067941 */ /* 0x000fea0003800000 */
.L_x_1112:
[----:B------:R-:W-:Y:S01]  /*1a80*/  ULDC.64 UR4, c[0x0][0x9f8] ;  /* 0x00027e0000047ab9 */ /* 0x000fe20000000a00 */
[----:B------:R-:W-:Y:S01]  /*1a90*/  IMAD.MOV.U32 R3, RZ, RZ, R34 ;  /* 0x000000ffff037224 */ /* 0x000fe200078e0022 */
[----:B------:R-:W-:Y:S01]  /*1aa0*/  ISETP.NE.U32.AND P0, PT, RZ, UR4, PT ;  /* 0x00000004ff007c0c */ /* 0x000fe2000bf05070 */
[----:B------:R-:W1:Y:S01]  /*1ab0*/  S2R R20, SR_TID.X ;  /* 0x0000000000147919 */ /* 0x000e620000002100 */
[----:B------:R-:W3:Y:S08]  /*1ac0*/  LDC R0, c[0x0][0x428] ;  /* 0x00010a00ff007b82 */ /* 0x000ef00000000800 */
[----:B------:R-:W4:Y:S01]  /*1ad0*/  LDC.64 R4, c[0x0][0x2f0] ;  /* 0x0000bc00ff047b82 */ /* 0x000f220000000a00 */
[----:B------:R-:W-:Y:S01]  /*1ae0*/  ISETP.NE.AND.EX P0, PT, RZ, UR5, PT, P0 ;  /* 0x00000005ff007c0c */ /* 0x000fe2000bf05300 */
[----:B--2---:R-:W-:Y:S01]  /*1af0*/  IMAD.MOV.U32 R13, RZ, RZ, R33 ;  /* 0x000000ffff0d7224 */ /* 0x004fe200078e0021 */
[----:B------:R-:W-:Y:S01]  /*1b00*/  ULDC.64 UR6, c[0x0][0xa08] ;  /* 0x0002820000067ab9 */ /* 0x000fe20000000a00 */
[----:B------:R-:W-:Y:S01]  /*1b10*/  ULDC.64 UR4, c[0x0][0x2f8] ;  /* 0x0000be0000047ab9 */ /* 0x000fe20000000a00 */
[----:B------:R-:W-:Y:S01]  /*1b20*/  SHF.R.S32.HI R84, RZ, 0x1f, R17 ;  /* 0x0000001fff547819 */ /* 0x000fe20000011411 */
[----:B------:R-:W2:Y:S02]  /*1b30*/  LDL R40, [R1+0x28] ;  /* 0x0000280001287983 */ /* 0x000ea40000100800 */
[----:B------:R-:W0:Y:S08]  /*1b40*/  LDC R69, c[0x0][0x3d4] ;  /* 0x0000f500ff457b82 */ /* 0x000e300000000800 */
[----:B------:R-:W1:Y:S02]  /*1b50*/  @P0 LDC.64 R6, c[0x0][0x9f8] ;  /* 0x00027e00ff060b82 */ /* 0x000e640000000a00 */
[----:B-1----:R-:W-:-:S05]  /*1b60*/  @P0 IMAD.WIDE R6, R34, 0x4, R6 ;  /* 0x0000000422060825 */ /* 0x002fca00078e0206 */
[----:B------:R4:W2:Y:S01]  /*1b70*/  @P0 LDG.E R3, desc[UR38][R6.64] ;  /* 0x0000002606030981 */ /* 0x0008a2000c1e1900 */
[----:B---3--:R-:W-:Y:S01]  /*1b80*/  ISETP.NE.AND P0, PT, R0, 0x1, PT ;  /* 0x000000010000780c */ /* 0x008fe20003f05270 */
[----:B------:R-:W-:Y:S02]  /*1b90*/  VIADD R21, R20, 0xffffff80 ;  /* 0xffffff8014157836 */ /* 0x000fe40000000000 */
[----:B------:R-:W-:-:S03]  /*1ba0*/  IMAD.IADD R34, R32, 0x1, R31 ;  /* 0x0000000120227824 */ /* 0x000fc600078e021f */
[----:B------:R-:W-:Y:S02]  /*1bb0*/  SHF.R.S32.HI R20, RZ, 0x1f, R21 ;  /* 0x0000001fff147819 */ /* 0x000fe40000011415 */
[----:B------:R-:W-:Y:S01]  /*1bc0*/  SHF.R.S32.HI R41, RZ, 0x1f, R34 ;  /* 0x0000001fff297819 */ /* 0x000fe20000011422 */
[----:B----4-:R-:W-:Y:S01]  /*1bd0*/  IMAD.WIDE.U32 R6, R34, R4, RZ ;  /* 0x0000000422067225 */ /* 0x010fe200078e00ff */
[----:B------:R-:W-:-:S03]  /*1be0*/  LEA.HI R20, R20, R21, RZ, 0x2 ;  /* 0x0000001514147211 */ /* 0x000fc600078f10ff */
[----:B------:R-:W1:Y:S01]  /*1bf0*/  @P0 LDC R0, c[0x0][0x42c] ;  /* 0x00010b00ff000b82 */ /* 0x000e620000000800 */
[----:B------:R-:W-:Y:S01]  /*1c00*/  LOP3.LUT R20, R20, 0xfffffffc, RZ, 0xc0, !PT ;  /* 0xfffffffc14147812 */ /* 0x000fe200078ec0ff */
[----:B------:R-:W-:-:S04]  /*1c10*/  IMAD R8, R41, R4, RZ ;  /* 0x0000000429087224 */ /* 0x000fc800078e02ff */
[----:B------:R-:W-:Y:S02]  /*1c20*/  IMAD.IADD R20, R21, 0x1, -R20 ;  /* 0x0000000115147824 */ /* 0x000fe400078e0a14 */
[----:B------:R-:W3:Y:S01]  /*1c30*/  @P0 LDC R9, c[0x0][0x430] ;  /* 0x00010c00ff090b82 */ /* 0x000ee20000000800 */
[----:B------:R-:W4:Y:S01]  /*1c40*/  S2R R21, SR_TID.X ;  /* 0x0000000000157919 */ /* 0x000f220000002100 */
[C---:B------:R-:W-:Y:S02]  /*1c50*/  IMAD.SHL.U32 R64, R20.reuse, 0x8, RZ ;  /* 0x0000000814407824 */ /* 0x040fe400078e00ff */
[----:B------:R-:W-:-:S03]  /*1c60*/  IMAD.SHL.U32 R60, R20, 0x4, RZ ;  /* 0x00000004143c7824 */ /* 0x000fc600078e00ff */
[----:B------:R-:W-:Y:S01]  /*1c70*/  SHF.R.S32.HI R65, RZ, 0x1f, R64 ;  /* 0x0000001fff417819 */ /* 0x000fe20000011440 */
[----:B-1----:R-:W-:Y:S01]  /*1c80*/  @P0 IMAD.HI.U32 R0, R33, R0, RZ ;  /* 0x0000000021000227 */ /* 0x002fe200078e00ff */
[----:B----4-:R-:W-:-:S03]  /*1c90*/  SHF.R.U32.HI R36, RZ, 0x7, R21 ;  /* 0x00000007ff247819 */ /* 0x010fc60000011615 */
[----:B------:R-:W-:Y:S01]  /*1ca0*/  IMAD.WIDE.U32 R10, R17, R4, R64 ;  /* 0x00000004110a7225 */ /* 0x000fe200078e0040 */
[----:B---3--:R-:W-:Y:S02]  /*1cb0*/  @P0 SHF.R.U32.HI R13, RZ, R9, R0 ;  /* 0x00000009ff0d0219 */ /* 0x008fe40000011600 */
[----:B------:R-:W-:Y:S01]  /*1cc0*/  ISETP.NE.U32.AND P0, PT, RZ, UR6, PT ;  /* 0x00000006ff007c0c */ /* 0x000fe2000bf05070 */
[----:B------:R-:W-:Y:S01]  /*1cd0*/  IMAD R9, R34, R5, R8 ;  /* 0x0000000522097224 */ /* 0x000fe200078e0208 */
[----:B------:R-:W-:Y:S02]  /*1ce0*/  SHF.R.S32.HI R12, RZ, 0x1f, R13 ;  /* 0x0000001fff0c7819 */ /* 0x000fe4000001140d */
[----:B------:R-:W-:Y:S01]  /*1cf0*/  ISETP.NE.AND.EX P0, PT, RZ, UR7, PT, P0 ;  /* 0x00000007ff007c0c */ /* 0x000fe2000bf05300 */
[----:B------:R-:W-:Y:S01]  /*1d00*/  IMAD.IADD R7, R7, 0x1, R9 ;  /* 0x0000000107077824 */ /* 0x000fe200078e0209 */
[----:B------:R-:W-:Y:S01]  /*1d10*/  ISETP.NE.AND P6, PT, R36, 0x1, PT ;  /* 0x000000012400780c */ /* 0x000fe20003fc5270 */
[----:B------:R-:W-:-:S02]  /*1d20*/  IMAD R8, R12, UR4, RZ ;  /* 0x000000040c087c24 */ /* 0x000fc4000f8e02ff */
[----:B------:R-:W-:-:S04]  /*1d30*/  IMAD.WIDE.U32 R6, R13, UR4, R6 ;  /* 0x000000040d067c25 */ /* 0x000fc8000f8e0006 */
[----:B------:R-:W-:Y:S01]  /*1d40*/  IMAD R9, R13, UR5, R8 ;  /* 0x000000050d097c24 */ /* 0x000fe2000f8e0208 */
[----:B------:R-:W-:-:S03]  /*1d50*/  ULDC.64 UR4, c[0x0][0x300] ;  /* 0x0000c00000047ab9 */ /* 0x000fc60000000a00 */
[----:B------:R-:W-:Y:S02]  /*1d60*/  IMAD.IADD R7, R7, 0x1, R9 ;  /* 0x0000000107077824 */ /* 0x000fe400078e0209 */
[----:B------:R-:W1:Y:S01]  /*1d70*/  LDC.64 R8, c[0x0][0x3d8] ;  /* 0x0000f600ff087b82 */ /* 0x000e620000000a00 */
[----:B------:R-:W-:Y:S01]  /*1d80*/  SHF.R.S32.HI R61, RZ, 0x1f, R60 ;  /* 0x0000001fff3d7819 */ /* 0x000fe2000001143c */
[C---:B------:R-:W-:Y:S01]  /*1d90*/  IMAD.SHL.U32 R79, R4.reuse, 0x80, RZ ;  /* 0x00000080044f7824 */ /* 0x040fe200078e00ff */
[----:B------:R-:W-:Y:S02]  /*1da0*/  SHF.L.U64.HI R80, R4, 0x7, R5 ;  /* 0x0000000704507819 */ /* 0x000fe40000010205 */
[----:B--2---:R-:W-:Y:S02]  /*1db0*/  SEL R59, R3, RZ, !P0 ;  /* 0x000000ff033b7207 */ /* 0x004fe40004000000 */
[----:B------:R-:W-:-:S03]  /*1dc0*/  SHF.R.S32.HI R0, RZ, 0x1f, R3 ;  /* 0x0000001fff007819 */ /* 0x000fc60000011403 */
[----:B------:R-:W-:Y:S01]  /*1dd0*/  IMAD.WIDE.U32 R62, R59, UR4, R6 ;  /* 0x000000043b3e7c25 */ /* 0x000fe2000f8e0006 */
[----:B------:R-:W-:Y:S01]  /*1de0*/  SEL R15, R0, RZ, !P0 ;  /* 0x000000ff000f7207 */ /* 0x000fe20004000000 */
[----:B------:R-:W0:Y:S01]  /*1df0*/  LDC.64 R6, c[0x0][0x3e8] ;  /* 0x0000fa00ff067b82 */ /* 0x000e220000000a00 */
[----:B------:R-:W-:-:S03]  /*1e00*/  IADD3 R82, P0, R62, R10, RZ ;  /* 0x0000000a3e527210 */ /* 0x000fc60007f1e0ff */
[----:B------:R-:W-:-:S04]  /*1e10*/  IMAD R0, R15, UR4, RZ ;  /* 0x000000040f007c24 */ /* 0x000fc8000f8e02ff */
[----:B------:R-:W-:Y:S01]  /*1e20*/  IMAD R83, R59, UR5, R0 ;  /* 0x000000053b537c24 */ /* 0x000fe2000f8e0200 */
[----:B------:R-:W-:Y:S05]  /*1e30*/  @!P6 WARPSYNC.ALL ;  /* 0x000000000000e948 */ /* 0x000fea0003800000 */
[----:B------:R-:W-:Y:S01]  /*1e40*/  ULDC.64 UR4, c[0x0][0x320] ;  /* 0x0000c80000047ab9 */ /* 0x000fe20000000a00 */
[----:B------:R-:W-:Y:S02]  /*1e50*/  IMAD R0, R84, R4, RZ ;  /* 0x0000000454007224 */ /* 0x000fe400078e02ff */
[----:B------:R-:W-:Y:S02]  /*1e60*/  IMAD R12, R12, UR4, RZ ;  /* 0x000000040c0c7c24 */ /* 0x000fe4000f8e02ff */
[----:B------:R-:W-:-:S02]  /*1e70*/  IMAD R0, R17, R5, R0 ;  /* 0x0000000511007224 */ /* 0x000fc400078e0200 */
[C---:B------:R-:W-:Y:S02]  /*1e80*/  IMAD R3, R13.reuse, UR5, R12 ;  /* 0x000000050d037c24 */ /* 0x040fe4000f8e020c */
[----:B------:R-:W-:Y:S01]  /*1e90*/  IMAD.WIDE.U32 R12, R13, UR4, R64 ;  /* 0x000000040d0c7c25 */ /* 0x000fe2000f8e0040 */
[----:B------:R-:W-:-:S03]  /*1ea0*/  ULDC.64 UR4, c[0x0][0x328] ;  /* 0x0000ca0000047ab9 */ /* 0x000fc60000000a00 */
[----:B------:R-:W-:Y:S02]  /*1eb0*/  IMAD.IADD R13, R13, 0x1, R3 ;  /* 0x000000010d0d7824 */ /* 0x000fe400078e0203 */
[----:B------:R-:W-:Y:S02]  /*1ec0*/  IMAD R3, R15, UR4, RZ ;  /* 0x000000040f037c24 */ /* 0x000fe4000f8e02ff */
[----:B0-----:R-:W-:Y:S02]  /*1ed0*/  IMAD R14, R84, R6, RZ ;  /* 0x00000006540e7224 */ /* 0x001fe400078e02ff */
[----:B------:R-:W-:Y:S02]  /*1ee0*/  IMAD.IADD R83, R63, 0x1, R83 ;  /* 0x000000013f537824 */ /* 0x000fe400078e0253 */
[C---:B------:R-:W-:Y:S02]  /*1ef0*/  IMAD R39, R59.reuse, UR5, R3 ;  /* 0x000000053b277c24 */ /* 0x040fe4000f8e0203 */
[----:B------:R-:W-:Y:S01]  /*1f00*/  IMAD.WIDE.U32 R58, R59, UR4, R12 ;  /* 0x000000043b3a7c25 */ /* 0x000fe2000f8e000c */
[----:B------:R-:W-:Y:S01]  /*1f10*/  IADD3.X R81, R83, R11, R0, P0, !PT ;  /* 0x0000000b53517210 */ /* 0x000fe200007fe400 */
[----:B------:R-:W-:-:S02]  /*1f20*/  ULDC UR4, c[0x0][0x2e4] ;  /* 0x0000b90000047ab9 */ /* 0x000fc40000000800 */
[C---:B------:R-:W-:Y:S02]  /*1f30*/  IMAD R33, R17.reuse, R7, R14 ;  /* 0x0000000711217224 */ /* 0x040fe400078e020e */
[----:B------:R-:W-:-:S04]  /*1f40*/  IMAD.WIDE.U32 R12, R17, R6, R60 ;  /* 0x00000006110c7225 */ /* 0x000fc800078e003c */
[----:B------:R-:W-:-:S04]  /*1f50*/  IMAD.WIDE.U32 R20, R17, R6, R64 ;  /* 0x0000000611147225 */ /* 0x000fc800078e0040 */
[-C--:B-1----:R-:W-:Y:S02]  /*1f60*/  IMAD R0, R84, R8.reuse, RZ ;  /* 0x0000000854007224 */ /* 0x082fe400078e02ff */
[----:B------:R-:W-:Y:S02]  /*1f70*/  IMAD.IADD R13, R13, 0x1, R33 ;  /* 0x000000010d0d7824 */ /* 0x000fe400078e0221 */
[----:B------:R-:W-:Y:S01]  /*1f80*/  IMAD.IADD R33, R33, 0x1, R21 ;  /* 0x0000000121217824 */ /* 0x000fe200078e0215 */
[----:B-----5:R-:W-:Y:S01]  /*1f90*/  SHF.R.S32.HI R21, RZ, 0x1f, R23 ;  /* 0x0000001fff157819 */ /* 0x020fe20000011417 */
[C---:B------:R-:W-:Y:S02]  /*1fa0*/  IMAD R31, R17.reuse, R9, R0 ;  /* 0x00000009111f7224 */ /* 0x040fe400078e0200 */
[----:B------:R-:W-:-:S04]  /*1fb0*/  IMAD.WIDE.U32 R14, R17, R8, R64 ;  /* 0x00000008110e7225 */ /* 0x000fc800078e0040 */
[----:B------:R-:W-:Y:S02]  /*1fc0*/  IMAD.MOV.U32 R32, RZ, RZ, R20 ;  /* 0x000000ffff207224 */ /* 0x000fe400078e0014 */
[----:B------:R-:W-:Y:S02]  /*1fd0*/  IMAD R20, R21, R8, RZ ;  /* 0x0000000815147224 */ /* 0x000fe400078e02ff */
[----:B------:R-:W-:Y:S02]  /*1fe0*/  IMAD.IADD R15, R31, 0x1, R15 ;  /* 0x000000011f0f7824 */ /* 0x000fe400078e020f */
[----:B------:R-:W-:Y:S02]  /*1ff0*/  IMAD R35, R23, R9, R20 ;  /* 0x0000000917237224 */ /* 0x000fe400078e0214 */
[----:B------:R-:W-:Y:S02]  /*2000*/  IMAD R4, R21, R6, RZ ;  /* 0x0000000615047224 */ /* 0x000fe400078e02ff */
[----:B------:R-:W-:-:S04]  /*2010*/  IMAD.WIDE.U32 R20, R23, R8, R14 ;  /* 0x0000000817147225 */ /* 0x000fc800078e000e */
[----:B------:R-:W-:-:S04]  /*2020*/  IMAD.WIDE.U32 R14, R23, R6, R12 ;  /* 0x00000006170e7225 */ /* 0x000fc800078e000c */
[----:B------:R-:W-:Y:S02]  /*2030*/  IMAD.WIDE.U32 R12, R23, R6, R32 ;  /* 0x00000006170c7225 */ /* 0x000fe400078e0020 */
[----:B------:R-:W2:Y:S02]  /*2040*/  LDL R32, [R1+0x2c] ;  /* 0x00002c0001207983 */ /* 0x000ea40000100800 */
[----:B------:R-:W-:Y:S02]  /*2050*/  VIADD R73, R36, 0x8 ;  /* 0x0000000824497836 */ /* 0x000fe40000000000 */
[----:B------:R-:W0:Y:S01]  /*2060*/  S2R R36, SR_TID.X ;  /* 0x0000000000247919 */ /* 0x000e220000002100 */
[----:B------:R-:W-:Y:S01]  /*2070*/  ISETP.GE.AND P0, PT, R64, R69, PT ;  /* 0x000000454000720c */ /* 0x000fe20003f06270 */
[----:B------:R-:W-:-:S03]  /*2080*/  VIADD R38, R17, 0x60 ;  /* 0x0000006011267836 */ /* 0x000fc60000000000 */
[----:B------:R-:W-:Y:S01]  /*2090*/  SEL R3, R69, RZ, P0 ;  /* 0x000000ff45037207 */ /* 0x000fe20000000000 */
[----:B------:R-:W-:Y:S02]  /*20a0*/  IMAD.SHL.U32 R71, R38, 0x40, RZ ;  /* 0x0000004026477824 */ /* 0x000fe400078e00ff */
[----:B------:R-:W-:Y:S02]  /*20b0*/  IMAD.SHL.U32 R74, R40, 0x40, RZ ;  /* 0x00000040284a7824 */ /* 0x000fe400078e00ff */
[----:B------:R-:W-:-:S03]  /*20c0*/  IMAD.IADD R3, R64, 0x1, R3 ;  /* 0x0000000140037824 */ /* 0x000fc600078e0203 */
[----:B------:R-:W-:Y:S02]  /*20d0*/  LOP3.LUT R74, R74, 0x1c0, RZ, 0xc0, !PT ;  /* 0x000001c04a4a7812 */ /* 0x000fe400078ec0ff */
[----:B------:R-:W-:Y:S02]  /*20e0*/  SHF.R.S32.HI R0, RZ, 0x1f, R3 ;  /* 0x0000001fff007819 */ /* 0x000fe40000011403 */
[----:B------:R-:W-:Y:S02]  /*20f0*/  SHF.R.U32.HI R72, RZ, 0x3, R74 ;  /* 0x00000003ff487819 */ /* 0x000fe4000001164a */
[----:B------:R-:W-:Y:S02]  /*2100*/  LEA.HI R0, R0, R3, RZ, 0x3 ;  /* 0x0000000300007211 */ /* 0x000fe400078f18ff */
[----:B------:R-:W-:Y:S01]  /*2110*/  LOP3.LUT R3, R74, 0x18, R64, 0xf8, !PT ;  /* 0x000000184a037812 */ /* 0x000fe200078ef840 */
[----:B0-----:R-:W-:-:S05]  /*2120*/  VIADD R38, R36, 0xffffff80 ;  /* 0xffffff8024267836 */ /* 0x001fca0000000000 */
[----:B------:R-:W-:Y:S02]  /*2130*/  SHF.R.S32.HI R36, RZ, 0x1f, R38 ;  /* 0x0000001fff247819 */ /* 0x000fe40000011426 */
[----:B------:R-:W-:Y:S02]  /*2140*/  LOP3.LUT P1, RZ, R40, 0x4, RZ, 0xc0, !PT ;  /* 0x0000000428ff7812 */ /* 0x000fe4000782c0ff */
[----:B------:R-:W-:Y:S02]  /*2150*/  LEA.HI R36, R36, R38, RZ, 0x5 ;  /* 0x0000002624247211 */ /* 0x000fe400078f28ff */
[----:B------:R-:W-:Y:S02]  /*2160*/  LOP3.LUT R3, R3, R72, RZ, 0x3c, !PT ;  /* 0x0000004803037212 */ /* 0x000fe400078e3cff */
[----:B------:R-:W-:Y:S01]  /*2170*/  SHF.R.S32.HI R36, RZ, 0x5, R36 ;  /* 0x00000005ff247819 */ /* 0x000fe20000011424 */
[----:B------:R-:W-:Y:S01]  /*2180*/  IMAD.WIDE.U32 R10, R17, R8, R60 ;  /* 0x00000008110a7225 */ /* 0x000fe200078e003c */
[----:B------:R-:W-:-:S02]  /*2190*/  LOP3.LUT R71, R71, 0x1c0, RZ, 0xc0, !PT ;  /* 0x000001c047477812 */ /* 0x000fc400078ec0ff */
[----:B------:R-:W-:Y:S01]  /*21a0*/  LOP3.LUT R22, R22, 0xfffffffb, RZ, 0xc0, !PT ;  /* 0xfffffffb16167812 */ /* 0x000fe200078ec0ff */
[----:B------:R-:W-:Y:S01]  /*21b0*/  IMAD R67, R36, 0x200, R3 ;  /* 0x0000020024437824 */ /* 0x000fe200078e0203 */
[--C-:B------:R-:W-:Y:S01]  /*21c0*/  LOP3.LUT R3, R74, 0x38, R0.reuse, 0xf8, !PT ;  /* 0x000000384a037812 */ /* 0x100fe200078ef800 */
[----:B------:R-:W-:Y:S01]  /*21d0*/  IMAD.IADD R11, R11, 0x1, R31 ;  /* 0x000000010b0b7824 */ /* 0x000fe200078e021f */
[----:B------:R-:W-:Y:S02]  /*21e0*/  SHF.R.U32.HI R68, RZ, 0x3, R71 ;  /* 0x00000003ff447819 */ /* 0x000fe40000011647 */
[----:B------:R-:W-:Y:S01]  /*21f0*/  LOP3.LUT R5, R71, 0x38, R0, 0xf8, !PT ;  /* 0x0000003847057812 */ /* 0x000fe200078ef800 */
[----:B------:R-:W-:Y:S01]  /*2200*/  IMAD.WIDE.U32 R56, R23, R8, R10 ;  /* 0x0000000817387225 */ /* 0x000fe200078e000a */
[----:B------:R-:W-:Y:S02]  /*2210*/  @P1 LOP3.LUT R22, R22, 0x4, RZ, 0xfc, !PT ;  /* 0x0000000416161812 */ /* 0x000fe400078efcff */
[----:B------:R-:W-:-:S02]  /*2220*/  SHF.R.S32.HI R66, RZ, 0x3, R0 ;  /* 0x00000003ff427819 */ /* 0x000fc40000011400 */
[----:B------:R-:W-:Y:S02]  /*2230*/  LOP3.LUT R31, R0, 0xfffffff8, RZ, 0xc0, !PT ;  /* 0xfffffff8001f7812 */ /* 0x000fe400078ec0ff */
[----:B------:R-:W-:Y:S01]  /*2240*/  LOP3.LUT R3, R3, R72, RZ, 0x3c, !PT ;  /* 0x0000004803037212 */ /* 0x000fe200078e3cff */
[----:B------:R-:W-:Y:S01]  /*2250*/  VIADD R70, R64, 0x20 ;  /* 0x0000002040467836 */ /* 0x000fe20000000000 */
[----:B------:R-:W-:Y:S02]  /*2260*/  IADD3 R10, P1, R17, R34, RZ ;  /* 0x00000022110a7210 */ /* 0x000fe40007f3e0ff */
[----:B------:R-:W-:Y:S01]  /*2270*/  LOP3.LUT R0, R5, R68, RZ, 0x3c, !PT ;  /* 0x0000004405007212 */ /* 0x000fe200078e3cff */
[----:B------:R-:W-:Y:S01]  /*2280*/  IMAD R37, R23, R7, R4 ;  /* 0x0000000717257224 */ /* 0x000fe200078e0204 */
[----:B------:R-:W-:Y:S01]  /*2290*/  SHF.L.U64.HI R78, R8, 0x7, R9 ;  /* 0x00000007084e7819 */ /* 0x000fe20000010209 */
[----:B------:R-:W-:Y:S01]  /*22a0*/  IMAD R4, R36, 0x200, R3 ;  /* 0x0000020024047824 */ /* 0x000fe200078e0203 */
[----:B------:R-:W-:Y:S01]  /*22b0*/  SHF.L.U64.HI R76, R6, 0x7, R7 ;  /* 0x00000007064c7819 */ /* 0x000fe20000010207 */
[----:B------:R-:W-:Y:S01]  /*22c0*/  IMAD.SHL.U32 R77, R8, 0x80, RZ ;  /* 0x00000080084d7824 */ /* 0x000fe200078e00ff */
[----:B------:R-:W-:Y:S01]  /*22d0*/  ISETP.GE.AND P2, PT, R70, UR4, PT ;  /* 0x0000000446007c0c */ /* 0x000fe2000bf46270 */
[----:B------:R-:W-:Y:S01]  /*22e0*/  IMAD.SHL.U32 R75, R6, 0x80, RZ ;  /* 0x00000080064b7824 */ /* 0x000fe200078e00ff */
[----:B------:R-:W-:Y:S01]  /*22f0*/  SHF.R.S32.HI R5, RZ, 0x1f, R31 ;  /* 0x0000001fff057819 */ /* 0x000fe2000001141f */
[----:B------:R-:W-:Y:S01]  /*2300*/  IMAD.X R11, R84, 0x1, R41, P1 ;  /* 0x00000001540b7824 */ /* 0x000fe200008e0629 */
[----:B------:R-:W-:Y:S01]  /*2310*/  @!P6 BAR.SYNC.DEFER_BLOCKING 0x9, 0x100 ;  /* 0x024400000000eb1d */ /* 0x000fe20000010000 */
[----:B------:R-:W-:Y:S01]  /*2320*/  IMAD.SHL.U32 R69, R69, 0x2, RZ ;  /* 0x0000000245457824 */ /* 0x000fe200078e00ff */
[----:B------:R-:W-:Y:S01]  /*2330*/  ISETP.GE.AND P1, PT, R64, UR4, PT ;  /* 0x0000000440007c0c */ /* 0x000fe2000bf26270 */
[----:B------:R-:W-:-:S02]  /*2340*/  IMAD.IADD R9, R57, 0x1, R35 ;  /* 0x0000000139097824 */ /* 0x000fc400078e0223 */
[----:B------:R-:W-:Y:S02]  /*2350*/  IMAD.IADD R8, R35, 0x1, R21 ;  /* 0x0000000123087824 */ /* 0x000fe400078e0215 */
[----:B------:R-:W-:Y:S02]  /*2360*/  IMAD.IADD R7, R15, 0x1, R37 ;  /* 0x000000010f077824 */ /* 0x000fe400078e0225 */
[----:B------:R-:W-:Y:S02]  /*2370*/  IMAD.IADD R6, R37, 0x1, R13 ;  /* 0x0000000125067824 */ /* 0x000fe400078e020d */
[----:B--2---:R-:W-:Y:S02]  /*2380*/  IMAD.IADD R3, R32, 0x1, R0 ;  /* 0x0000000120037824 */ /* 0x004fe400078e0200 */
[----:B------:R-:W-:-:S07]  /*2390*/  IMAD.IADD R0, R59, 0x1, R39 ;  /* 0x000000013b007824 */ /* 0x000fce00078e0227 */
.L_x_1163:
[----:B------:R-:W2:Y:S01]  /*23a0*/  LDL R36, [R1+0x28] ;  /* 0x0000280001247983 */ /* 0x000ea20000100800 */
[----:B0-----:R-:W0:Y:S01]  /*23b0*/  LDC.64 R92, c[0x0][0x2f0] ;  /* 0x0000bc00ff5c7b82 */ /* 0x001e220000000a00 */
[----:B------:R-:W-:Y:S01]  /*23c0*/  VIADD R37, R25, 0xffffffff ;  /* 0xffffffff19257836 */ /* 0x000fe20000000000 */
[----:B------:R-:W-:Y:S01]  /*23d0*/  LOP3.LUT R22, R22, 0xfffffffd, RZ, 0xc0, !PT ;  /* 0xfffffffd16167812 */ /* 0x000fe200078ec0ff */
[----:B------:R-:W-:Y:S01]  /*23e0*/  IMAD R89, R18, 0x2000, R67 ;  /* 0x0000200012597824 */ /* 0x000fe200078e0243 */
[----:B------:R-:W-:Y:S05]  /*23f0*/  YIELD ;  /* 0x0000000000007946 */ /* 0x000fea0003800000 */
[----:B------:R-:W-:Y:S01]  /*2400*/  SHF.R.S32.HI R85, RZ, 0x1f, R37 ;  /* 0x0000001fff557819 */ /* 0x000fe20000011425 */
[----:B------:R-:W1:Y:S01]  /*2410*/  LDC.64 R86, c[0x0][0x2d8] ;  /* 0x0000b600ff567b82 */ /* 0x000e620000000a00 */
[-C--:B------:R-:W-:Y:S01]  /*2420*/  IMAD R32, R80, R37.reuse, RZ ;  /* 0x0000002550207224 */ /* 0x080fe200078e02ff */
[----:B------:R-:W-:Y:S01]  /*2430*/  BSSY B0, `(.L_x_1114) ;  /* 0x00002f5000007945 */ /* 0x000fe20003800000 */
[----:B------:R-:W-:-:S04]  /*2440*/  IMAD.WIDE.U32 R90, R79, R37, RZ ;  /* 0x000000254f5a7225 */ /* 0x000fc800078e00ff */
[----:B------:R-:W-:Y:S01]  /*2450*/  IMAD R25, R85, R79, R32 ;  /* 0x0000004f55197224 */ /* 0x000fe200078e0220 */
[----:B------:R-:W3:Y:S01]  /*2460*/  LDC R94, c[0x0][0x3d4] ;  /* 0x0000f500ff5e7b82 */ /* 0x000ee20000000800 */
[----:B------:R-:W-:Y:S02]  /*2470*/  IADD3 R34, P3, R82, R90, RZ ;  /* 0x0000005a52227210 */ /* 0x000fe40007f7e0ff */
[----:B------:R-:W-:Y:S02]  /*2480*/  IMAD.IADD R91, R91, 0x1, R25 ;  /* 0x000000015b5b7824 */ /* 0x000fe400078e0219 */
[----:B0-----:R-:W-:Y:S02]  /*2490*/  IMAD R35, R93, 0x60, RZ ;  /* 0x000000605d237824 */ /* 0x001fe400078e02ff */
[----:B------:R-:W-:-:S03]  /*24a0*/  IMAD.WIDE.U32 R32, R92, 0x60, R90 ;  /* 0x000000605c207825 */ /* 0x000fc600078e005a */
[----:B------:R-:W-:-:S04]  /*24b0*/  IADD3 R25, P4, R82, R32, RZ ;  /* 0x0000002052197210 */ /* 0x000fc80007f9e0ff */
[----:B------:R-:W-:Y:S01]  /*24c0*/  IADD3.X R32, R81, R33, R35, P4, !PT ;  /* 0x0000002151207210 */ /* 0x000fe200027fe423 */
[----:B------:R-:W-:Y:S01]  /*24d0*/  IMAD.X R33, R91, 0x1, R81, P3 ;  /* 0x000000015b217824 */ /* 0x000fe200018e0651 */
[CC--:B-1----:R-:W-:Y:S02]  /*24e0*/  LEA R42, P3, R34.reuse, R86.reuse, 0x1 ;  /* 0x00000056222a7211 */ /* 0x0c2fe400078608ff */
[----:B------:R-:W-:Y:S02]  /*24f0*/  LEA R40, P4, R25, R86, 0x1 ;  /* 0x0000005619287211 */ /* 0x000fe400078808ff */
[-C--:B------:R-:W-:Y:S01]  /*2500*/  LEA.HI.X R43, R34, R87.reuse, R33, 0x1, P3 ;  /* 0x00000057222b7211 */ /* 0x080fe200018f0c21 */
[----:B------:R-:W-:Y:S01]  /*2510*/  VIADD R33, R89, 0x20 ;  /* 0x0000002059217836 */ /* 0x000fe20000000000 */
[----:B---3--:R-:W-:Y:S02]  /*2520*/  ISETP.GE.AND P3, PT, R94, 0x1, PT ;  /* 0x000000015e00780c */ /* 0x008fe40003f66270 */
[----:B------:R-:W-:Y:S01]  /*2530*/  LEA.HI.X R41, R25, R87, R32, 0x1, P4 ;  /* 0x0000005719297211 */ /* 0x000fe200020f0c20 */
[----:B------:R-:W-:Y:S01]  /*2540*/  IMAD.MOV.U32 R25, RZ, RZ, R37 ;  /* 0x000000ffff197224 */ /* 0x000fe200078e0025 */
[----:B------:R-:W-:-:S13]  /*2550*/  ISETP.GT.AND P4, PT, R37, R26, PT ;  /* 0x0000001a2500720c */ /* 0x000fda0003f84270 */
[----:B------:R-:W-:Y:S02]  /*2560*/  @P4 LOP3.LUT R22, R22, 0x2, RZ, 0xfc, !PT ;  /* 0x0000000216164812 */ /* 0x000fe400078efcff */
[----:B--2---:R-:W-:-:S13]  /*2570*/  LOP3.LUT P5, RZ, R36, 0x4, RZ, 0xc0, !PT ;  /* 0x0000000424ff7812 */ /* 0x004fda00078ac0ff */
[C---:B------:R-:W-:Y:S02]  /*2580*/  @P5 VIADD R33, R89.reuse, 0xffffffe0 ;  /* 0xffffffe059215836 */ /* 0x040fe40000000000 */
[--C-:B------:R-:W-:Y:S02]  /*2590*/  IMAD R89, R89, 0x2, R24.reuse ;  /* 0x0000000259597824 */ /* 0x100fe400078e0218 */
[----:B------:R-:W-:Y:S01]  /*25a0*/  IMAD R88, R33, 0x2, R24 ;  /* 0x0000000221587824 */ /* 0x000fe200078e0218 */
[----:B------:R-:W-:Y:S06]  /*25b0*/  @!P3 BRA `(.L_x_1115) ;  /* 0x0000002c0000b947 */ /* 0x000fec0003800000 */
[----:B------:R-:W-:Y:S01]  /*25c0*/  ULDC.U8 UR4, c[0x0][0x3f0] ;  /* 0x0000fc0000047ab9 */ /* 0x000fe20000000000 */
[-C--:B------:R-:W-:Y:S01]  /*25d0*/  IMAD R32, R78, R37.reuse, RZ ;  /* 0x000000254e207224 */ /* 0x080fe200078e02ff */
[----:B------:R-:W-:Y:S01]  /*25e0*/  ISETP.NE.AND P3, PT, RZ, UR4, PT ;  /* 0x00000004ff007c0c */ /* 0x000fe2000bf65270 */
[----:B------:R-:W-:Y:S02]  /*25f0*/  IMAD R34, R76, R37, RZ ;  /* 0x000000254c227224 */ /* 0x000fe400078e02ff */
[----:B------:R-:W-:Y:S02]  /*2600*/  IMAD R95, R85, R77, R32 ;  /* 0x0000004d555f7224 */ /* 0x000fe400078e0220 */
[----:B------:R-:W-:Y:S02]  /*2610*/  IMAD R96, R25, -0x80, R30 ;  /* 0xffffff8019607824 */ /* 0x000fe400078e021e */
[----:B------:R-:W-:Y:S02]  /*2620*/  IMAD R85, R85, R75, R34 ;  /* 0x0000004b55557224 */ /* 0x000fe400078e0222 */
[----:B------:R-:W-:Y:S01]  /*2630*/  IMAD.WIDE.U32 R50, R77, R37, RZ ;  /* 0x000000254d327225 */ /* 0x000fe200078e00ff */
[----:B------:R-:W-:-:S03]  /*2640*/  VIMNMX R96, R96, 0x80, PT ;  /* 0x0000008060607848 */ /* 0x000fc60003fe0100 */
        /* <DEDUP_REMOVED lines=10> */
[----:B------:R-:W-:-:S02]  /*26f0*/  CS2R R44, SRZ ;  /* 0x00000000002c7805 */ /* 0x000fc4000001ff00 */
        /* <DEDUP_REMOVED lines=25> */
.L_x_1118:
[----:B------:R-:W-:Y:S05]  /*2890*/  BSYNC B1 ;  /* 0x0000000000017941 */ /* 0x000fea0003800000 */
.L_x_1117:
        /* <DEDUP_REMOVED lines=35> */
.L_x_1120:
[----:B------:R-:W-:Y:S05]  /*2ad0*/  BSYNC B1 ;  /* 0x0000000000017941 */ /* 0x000fea0003800000 */
.L_x_1119:
[----:B0-----:R-:W-:Y:S01]  /*2ae0*/  IMAD.MOV.U32 R32, RZ, RZ, R86 ;  /* 0x000000ffff207224 */ /* 0x001fe200078e0056 */
[----:B------:R-:W-:Y:S01]  /*2af0*/  UISETP.NE.AND UP0, UPT, UR37, 0x3, UPT ;  /* 0x000000032500788c */ /* 0x000fe2000bf05270 */
[----:B------:R-:W-:Y:S01]  /*2b00*/  IMAD.MOV.U32 R33, RZ, RZ, R87 ;  /* 0x000000ffff217224 */ /* 0x000fe200078e0057 */
[----:B------:R-:W-:Y:S01]  /*2b10*/  PRMT R102, R92, 0x7610, R102 ;  /* 0x000076105c667816 */ /* 0x000fe20000000066 */
[----:B------:R-:W-:Y:S01]  /*2b20*/  IMAD.MOV.U32 R34, RZ, RZ, R90 ;  /* 0x000000ffff227224 */ /* 0x000fe200078e005a */
[----:B------:R-:W-:Y:S01]  /*2b30*/  PRMT R51, R51, 0x5410, R32 ;  /* 0x0000541033337816 */ /* 0x000fe20000000020 */
[----:B------:R-:W-:Y:S01]  /*2b40*/  IMAD.MOV.U32 R32, RZ, RZ, R54 ;  /* 0x000000ffff207224 */ /* 0x000fe200078e0036 */
[----:B------:R-:W-:Y:S01]  /*2b50*/  PRMT R104, R33, 0x7610, R104 ;  /* 0x0000761021687816 */ /* 0x000fe20000000068 */
[----:B------:R-:W-:Y:S01]  /*2b60*/  IMAD.MOV.U32 R33, RZ, RZ, R55 ;  /* 0x000000ffff217224 */ /* 0x000fe200078e0037 */
[----:B------:R-:W-:Y:S01]  /*2b70*/  PLOP3.LUT P3, PT, PT, PT, UP0, 0x80, 0x0 ;  /* 0x000000000000781c */ /* 0x000fe20003f6f008 */
        /* <DEDUP_REMOVED lines=9> */
[----:B------:R-:W-:-:S02]  /*2c10*/  PRMT R101, R93, 0x7610, R101 ;  /* 0x000076105d657816 */ /* 0x000fc40000000065 */
        /* <DEDUP_REMOVED lines=8> */
[----:B------:R-:W-:Y:S02]  /*2ca0*/  PRMT R50, R32, 0x7610, R50 ;  /* 0x0000761020327816 */ /* 0x000fe40000000032 */
[----:B------:R-:W-:-:S02]  /*2cb0*/  PRMT R51, R33, 0x7610, R51 ;  /* 0x0000761021337816 */ /* 0x000fc40000000033 */
[----:B------:R-:W-:Y:S02]  /*2cc0*/  PRMT R95, R34, 0x7610, R95 ;  /* 0x00007610225f7816 */ /* 0x000fe4000000005f */
[----:B------:R-:W-:Y:S01]  /*2cd0*/  PRMT R98, R35, 0x7610, R98 ;  /* 0x0000761023627816 */ /* 0x000fe20000000062 */
[----:B------:R-:W-:Y:S06]  /*2ce0*/  @!P3 BRA `(.L_x_1121) ;  /* 0x000000000004b947 */ /* 0x000fec0003800000 */
[----:B------:R-:W-:Y:S01]  /*2cf0*/  BPT.TRAP 0x1 ;  /* 0x000000040000795c */ /* 0x000fe20000300000 */
.L_x_1121:
[----:B------:R-:W2:Y:S01]  /*2d00*/  LDL R32, [R1+0x10] ;  /* 0x0000100001207983 */ /* 0x000ea20000100800 */
[----:B------:R-:W-:Y:S01]  /*2d10*/  IMAD R85, R18, 0x8, R2 ;  /* 0x0000000812557824 */ /* 0x000fe200078e0202 */
[----:B------:R-:W-:Y:S01]  /*2d20*/  BSSY B1, `(.L_x_1122) ;  /* 0x0000004000017945 */ /* 0x000fe20003800000 */
[----:B--2---:R-:W-:-:S04]  /*2d30*/  SHF.L.U32 R97, R32, 0x1f, RZ ;  /* 0x0000001f20617819 */ /* 0x004fc800000006ff */
[----:B------:R-:W0:Y:S02]  /*2d40*/  SYNCS.PHASECHK.TRANS64.TRYWAIT P6, [R85+URZ+0x16890], R97 ;  /* 0x01689061550075a7 */ /* 0x000e2400080c017f */
[----:B0-----:R-:W-:Y:S05]  /*2d50*/  @!P6 BRA `(.L_x_1123) ;  /* 0x000001940024e947 */ /* 0x001fea0003800000 */
.L_x_1430:
[----:B------:R-:W-:Y:S05]  /*2d60*/  BSYNC B1 ;  /* 0x0000000000017941 */ /* 0x000fea0003800000 */
.L_x_1122:
        /* <DEDUP_REMOVED lines=29> */
[----:B------:R-:W-:Y:S01]  /*2f40*/  FMUL.FTZ R35, R35, R104 ;  /* 0x0000006823237220 */ /* 0x000fe20000410000 */
[----:B------:R-:W-:Y:S01]  /*2f50*/  LOP3.LUT R32, R32, 0xffff0000, RZ, 0xc0, !PT ;  /* 0xffff000020207812 */ /* 0x000fe200078ec0ff */
[C---:B------:R-:W-:Y:S01]  /*2f60*/  FMUL.FTZ R113, R87.reuse, R110 ;  /* 0x0000006e57717220 */ /* 0x040fe20000410000 */
[----:B------:R-:W-:Y:S01]  /*2f70*/  FMUL.FTZ R87, R87, R106 ;  /* 0x0000006a57577220 */ /* 0x000fe20000410000 */
        /* <DEDUP_REMOVED lines=8> */
[----:B------:R-:W-:Y:S01]  /*3000*/  FMUL.FTZ R32, R32, R103 ;  /* 0x0000006720207220 */ /* 0x000fe20000410000 */
        /* <DEDUP_REMOVED lines=12> */
.L_x_1129:
[----:B------:R-:W-:Y:S05]  /*30d0*/  BSYNC B3 ;  /* 0x0000000000037941 */ /* 0x000fea0003800000 */
.L_x_1128:
[----:B--2---:R1:W-:Y:S02]  /*30e0*/  STG.E.128 desc[UR38][R42.64], R32 ;  /* 0x000000202a007986 */ /* 0x0043e4000c101d26 */
.L_x_1127:
[----:B------:R-:W-:Y:S05]  /*30f0*/  BSYNC B2 ;  /* 0x0000000000027941 */ /* 0x000fea0003800000 */
.L_x_1126:
[----:B------:R-:W-:Y:S05]  /*3100*/  @P2 BRA `(.L_x_1125) ;  /* 0x0000000000d42947 */ /* 0x000fea0003800000 */
[----:B-1----:R1:W2:Y:S01]  /*3110*/  LDS.128 R32, [R88+0xe000] ;  /* 0x00e0000058207984 */ /* 0x0022a20000000c00 */
        /* <DEDUP_REMOVED lines=50> */
.L_x_1131:
[----:B------:R-:W-:Y:S05]  /*3440*/  BSYNC B2 ;  /* 0x0000000000027941 */ /* 0x000fea0003800000 */
.L_x_1130:
[----:B--2---:R2:W-:Y:S02]  /*3450*/  STG.E.128 desc[UR38][R42.64+0x40], R32 ;  /* 0x000040202a007986 */ /* 0x0045e4000c101d26 */
.L_x_1125:
[----:B------:R-:W-:Y:S05]  /*3460*/  BSYNC B1 ;  /* 0x0000000000017941 */ /* 0x000fea0003800000 */
.L_x_1124:
        /* <DEDUP_REMOVED lines=31> */
[----:B------:R-:W-:Y:S01]  /*3660*/  LOP3.LUT R98, R98, 0xffff0000, RZ, 0xc0, !PT ;  /* 0xffff000062627812 */ /* 0x000fe200078ec0ff */
[-C--:B------:R-:W-:Y:S01]  /*3670*/  FMUL.FTZ R43, R43, R47.reuse ;  /* 0x0000002f2b2b7220 */ /* 0x080fe20000410000 */
[----:B------:R-:W-:Y:S01]  /*3680*/  LOP3.LUT R93, R93, 0xffff0000, RZ, 0xc0, !PT ;  /* 0xffff00005d5d7812 */ /* 0x000fe200078ec0ff */
[----:B------:R-:W-:Y:S02]  /*3690*/  IMAD.U32 R92, R92, 0x10000, RZ ;  /* 0x000100005c5c7824 */ /* 0x000fe400078e00ff */
[C---:B------:R-:W-:Y:S01]  /*36a0*/  FFMA.FTZ R55, R34.reuse, R46, -R55 ;  /* 0x0000002e22377223 */ /* 0x040fe20000010837 */
[----:B------:R-:W-:Y:S01]  /*36b0*/  FFMA.FTZ R52, R34, R52, R35 ;  /* 0x0000003422347223 */ /* 0x000fe20000010023 */
[----:B------:R-:W-:Y:S01]  /*36c0*/  FFMA.FTZ R87, R42, R47, -R87 ;  /* 0x0000002f2a577223 */ /* 0x000fe20000010857 */
[----:B------:R-:W-:Y:S01]  /*36d0*/  FMUL.FTZ R34, R32, R95 ;  /* 0x0000005f20227220 */ /* 0x000fe20000410000 */
[----:B------:R-:W-:Y:S01]  /*36e0*/  FFMA.FTZ R42, R42, R53, R43 ;  /* 0x000000352a2a7223 */ /* 0x000fe2000001002b */
[C---:B------:R-:W-:Y:S01]  /*36f0*/  FMUL.FTZ R35, R45.reuse, R98 ;  /* 0x000000622d237220 */ /* 0x040fe20000410000 */
[-C--:B------:R-:W-:Y:S01]  /*3700*/  FMUL.FTZ R32, R32, R92.reuse ;  /* 0x0000005c20207220 */ /* 0x080fe20000410000 */
[-C--:B------:R-:W-:Y:S01]  /*3710*/  FMUL.FTZ R45, R45, R93.reuse ;  /* 0x0000005d2d2d7220 */ /* 0x080fe20000410000 */
[C---:B------:R-:W-:Y:S01]  /*3720*/  FFMA.FTZ R34, R33.reuse, R92, -R34 ;  /* 0x0000005c21227223 */ /* 0x040fe20000010822 */
[C---:B------:R-:W-:Y:S01]  /*3730*/  FFMA.FTZ R35, R44.reuse, R93, -R35 ;  /* 0x0000005d2c237223 */ /* 0x040fe20000010823 */
[----:B------:R-:W-:Y:S01]  /*3740*/  FFMA.FTZ R33, R33, R95, R32 ;  /* 0x0000005f21217223 */ /* 0x000fe20000010020 */
[----:B------:R-:W-:Y:S01]  /*3750*/  FFMA.FTZ R44, R44, R98, R45 ;  /* 0x000000622c2c7223 */ /* 0x000fe2000001002d */
[----:B------:R-:W-:-:S02]  /*3760*/  F2FP.BF16.F32.PACK_AB R52, R52, R55 ;  /* 0x000000373434723e */ /* 0x000fc400000010ff */
[----:B------:R-:W-:Y:S02]  /*3770*/  F2FP.BF16.F32.PACK_AB R42, R42, R87 ;  /* 0x000000572a2a723e */ /* 0x000fe400000010ff */
[----:B------:R-:W-:Y:S01]  /*3780*/  F2FP.BF16.F32.PACK_AB R32, R33, R34 ;  /* 0x000000222120723e */ /* 0x000fe200000010ff */
[----:B------:R-:W-:Y:S01]  /*3790*/  IMAD.MOV.U32 R33, RZ, RZ, R52 ;  /* 0x000000ffff217224 */ /* 0x000fe200078e0034 */
[----:B------:R-:W-:Y:S01]  /*37a0*/  F2FP.BF16.F32.PACK_AB R35, R44, R35 ;  /* 0x000000232c23723e */ /* 0x000fe200000010ff */
[----:B------:R-:W-:-:S07]  /*37b0*/  IMAD.MOV.U32 R34, RZ, RZ, R42 ;  /* 0x000000ffff227224 */ /* 0x000fce00078e002a */
.L_x_1136:
[----:B------:R-:W-:Y:S05]  /*37c0*/  BSYNC B2 ;  /* 0x0000000000027941 */ /* 0x000fea0003800000 */
.L_x_1135:
[----:B--2---:R3:W-:Y:S02]  /*37d0*/  STG.E.128 desc[UR38][R40.64], R32 ;  /* 0x0000002028007986 */ /* 0x0047e4000c101d26 */
.L_x_1134:
[----:B------:R-:W-:Y:S05]  /*37e0*/  BSYNC B1 ;  /* 0x0000000000017941 */ /* 0x000fea0003800000 */
.L_x_1133:
        /* <DEDUP_REMOVED lines=52> */
.L_x_1138:
[----:B------:R-:W-:Y:S05]  /*3b30*/  BSYNC B1 ;  /* 0x0000000000017941 */ /* 0x000fea0003800000 */
.L_x_1137:
[----:B--2---:R4:W-:Y:S01]  /*3b40*/  STG.E.128 desc[UR38][R40.64+0x40], R32 ;  /* 0x0000402028007986 */ /* 0x0049e2000c101d26 */
[----:B------:R-:W-:Y:S05]  /*3b50*/  BRA `(.L_x_1132) ;  /* 0x0000001800087947 */ /* 0x000fea0003800000 */
.L_x_1116:
[C---:B------:R-:W-:Y:S02]  /*3b60*/  ISETP.GE.AND P3, PT, R17.reuse, R96, PT ;  /* 0x000000601100720c */ /* 0x040fe40003f66270 */
[----:B------:R-:W-:Y:S02]  /*3b70*/  CS2R R38, SRZ ;  /* 0x0000000000267805 */ /* 0x000fe4000001ff00 */
[----:B------:R-:W-:Y:S01]  /*3b80*/  CS2R R36, SRZ ;  /* 0x0000000000247805 */ /* 0x000fe2000001ff00 */
[----:B------:R-:W-:Y:S01]  /*3b90*/  VIADD R44, R17, 0x60 ;  /* 0x00000060112c7836 */ /* 0x000fe20000000000 */
        /* <DEDUP_REMOVED lines=44> */
.L_x_1140:
[----:B------:R-:W-:Y:S05]  /*3e60*/  BSYNC B1 ;  /* 0x0000000000017941 */ /* 0x000fea0003800000 */
.L_x_1139:
[----:B-----5:R-:W-:Y:S01]  /*3e70*/  IMAD.MOV.U32 R48, RZ, RZ, R42 ;  /* 0x000000ffff307224 */ /* 0x020fe200078e002a */
[----:B------:R-:W-:Y:S01]  /*3e80*/  UISETP.NE.AND UP0, UPT, UR37, 0x3, UPT ;  /* 0x000000032500788c */ /* 0x000fe2000bf05270 */
        /* <DEDUP_REMOVED lines=34> */
.L_x_1141:
[----:B------:R-:W2:Y:S01]  /*40b0*/  LDL R48, [R1+0x10] ;  /* 0x0000100001307983 */ /* 0x000ea20000100800 */
[----:B------:R-:W-:Y:S01]  /*40c0*/  IMAD R85, R18, 0x8, R2 ;  /* 0x0000000812557824 */ /* 0x000fe200078e0202 */
[----:B------:R-:W0:Y:S01]  /*40d0*/  LDC R98, c[0x0][0x2e4] ;  /* 0x0000b900ff627b82 */ /* 0x000e220000000800 */
[----:B------:R-:W-:Y:S01]  /*40e0*/  BSSY B1, `(.L_x_1142) ;  /* 0x0000005000017945 */ /* 0x000fe20003800000 */
[----:B0-----:R-:W-:Y:S01]  /*40f0*/  IMAD.IADD R100, R98, 0x1, -R69 ;  /* 0x0000000162647824 */ /* 0x001fe200078e0a45 */
[----:B--2---:R-:W-:-:S04]  /*4100*/  SHF.L.U32 R97, R48, 0x1f, RZ ;  /* 0x0000001f30617819 */ /* 0x004fc800000006ff */
[----:B------:R-:W0:Y:S02]  /*4110*/  SYNCS.PHASECHK.TRANS64.TRYWAIT P5, [R85+URZ+0x16890], R97 ;  /* 0x01689061550075a7 */ /* 0x000e2400080a017f */
[----:B0-----:R-:W-:Y:S05]  /*4120*/  @!P5 BRA `(.L_x_1143) ;  /* 0x000001800044d947 */ /* 0x001fea0003800000 */
.L_x_1431:
[----:B------:R-:W-:Y:S05]  /*4130*/  BSYNC B1 ;  /* 0x0000000000017941 */ /* 0x000fea0003800000 */
.L_x_1142:
[----:B------:R-:W-:Y:S01]  /*4140*/  ISETP.GE.OR P5, PT, R17, R96, P1 ;  /* 0x000000601100720c */ /* 0x000fe20000fa6670 */
[----:B------:R-:W-:-:S12]  /*4150*/  BSSY B1, `(.L_x_1144) ;  /* 0x0000085000017945 */ /* 0x000fd80003800000 */
[----:B------:R-:W-:Y:S05]  /*4160*/  @P5 BRA `(.L_x_1145) ;  /* 0x00000008000c5947 */ /* 0x000fea0003800000 */
[----:B------:R-:W1:Y:S01]  /*4170*/  S2R R50, SR_TID.X ;  /* 0x0000000000327919 */ /* 0x000e620000002100 */
[-C--:B------:R-:W-:Y:S01]  /*4180*/  IMAD R48, R84, R92.reuse, RZ ;  /* 0x0000005c54307224 */ /* 0x080fe200078e02ff */
[----:B------:R-:W-:Y:S01]  /*4190*/  BSSY B2, `(.L_x_1146) ;  /* 0x0000074000027945 */ /* 0x000fe20003800000 */
[----:B------:R-:W-:-:S04]  /*41a0*/  IMAD.WIDE.U32 R94, R17, R92, R90 ;  /* 0x0000005c115e7225 */ /* 0x000fc800078e005a */
[----:B------:R-:W-:Y:S01]  /*41b0*/  IMAD R49, R17, R93, R48 ;  /* 0x0000005d11317224 */ /* 0x000fe200078e0230 */
[----:B------:R-:W-:Y:S02]  /*41c0*/  SEL R48, R69, R100, !P0 ;  /* 0x0000006445307207 */ /* 0x000fe40004000000 */
[----:B------:R-:W-:Y:S01]  /*41d0*/  IADD3 R99, P5, P6, R62, R94, R31 ;  /* 0x0000005e3e637210 */ /* 0x000fe20007ebe01f */
[----:B------:R-:W-:Y:S01]  /*41e0*/  IMAD.IADD R104, R49, 0x1, R95 ;  /* 0x0000000131687824 */ /* 0x000fe200078e025f */
[----:B------:R-:W-:-:S04]  /*41f0*/  SHF.R.S32.HI R49, RZ, 0x1f, R48 ;  /* 0x0000001fff317819 */ /* 0x000fc80000011430 */
[----:B------:R-:W-:Y:S02]  /*4200*/  LEA.HI R49, R49, R48, RZ, 0x4 ;  /* 0x0000003031317211 */ /* 0x000fe400078f20ff */
[----:B------:R-:W-:Y:S02]  /*4210*/  IADD3.X R102, R83, R104, R5, P5, P6 ;  /* 0x0000006853667210 */ /* 0x000fe40002fec405 */
[----:B------:R-:W-:-:S05]  /*4220*/  LEA.HI.SX32 R49, R49, R66, 0x1c ;  /* 0x0000004231317211 */ /* 0x000fca00078fe2ff */
[----:B------:R-:W-:-:S05]  /*4230*/  IMAD.SHL.U32 R101, R49, 0x8, RZ ;  /* 0x0000000831657824 */ /* 0x000fca00078e00ff */
[----:B------:R-:W-:Y:S01]  /*4240*/  LOP3.LUT R49, R74, 0x38, R101, 0xf8, !PT ;  /* 0x000000384a317812 */ /* 0x000fe200078ef865 */
[----:B-1----:R-:W-:-:S03]  /*4250*/  VIADD R51, R50, 0xffffff80 ;  /* 0xffffff8032337836 */ /* 0x002fc60000000000 */
[----:B------:R-:W-:Y:S02]  /*4260*/  LOP3.LUT R49, R49, R72, RZ, 0x3c, !PT ;  /* 0x0000004831317212 */ /* 0x000fe400078e3cff */
[----:B------:R-:W-:-:S04]  /*4270*/  SHF.R.S32.HI R50, RZ, 0x1f, R51 ;  /* 0x0000001fff327819 */ /* 0x000fc80000011433 */
[----:B------:R-:W-:-:S04]  /*4280*/  LEA.HI R50, R50, R51, RZ, 0x5 ;  /* 0x0000003332327211 */ /* 0x000fc800078f28ff */
[----:B------:R-:W-:-:S05]  /*4290*/  SHF.R.S32.HI R50, RZ, 0x5, R50 ;  /* 0x00000005ff327819 */ /* 0x000fca0000011432 */
        /* <DEDUP_REMOVED lines=8> */
[----:B------:R-:W-:Y:S01]  /*4320*/  SHF.R.U32.HI R118, RZ, 0x10, R37 ;  /* 0x00000010ff767819 */ /* 0x000fe20000011625 */
[----:B--2---:R-:W-:Y:S01]  /*4330*/  IMAD.U32 R119, R53, 0x10000, RZ ;  /* 0x0001000035777824 */ /* 0x004fe200078e00ff */
[----:B------:R-:W-:Y:S01]  /*4340*/  SHF.R.U32.HI R113, RZ, 0x10, R33 ;  /* 0x00000010ff717819 */ /* 0x000fe20000011621 */
[----:B------:R-:W-:Y:S01]  /*4350*/  IMAD.U32 R120, R55, 0x10000, RZ ;  /* 0x0001000037787824 */ /* 0x000fe200078e00ff */
[----:B------:R-:W-:Y:S02]  /*4360*/  PRMT R118, R108, 0x5432, R118 ;  /* 0x000054326c767816 */ /* 0x000fe40000000076 */
[----:B------:R-:W-:Y:S02]  /*4370*/  SHF.R.U32.HI R116, RZ, 0x10, R35 ;  /* 0x00000010ff747819 */ /* 0x000fe40000011623 */
[----:B------:R-:W-:Y:S01]  /*4380*/  SHF.R.U64 R115, R36, 0x10, R37 ;  /* 0x0000001024737819 */ /* 0x000fe20000001225 */
[----:B------:R-:W-:Y:S01]  /*4390*/  IMAD.U32 R124, R118, 0x10000, RZ ;  /* 0x00010000767c7824 */ /* 0x000fe200078e00ff */
[----:B------:R-:W-:Y:S01]  /*43a0*/  PRMT R123, R123, 0x5410, R113 ;  /* 0x000054107b7b7816 */ /* 0x000fe20000000071 */
[----:B------:R-:W-:Y:S01]  /*43b0*/  IMAD.U32 R37, R54, 0x10000, RZ ;  /* 0x0001000036257824 */ /* 0x000fe200078e00ff */
[----:B------:R-:W-:-:S02]  /*43c0*/  SHF.R.U64 R38, R38, 0x10, R39 ;  /* 0x0000001026267819 */ /* 0x000fc40000001227 */
[----:B------:R-:W-:Y:S01]  /*43d0*/  SHF.R.U32.HI R117, RZ, 0x10, R39 ;  /* 0x00000010ff757819 */ /* 0x000fe20000011627 */
[----:B-1----:R-:W-:Y:S01]  /*43e0*/  IMAD.U32 R39, R49, 0x10000, RZ ;  /* 0x0001000031277824 */ /* 0x002fe200078e00ff */
[----:B------:R-:W-:Y:S01]  /*43f0*/  PRMT R113, R105, 0x5432, R116 ;  /* 0x0000543269717816 */ /* 0x000fe20000000074 */
[----:B------:R-:W-:Y:S01]  /*4400*/  IMAD.U32 R116, R123, 0x10000, RZ ;  /* 0x000100007b747824 */ /* 0x000fe200078e00ff */
[----:B------:R-:W-:Y:S01]  /*4410*/  PRMT R115, R122, 0x5410, R115 ;  /* 0x000054107a737816 */ /* 0x000fe20000000073 */
[C---:B------:R-:W-:Y:S01]  /*4420*/  FMUL.FTZ R122, R119.reuse, R124 ;  /* 0x0000007c777a7220 */ /* 0x040fe20000410000 */
[----:B------:R-:W-:Y:S01]  /*4430*/  SHF.R.U64 R114, R34, 0x10, R35 ;  /* 0x0000001022727819 */ /* 0x000fe20000001223 */
[----:B------:R-:W-:Y:S01]  /*4440*/  FMUL.FTZ R126, R119, R116 ;  /* 0x00000074777e7220 */ /* 0x000fe20000410000 */
[----:B------:R-:W-:Y:S01]  /*4450*/  LOP3.LUT R35, R49, 0xffff0000, RZ, 0xc0, !PT ;  /* 0xffff000031237812 */ /* 0x000fe200078ec0ff */
[----:B------:R-:W-:Y:S01]  /*4460*/  IMAD.U32 R49, R51, 0x10000, RZ ;  /* 0x0001000033317824 */ /* 0x000fe200078e00ff */
[----:B------:R-:W-:Y:S01]  /*4470*/  LOP3.LUT R53, R53, 0xffff0000, RZ, 0xc0, !PT ;  /* 0xffff000035357812 */ /* 0x000fe200078ec0ff */
[----:B------:R-:W-:Y:S01]  /*4480*/  IMAD.U32 R34, R50, 0x10000, RZ ;  /* 0x0001000032227824 */ /* 0x000fe200078e00ff */
[----:B------:R-:W-:-:S02]  /*4490*/  LOP3.LUT R36, R51, 0xffff0000, RZ, 0xc0, !PT ;  /* 0xffff000033247812 */ /* 0x000fc400078ec0ff */
[----:B------:R-:W-:Y:S02]  /*44a0*/  LOP3.LUT R118, R118, 0xffff0000, RZ, 0xc0, !PT ;  /* 0xffff000076767812 */ /* 0x000fe400078ec0ff */
[----:B------:R-:W-:Y:S01]  /*44b0*/  LOP3.LUT R51, R55, 0xffff0000, RZ, 0xc0, !PT ;  /* 0xffff000037337812 */ /* 0x000fe200078ec0ff */
[----:B------:R-:W-:Y:S01]  /*44c0*/  FFMA.FTZ R55, R39, R116, -R122 ;  /* 0x0000007427377223 */ /* 0x000fe2000001087a */
[----:B------:R-:W-:Y:S01]  /*44d0*/  PRMT R121, R121, 0x5410, R117 ;  /* 0x0000541079797816 */ /* 0x000fe20000000075 */
[----:B------:R-:W-:Y:S01]  /*44e0*/  FMUL.FTZ R122, R53, R118 ;  /* 0x00000076357a7220 */ /* 0x000fe20000410000 */
[----:B------:R-:W-:Y:S01]  /*44f0*/  LOP3.LUT R116, R123, 0xffff0000, RZ, 0xc0, !PT ;  /* 0xffff00007b747812 */ /* 0x000fe200078ec0ff */
[----:B------:R-:W-:Y:S01]  /*4500*/  FFMA.FTZ R39, R39, R124, R126 ;  /* 0x0000007c27277223 */ /* 0x000fe2000001007e */
[----:B------:R-:W-:Y:S01]  /*4510*/  SHF.R.U64 R112, R32, 0x10, R33 ;  /* 0x0000001020707819 */ /* 0x000fe20000001221 */
[C---:B------:R-:W-:Y:S01]  /*4520*/  IMAD.U32 R119, R121.reuse, 0x10000, RZ ;  /* 0x0001000079777824 */ /* 0x040fe200078e00ff */
[----:B------:R-:W-:Y:S01]  /*4530*/  LOP3.LUT R121, R121, 0xffff0000, RZ, 0xc0, !PT ;  /* 0xffff000079797812 */ /* 0x000fe200078ec0ff */
[----:B------:R-:W-:-:S02]  /*4540*/  IMAD.U32 R117, R113, 0x10000, RZ ;  /* 0x0001000071757824 */ /* 0x000fc400078e00ff */
[-C--:B------:R-:W-:Y:S01]  /*4550*/  FMUL.FTZ R124, R53, R116.reuse ;  /* 0x00000074357c7220 */ /* 0x080fe20000410000 */
[----:B------:R-:W-:Y:S01]  /*4560*/  FFMA.FTZ R116, R35, R116, -R122 ;  /* 0x0000007423747223 */ /* 0x000fe2000001087a */
[C---:B------:R-:W-:Y:S01]  /*4570*/  FMUL.FTZ R122, R120.reuse, R119 ;  /* 0x00000077787a7220 */ /* 0x040fe20000410000 */
[----:B------:R-:W-:Y:S01]  /*4580*/  PRMT R112, R107, 0x5432, R112 ;  /* 0x000054326b707816 */ /* 0x000fe20000000070 */
[-C--:B------:R-:W-:Y:S01]  /*4590*/  FMUL.FTZ R120, R120, R117.reuse ;  /* 0x0000007578787220 */ /* 0x080fe20000410000 */
[----:B------:R-:W-:Y:S01]  /*45a0*/  FFMA.FTZ R118, R35, R118, R124 ;  /* 0x0000007623767223 */ /* 0x000fe2000001007c */
[----:B------:R-:W-:Y:S01]  /*45b0*/  LOP3.LUT R113, R113, 0xffff0000, RZ, 0xc0, !PT ;  /* 0xffff000071717812 */ /* 0x000fe200078ec0ff */
[C---:B------:R-:W-:Y:S01]  /*45c0*/  FFMA.FTZ R35, R49.reuse, R117, -R122 ;  /* 0x0000007531237223 */ /* 0x040fe2000001087a */
[----:B------:R-:W-:Y:S01]  /*45d0*/  FFMA.FTZ R49, R49, R119, R120 ;  /* 0x0000007731317223 */ /* 0x000fe20000010078 */
[----:B------:R-:W-:Y:S02]  /*45e0*/  IMAD.U32 R33, R52, 0x10000, RZ ;  /* 0x0001000034217824 */ /* 0x000fe400078e00ff */
[----:B------:R-:W-:Y:S01]  /*45f0*/  FMUL.FTZ R119, R51, R121 ;  /* 0x0000007933777220 */ /* 0x000fe20000410000 */
[----:B------:R-:W-:Y:S01]  /*4600*/  IMAD.U32 R53, R112, 0x10000, RZ ;  /* 0x0001000070357824 */ /* 0x000fe200078e00ff */
[----:B------:R-:W-:Y:S01]  /*4610*/  LOP3.LUT R52, R52, 0xffff0000, RZ, 0xc0, !PT ;  /* 0xffff000034347812 */ /* 0x000fe200078ec0ff */
[C---:B------:R-:W-:Y:S01]  /*4620*/  IMAD.U32 R117, R115.reuse, 0x10000, RZ ;  /* 0x0001000073757824 */ /* 0x040fe200078e00ff */
[----:B------:R-:W-:Y:S01]  /*4630*/  LOP3.LUT R115, R115, 0xffff0000, RZ, 0xc0, !PT ;  /* 0xffff000073737812 */ /* 0x000fe200078ec0ff */
[----:B------:R-:W-:Y:S01]  /*4640*/  FMUL.FTZ R123, R51, R113 ;  /* 0x00000071337b7220 */ /* 0x000fe20000410000 */
[----:B------:R-:W-:Y:S01]  /*4650*/  LOP3.LUT R51, R112, 0xffff0000, RZ, 0xc0, !PT ;  /* 0xffff000070337812 */ /* 0x000fe200078ec0ff */
[----:B------:R-:W-:-:S02]  /*4660*/  IMAD.U32 R32, R48, 0x10000, RZ ;  /* 0x0001000030207824 */ /* 0x000fc400078e00ff */
[----:B------:R-:W-:Y:S01]  /*4670*/  FFMA.FTZ R120, R36, R113, -R119 ;  /* 0x0000007124787223 */ /* 0x000fe20000010877 */
[C---:B------:R-:W-:Y:S01]  /*4680*/  FMUL.FTZ R112, R33.reuse, R53 ;  /* 0x0000003521707220 */ /* 0x040fe20000410000 */
[----:B------:R-:W-:Y:S01]  /*4690*/  LOP3.LUT R48, R48, 0xffff0000, RZ, 0xc0, !PT ;  /* 0xffff000030307812 */ /* 0x000fe200078ec0ff */
[----:B------:R-:W-:Y:S01]  /*46a0*/  FMUL.FTZ R113, R33, R117 ;  /* 0x0000007521717220 */ /* 0x000fe20000410000 */
[----:B------:R-:W-:Y:S01]  /*46b0*/  PRMT R114, R106, 0x5432, R114 ;  /* 0x000054326a727816 */ /* 0x000fe20000000072 */
[----:B------:R-:W-:Y:S01]  /*46c0*/  FMUL.FTZ R33, R52, R115 ;  /* 0x0000007334217220 */ /* 0x000fe20000410000 */
[----:B------:R-:W-:Y:S01]  /*46d0*/  PRMT R38, R103, 0x5432, R38 ;  /* 0x0000543267267816 */ /* 0x000fe20000000026 */
[----:B------:R-:W-:Y:S01]  /*46e0*/  FFMA.FTZ R112, R32, R117, R112 ;  /* 0x0000007520707223 */ /* 0x000fe20000010070 */
[----:B------:R-:W-:Y:S01]  /*46f0*/  FMUL.FTZ R117, R52, R51 ;  /* 0x0000003334757220 */ /* 0x000fe20000410000 */
[----:B------:R-:W-:Y:S01]  /*4700*/  FFMA.FTZ R113, R32, R53, -R113 ;  /* 0x0000003520717223 */ /* 0x000fe20000010871 */
        /* <DEDUP_REMOVED lines=9> */
[----:B------:R-:W-:Y:S01]  /*47a0*/  LOP3.LUT R50, R50, 0xffff0000, RZ, 0xc0, !PT ;  /* 0xffff000032327812 */ /* 0x000fe200078ec0ff */
[----:B------:R-:W-:Y:S01]  /*47b0*/  FMUL.FTZ R37, R54, R53 ;  /* 0x0000003536257220 */ /* 0x000fe20000410000 */
[----:B------:R-:W-:Y:S01]  /*47c0*/  FFMA.FTZ R36, R36, R121, R123 ;  /* 0x0000007924247223 */ /* 0x000fe2000001007b */
[----:B------:R-:W-:Y:S01]  /*47d0*/  FMUL.FTZ R54, R54, R33 ;  /* 0x0000002136367220 */ /* 0x000fe20000410000 */
[C---:B------:R-:W-:Y:S01]  /*47e0*/  FFMA.FTZ R115, R34.reuse, R32, -R115 ;  /* 0x0000002022737223 */ /* 0x040fe20000010873 */
[----:B------:R-:W-:Y:S01]  /*47f0*/  FFMA.FTZ R38, R34, R51, R38 ;  /* 0x0000003322267223 */ /* 0x000fe20000010026 */
[----:B------:R-:W-:Y:S01]  /*4800*/  F2FP.BF16.F32.PACK_AB R55, R116, R55 ;  /* 0x000000377437723e */ /* 0x000fe200000010ff */
[C---:B------:R-:W-:Y:S01]  /*4810*/  FFMA.FTZ R53, R50.reuse, R53, R54 ;  /* 0x0000003532357223 */ /* 0x040fe20000010036 */
[----:B------:R-:W-:Y:S01]  /*4820*/  FFMA.FTZ R32, R50, R33, -R37 ;  /* 0x0000002132207223 */ /* 0x000fe20000010825 */
[----:B------:R-:W-:-:S02]  /*4830*/  F2FP.BF16.F32.PACK_AB R39, R118, R39 ;  /* 0x000000277627723e */ /* 0x000fc400000010ff */
[----:B------:R-:W-:Y:S01]  /*4840*/  F2FP.BF16.F32.PACK_AB R36, R36, R49 ;  /* 0x000000312424723e */ /* 0x000fe200000010ff */
[----:B------:R-:W-:Y:S01]  /*4850*/  IMAD.MOV.U32 R49, RZ, RZ, R55 ;  /* 0x000000ffff317224 */ /* 0x000fe200078e0037 */
[----:B------:R-:W-:Y:S02]  /*4860*/  F2FP.BF16.F32.PACK_AB R48, R52, R113 ;  /* 0x000000713430723e */ /* 0x000fe400000010ff */
[----:B------:R-:W-:Y:S01]  /*4870*/  F2FP.BF16.F32.PACK_AB R54, R53, R38 ;  /* 0x000000263536723e */ /* 0x000fe200000010ff */
[----:B------:R-:W-:Y:S01]  /*4880*/  IMAD.MOV.U32 R53, RZ, RZ, R39 ;  /* 0x000000ffff357224 */ /* 0x000fe200078e0027 */
[----:B------:R-:W-:Y:S01]  /*4890*/  F2FP.BF16.F32.PACK_AB R51, R120, R35 ;  /* 0x000000237833723e */ /* 0x000fe200000010ff */
[----:B------:R-:W-:Y:S01]  /*48a0*/  IMAD.MOV.U32 R55, RZ, RZ, R36 ;  /* 0x000000ffff377224 */ /* 0x000fe200078e0024 */
[----:B------:R-:W-:Y:S02]  /*48b0*/  F2FP.BF16.F32.PACK_AB R52, R117, R112 ;  /* 0x000000707534723e */ /* 0x000fe400000010ff */
[----:B------:R-:W-:-:S07]  /*48c0*/  F2FP.BF16.F32.PACK_AB R50, R32, R115 ;  /* 0x000000732032723e */ /* 0x000fce00000010ff */
.L_x_1147:
[----:B------:R-:W-:Y:S05]  /*48d0*/  BSYNC B2 ;  /* 0x0000000000027941 */ /* 0x000fea0003800000 */
.L_x_1146:
        /* <DEDUP_REMOVED lines=12> */
.L_x_1145:
[----:B------:R-:W-:Y:S05]  /*49a0*/  BSYNC B1 ;  /* 0x0000000000017941 */ /* 0x000fea0003800000 */
.L_x_1144:
[----:B-1----:R-:W-:-:S04]  /*49b0*/  VIADD R34, R17, 0x60 ;  /* 0x0000006011227836 */ /* 0x002fc80000000000 */
[C---:B------:R-:W-:Y:S01]  /*49c0*/  IMAD.WIDE.U32 R90, R34.reuse, R92, R90 ;  /* 0x0000005c225a7225 */ /* 0x040fe200078e005a */
[----:B------:R-:W-:Y:S02]  /*49d0*/  ISETP.GE.OR P5, PT, R34, R96, P1 ;  /* 0x000000602200720c */ /* 0x000fe40000fa6670 */
[----:B------:R-:W-:-:S05]  /*49e0*/  SHF.R.S32.HI R33, RZ, 0x1f, R34 ;  /* 0x0000001fff217819 */ /* 0x000fca0000011422 */
[----:B------:R-:W-:-:S04]  /*49f0*/  IMAD R32, R33, R92, RZ ;  /* 0x0000005c21207224 */ /* 0x000fc800078e02ff */
[----:B------:R-:W-:Y:S02]  /*4a00*/  IMAD R93, R34, R93, R32 ;  /* 0x0000005d225d7224 */ /* 0x000fe400078e0220 */
[----:B------:R-:W-:Y:S05]  /*4a10*/  @P5 BRA `(.L_x_1132) ;  /* 0x0000000800585947 */ /* 0x000fea0003800000 */
[----:B------:R-:W2:Y:S01]  /*4a20*/  LDL R34, [R1+0x2c] ;  /* 0x00002c0001227983 */ /* 0x000ea20000100800 */
[----:B------:R-:W-:Y:S01]  /*4a30*/  IMAD.IADD R50, R91, 0x1, R93 ;  /* 0x000000015b327824 */ /* 0x000fe200078e025d */
[----:B------:R-:W-:Y:S01]  /*4a40*/  IADD3 R32, P5, P6, R62, R90, R31 ;  /* 0x0000005a3e207210 */ /* 0x000fe20007ebe01f */
[----:B------:R-:W-:Y:S01]  /*4a50*/  BSSY B1, `(.L_x_1148) ;  /* 0x000006c000017945 */ /* 0x000fe20003800000 */
[----:B------:R-:W-:Y:S02]  /*4a60*/  SEL R100, R69, R100, !P0 ;  /* 0x0000006445647207 */ /* 0x000fe40004000000 */
[----:B------:R-:W-:Y:S02]  /*4a70*/  IADD3.X R33, R83, R50, R5, P5, P6 ;  /* 0x0000003253217210 */ /* 0x000fe40002fec405 */
[----:B------:R-:W-:-:S04]  /*4a80*/  LEA R48, P5, R32, R86, 0x1 ;  /* 0x0000005620307211 */ /* 0x000fc800078a08ff */
[----:B------:R-:W-:Y:S02]  /*4a90*/  LEA.HI.X R49, R32, R87, R33, 0x1, P5 ;  /* 0x0000005720317211 */ /* 0x000fe400028f0c21 */
[----:B------:R-:W-:-:S04]  /*4aa0*/  SHF.R.S32.HI R33, RZ, 0x1f, R100 ;  /* 0x0000001fff217819 */ /* 0x000fc80000011464 */
[----:B------:R-:W-:-:S04]  /*4ab0*/  LEA.HI R33, R33, R100, RZ, 0x4 ;  /* 0x0000006421217211 */ /* 0x000fc800078f20ff */
[----:B------:R-:W-:-:S05]  /*4ac0*/  LEA.HI.SX32 R33, R33, R66, 0x1c ;  /* 0x0000004221217211 */ /* 0x000fca00078fe2ff */
[----:B------:R-:W-:-:S05]  /*4ad0*/  IMAD.SHL.U32 R51, R33, 0x8, RZ ;  /* 0x0000000821337824 */ /* 0x000fca00078e00ff */
[----:B------:R-:W-:-:S04]  /*4ae0*/  LOP3.LUT R33, R71, 0x38, R51, 0xf8, !PT ;  /* 0x0000003847217812 */ /* 0x000fc800078ef833 */
[----:B------:R-:W-:-:S05]  /*4af0*/  LOP3.LUT R33, R33, R68, RZ, 0x3c, !PT ;  /* 0x0000004421217212 */ /* 0x000fca00078e3cff */
[----:B--2---:R-:W-:Y:S02]  /*4b00*/  IMAD.IADD R35, R34, 0x1, R33 ;  /* 0x0000000122237824 */ /* 0x004fe400078e0221 */
        /* <DEDUP_REMOVED lines=12> */
[--C-:B------:R-:W-:Y:S02]  /*4bd0*/  SHF.R.U64 R100, R42, 0x10, R43.reuse ;  /* 0x000000102a647819 */ /* 0x100fe4000000122b */
[----:B------:R-:W-:-:S02]  /*4be0*/  SHF.R.U32.HI R94, RZ, 0x10, R43 ;  /* 0x00000010ff5e7819 */ /* 0x000fc4000001162b */
[--C-:B------:R-:W-:Y:S01]  /*4bf0*/  SHF.R.U64 R55, R46, 0x10, R47.reuse ;  /* 0x000000102e377819 */ /* 0x100fe2000000122f */
[----:B-1----:R-:W-:Y:S01]  /*4c00*/  IMAD.U32 R46, R35, 0x10000, RZ ;  /* 0x00010000232e7824 */ /* 0x002fe200078e00ff */
[----:B------:R-:W-:Y:S01]  /*4c10*/  SHF.R.U32.HI R54, RZ, 0x10, R47 ;  /* 0x00000010ff367819 */ /* 0x000fe2000001162f */
[----:B------:R-:W-:Y:S01]  /*4c20*/  IMAD.U32 R47, R37, 0x10000, RZ ;  /* 0x00010000252f7824 */ /* 0x000fe200078e00ff */
[----:B------:R-:W-:Y:S01]  /*4c30*/  SHF.R.U64 R93, R44, 0x10, R45 ;  /* 0x000000102c5d7819 */ /* 0x000fe2000000122d */
[----:B------:R-:W-:Y:S01]  /*4c40*/  IMAD.U32 R44, R33, 0x10000, RZ ;  /* 0x00010000212c7824 */ /* 0x000fe200078e00ff */
[----:B------:R-:W-:Y:S01]  /*4c50*/  LOP3.LUT R52, R37, 0xffff0000, RZ, 0xc0, !PT ;  /* 0xffff000025347812 */ /* 0x000fe200078ec0ff */
[----:B------:R-:W-:Y:S01]  /*4c60*/  IMAD.U32 R37, R107, 0x10000, RZ ;  /* 0x000100006b257824 */ /* 0x000fe200078e00ff */
[----:B------:R-:W-:Y:S01]  /*4c70*/  LOP3.LUT R43, R39, 0xffff0000, RZ, 0xc0, !PT ;  /* 0xffff0000272b7812 */ /* 0x000fe200078ec0ff */
[----:B------:R-:W-:Y:S01]  /*4c80*/  IMAD.U32 R39, R111, 0x10000, RZ ;  /* 0x000100006f277824 */ /* 0x000fe200078e00ff */
[----:B------:R-:W-:Y:S01]  /*4c90*/  PRMT R110, R110, 0x5410, R93 ;  /* 0x000054106e6e7816 */ /* 0x000fe2000000005d */
[C---:B------:R-:W-:Y:S01]  /*4ca0*/  FMUL.FTZ R93, R47.reuse, R37 ;  /* 0x000000252f5d7220 */ /* 0x040fe20000410000 */
[----:B------:R-:W-:Y:S01]  /*4cb0*/  PRMT R108, R108, 0x5410, R55 ;  /* 0x000054106c6c7816 */ /* 0x000fe20000000037 */
[-C--:B------:R-:W-:Y:S01]  /*4cc0*/  FMUL.FTZ R55, R47, R39.reuse ;  /* 0x000000272f377220 */ /* 0x080fe20000410000 */
[----:B------:R-:W-:Y:S01]  /*4cd0*/  PRMT R105, R105, 0x5410, R94 ;  /* 0x0000541069697816 */ /* 0x000fe2000000005e */
[C---:B------:R-:W-:Y:S01]  /*4ce0*/  FFMA.FTZ R39, R44.reuse, R39, R93 ;  /* 0x000000272c277223 */ /* 0x040fe2000001005d */
[----:B------:R-:W-:Y:S01]  /*4cf0*/  PRMT R109, R109, 0x5410, R54 ;  /* 0x000054106d6d7816 */ /* 0x000fe20000000036 */
[----:B------:R-:W-:Y:S01]  /*4d00*/  FFMA.FTZ R37, R44, R37, -R55 ;  /* 0x000000252c257223 */ /* 0x000fe20000010837 */
[----:B------:R-:W-:Y:S01]  /*4d10*/  LOP3.LUT R111, R111, 0xffff0000, RZ, 0xc0, !PT ;  /* 0xffff00006f6f7812 */ /* 0x000fe200078ec0ff */
[----:B------:R-:W-:Y:S01]  /*4d20*/  IMAD.U32 R44, R105, 0x10000, RZ ;  /* 0x00010000692c7824 */ /* 0x000fe200078e00ff */
[----:B------:R-:W-:Y:S01]  /*4d30*/  LOP3.LUT R107, R107, 0xffff0000, RZ, 0xc0, !PT ;  /* 0xffff00006b6b7812 */ /* 0x000fe200078ec0ff */
[----:B------:R-:W-:Y:S01]  /*4d40*/  IMAD.U32 R47, R109, 0x10000, RZ ;  /* 0x000100006d2f7824 */ /* 0x000fe200078e00ff */
[----:B------:R-:W-:Y:S01]  /*4d50*/  SHF.R.U64 R95, R40, 0x10, R41 ;  /* 0x00000010285f7819 */ /* 0x000fe20000001229 */
[C---:B------:R-:W-:Y:S01]  /*4d60*/  FMUL.FTZ R54, R52.reuse, R111 ;  /* 0x0000006f34367220 */ /* 0x040fe20000410000 */
[----:B------:R-:W-:Y:S01]  /*4d70*/  LOP3.LUT R45, R33, 0xffff0000, RZ, 0xc0, !PT ;  /* 0xffff0000212d7812 */ /* 0x000fe200078ec0ff */
[-C--:B------:R-:W-:Y:S01]  /*4d80*/  FMUL.FTZ R92, R53, R44.reuse ;  /* 0x0000002c355c7220 */ /* 0x080fe20000410000 */
[----:B------:R-:W-:Y:S01]  /*4d90*/  LOP3.LUT R109, R109, 0xffff0000, RZ, 0xc0, !PT ;  /* 0xffff00006d6d7812 */ /* 0x000fe200078ec0ff */
[----:B------:R-:W-:Y:S01]  /*4da0*/  FMUL.FTZ R52, R52, R107 ;  /* 0x0000006b34347220 */ /* 0x000fe20000410000 */
[----:B------:R-:W-:Y:S01]  /*4db0*/  PRMT R106, R106, 0x5410, R95 ;  /* 0x000054106a6a7816 */ /* 0x000fe2000000005f */
[-C--:B------:R-:W-:Y:S01]  /*4dc0*/  FMUL.FTZ R55, R53, R47.reuse ;  /* 0x0000002f35377220 */ /* 0x080fe20000410000 */
[----:B------:R-:W-:Y:S01]  /*4dd0*/  LOP3.LUT R42, R35, 0xffff0000, RZ, 0xc0, !PT ;  /* 0xffff0000232a7812 */ /* 0x000fe200078ec0ff */
[C---:B------:R-:W-:Y:S01]  /*4de0*/  FFMA.FTZ R92, R46.reuse, R47, R92 ;  /* 0x0000002f2e5c7223 */ /* 0x040fe2000001005c */
[----:B------:R-:W-:Y:S01]  /*4df0*/  LOP3.LUT R105, R105, 0xffff0000, RZ, 0xc0, !PT ;  /* 0xffff000069697812 */ /* 0x000fe200078ec0ff */
[C---:B------:R-:W-:Y:S01]  /*4e00*/  FFMA.FTZ R54, R45.reuse, R107, -R54 ;  /* 0x0000006b2d367223 */ /* 0x040fe20000010836 */
[----:B------:R-:W-:Y:S01]  /*4e10*/  FFMA.FTZ R52, R45, R111, R52 ;  /* 0x0000006f2d347223 */ /* 0x000fe20000010034 */
[----:B------:R-:W-:Y:S01]  /*4e20*/  FFMA.FTZ R55, R46, R44, -R55 ;  /* 0x0000002c2e377223 */ /* 0x000fe20000010837 */
[----:B------:R-:W-:Y:S01]  /*4e30*/  FMUL.FTZ R47, R43, R109 ;  /* 0x0000006d2b2f7220 */ /* 0x000fe20000410000 */
[----:B------:R-:W-:-:S02]  /*4e40*/  IMAD.U32 R41, R36, 0x10000, RZ ;  /* 0x0001000024297824 */ /* 0x000fc400078e00ff */
[-C--:B------:R-:W-:Y:S01]  /*4e50*/  FMUL.FTZ R93, R43, R105.reuse ;  /* 0x000000692b5d7220 */ /* 0x080fe20000410000 */
[----:B------:R-:W-:Y:S02]  /*4e60*/  IMAD.U32 R44, R106, 0x10000, RZ ;  /* 0x000100006a2c7824 */ /* 0x000fe400078e00ff */
[----:B------:R-:W-:Y:S01]  /*4e70*/  FFMA.FTZ R94, R42, R105, -R47 ;  /* 0x000000692a5e7223 */ /* 0x000fe2000001082f */
[----:B------:R-:W-:Y:S01]  /*4e80*/  IMAD.U32 R45, R110, 0x10000, RZ ;  /* 0x000100006e2d7824 */ /* 0x000fe200078e00ff */
[----:B------:R-:W-:Y:S01]  /*4e90*/  LOP3.LUT R36, R36, 0xffff0000, RZ, 0xc0, !PT ;  /* 0xffff000024247812 */ /* 0x000fe200078ec0ff */
[----:B------:R-:W-:Y:S01]  /*4ea0*/  IMAD.U32 R40, R32, 0x10000, RZ ;  /* 0x0001000020287824 */ /* 0x000fe200078e00ff */
[----:B------:R-:W-:Y:S01]  /*4eb0*/  LOP3.LUT R47, R110, 0xffff0000, RZ, 0xc0, !PT ;  /* 0xffff00006e2f7812 */ /* 0x000fe200078ec0ff */
[CC--:B------:R-:W-:Y:S01]  /*4ec0*/  FMUL.FTZ R53, R41.reuse, R45.reuse ;  /* 0x0000002d29357220 */ /* 0x0c0fe20000410000 */
[----:B------:R-:W-:Y:S01]  /*4ed0*/  LOP3.LUT R43, R106, 0xffff0000, RZ, 0xc0, !PT ;  /* 0xffff00006a2b7812 */ /* 0x000fe200078ec0ff */
[-C--:B------:R-:W-:Y:S01]  /*4ee0*/  FMUL.FTZ R46, R41, R44.reuse ;  /* 0x0000002c292e7220 */ /* 0x080fe20000410000 */
[----:B------:R-:W-:Y:S01]  /*4ef0*/  PRMT R103, R103, 0x5410, R100 ;  /* 0x0000541067677816 */ /* 0x000fe20000000064 */
[----:B------:R-:W-:Y:S01]  /*4f00*/  IMAD.U32 R33, R34, 0x10000, RZ ;  /* 0x0001000022217824 */ /* 0x000fe200078e00ff */
[----:B------:R-:W-:Y:S01]  /*4f10*/  LOP3.LUT R32, R32, 0xffff0000, RZ, 0xc0, !PT ;  /* 0xffff000020207812 */ /* 0x000fe200078ec0ff */
[----:B------:R-:W-:Y:S01]  /*4f20*/  FFMA.FTZ R53, R40, R44, -R53 ;  /* 0x0000002c28357223 */ /* 0x000fe20000010835 */
[----:B------:R-:W-:Y:S01]  /*4f30*/  LOP3.LUT R35, R34, 0xffff0000, RZ, 0xc0, !PT ;  /* 0xffff000022237812 */ /* 0x000fe200078ec0ff */
[----:B------:R-:W-:Y:S01]  /*4f40*/  FFMA.FTZ R46, R40, R45, R46 ;  /* 0x0000002d282e7223 */ /* 0x000fe2000001002e */
[----:B------:R-:W-:-:S02]  /*4f50*/  IMAD.U32 R34, R38, 0x10000, RZ ;  /* 0x0001000026227824 */ /* 0x000fc400078e00ff */
[C---:B------:R-:W-:Y:S01]  /*4f60*/  FMUL.FTZ R41, R36.reuse, R47 ;  /* 0x0000002f24297220 */ /* 0x040fe20000410000 */
[----:B------:R-:W-:Y:S01]  /*4f70*/  FMUL.FTZ R45, R36, R43 ;  /* 0x0000002b242d7220 */ /* 0x000fe20000410000 */
[----:B------:R-:W-:Y:S01]  /*4f80*/  IMAD.U32 R40, R108, 0x10000, RZ ;  /* 0x000100006c287824 */ /* 0x000fe200078e00ff */
[----:B------:R-:W-:Y:S01]  /*4f90*/  LOP3.LUT R38, R38, 0xffff0000, RZ, 0xc0, !PT ;  /* 0xffff000026267812 */ /* 0x000fe200078ec0ff */
[C---:B------:R-:W-:Y:S01]  /*4fa0*/  IMAD.U32 R36, R103.reuse, 0x10000, RZ ;  /* 0x0001000067247824 */ /* 0x040fe200078e00ff */
[----:B------:R-:W-:Y:S01]  /*4fb0*/  LOP3.LUT R108, R108, 0xffff0000, RZ, 0xc0, !PT ;  /* 0xffff00006c6c7812 */ /* 0x000fe200078ec0ff */
[----:B------:R-:W-:Y:S01]  /*4fc0*/  FFMA.FTZ R93, R42, R109, R93 ;  /* 0x0000006d2a5d7223 */ /* 0x000fe2000001005d */
[----:B------:R-:W-:Y:S01]  /*4fd0*/  LOP3.LUT R103, R103, 0xffff0000, RZ, 0xc0, !PT ;  /* 0xffff000067677812 */ /* 0x000fe200078ec0ff */
[C---:B------:R-:W-:Y:S01]  /*4fe0*/  FFMA.FTZ R42, R32.reuse, R43, -R41 ;  /* 0x0000002b202a7223 */ /* 0x040fe20000010829 */
[----:B------:R-:W-:Y:S01]  /*4ff0*/  FFMA.FTZ R45, R32, R47, R45 ;  /* 0x0000002f202d7223 */ /* 0x000fe2000001002d */
[C---:B------:R-:W-:Y:S01]  /*5000*/  FMUL.FTZ R32, R34.reuse, R40 ;  /* 0x0000002822207220 */ /* 0x040fe20000410000 */
[----:B------:R-:W-:Y:S01]  /*5010*/  FMUL.FTZ R41, R34, R36 ;  /* 0x0000002422297220 */ /* 0x000fe20000410000 */
        /* <DEDUP_REMOVED lines=9> */
[----:B------:R-:W-:Y:S01]  /*50b0*/  F2FP.BF16.F32.PACK_AB R34, R103, R32 ;  /* 0x000000206722723e */ /* 0x000fe200000010ff */
[----:B------:R-:W-:Y:S01]  /*50c0*/  IMAD.MOV.U32 R32, RZ, RZ, R42 ;  /* 0x000000ffff207224 */ /* 0x000fe200078e002a */
[----:B------:R-:W-:Y:S02]  /*50d0*/  F2FP.BF16.F32.PACK_AB R35, R94, R55 ;  /* 0x000000375e23723e */ /* 0x000fe400000010ff */
[----:B------:R-:W-:Y:S02]  /*50e0*/  F2FP.BF16.F32.PACK_AB R39, R93, R92 ;  /* 0x0000005c5d27723e */ /* 0x000fe400000010ff */
[----:B------:R-:W-:-:S02]  /*50f0*/  F2FP.BF16.F32.PACK_AB R36, R45, R46 ;  /* 0x0000002e2d24723e */ /* 0x000fc400000010ff */
[----:B------:R-:W-:-:S07]  /*5100*/  F2FP.BF16.F32.PACK_AB R38, R108, R41 ;  /* 0x000000296c26723e */ /* 0x000fce00000010ff */
.L_x_1149:
[----:B------:R-:W-:Y:S05]  /*5110*/  BSYNC B1 ;  /* 0x0000000000017941 */ /* 0x000fea0003800000 */
.L_x_1148:
[----:B-1----:R1:W-:Y:S01]  /*5120*/  STG.E.128 desc[UR38][R48.64], R32 ;  /* 0x0000002030007986 */ /* 0x0023e2000c101d26 */
[----:B------:R-:W-:-:S13]  /*5130*/  ISETP.GE.AND P4, PT, R51, R98, PT ;  /* 0x000000623300720c */ /* 0x000fda0003f86270 */
[----:B------:R-:W-:Y:S05]  /*5140*/  @P4 BRA `(.L_x_1132) ;  /* 0x00000000008c4947 */ /* 0x000fea0003800000 */
[--C-:B-1----:R-:W-:Y:S02]  /*5150*/  SHF.R.S32.HI R32, RZ, 0x1f, R51.reuse ;  /* 0x0000001fff207819 */ /* 0x102fe40000011433 */
[----:B------:R-:W-:-:S04]  /*5160*/  IADD3 R51, P4, P5, R62, R90, R51 ;  /* 0x0000005a3e337210 */ /* 0x000fc80007d9e033 */
[----:B------:R-:W-:Y:S02]  /*5170*/  IADD3.X R50, R83, R50, R32, P4, P5 ;  /* 0x0000003253327210 */ /* 0x000fe400027ea420 */
[----:B------:R-:W-:-:S04]  /*5180*/  LEA R86, P4, R51, R86, 0x1 ;  /* 0x0000005633567211 */ /* 0x000fc800078808ff */
[----:B------:R-:W-:-:S05]  /*5190*/  LEA.HI.X R87, R51, R87, R50, 0x1, P4 ;  /* 0x0000005733577211 */ /* 0x000fca00020f0c32 */
[----:B--2---:R1:W-:Y:S01]  /*51a0*/  STG.E.128 desc[UR38][R86.64], R36 ;  /* 0x0000002456007986 */ /* 0x0043e2000c101d26 */
[----:B------:R-:W-:Y:S05]  /*51b0*/  BRA `(.L_x_1132) ;  /* 0x0000000000707947 */ /* 0x000fea0003800000 */
.L_x_1115:
[----:B------:R-:W-:-:S06]  /*51c0*/  UISETP.NE.AND UP0, UPT, UR37, 0x3, UPT ;  /* 0x000000032500788c */ /* 0x000fcc000bf05270 */
[----:B------:R-:W-:-:S13]  /*51d0*/  PLOP3.LUT P3, PT, PT, PT, UP0, 0x80, 0x0 ;  /* 0x000000000000781c */ /* 0x000fda0003f6f008 */
[----:B------:R-:W-:Y:S05]  /*51e0*/  @!P3 BRA `(.L_x_1150) ;  /* 0x000000000004b947 */ /* 0x000fea0003800000 */
[----:B------:R-:W-:Y:S01]  /*51f0*/  BPT.TRAP 0x1 ;  /* 0x000000040000795c */ /* 0x000fe20000300000 */
.L_x_1150:
[----:B------:R-:W2:Y:S01]  /*5200*/  LDL R32, [R1+0x10] ;  /* 0x0000100001207983 */ /* 0x000ea20000100800 */
[----:B------:R-:W-:Y:S01]  /*5210*/  IMAD R85, R18, 0x8, R2 ;  /* 0x0000000812557824 */ /* 0x000fe200078e0202 */
[----:B------:R-:W-:Y:S01]  /*5220*/  BSSY B1, `(.L_x_1151) ;  /* 0x0000006000017945 */ /* 0x000fe20003800000 */
[----:B------:R-:W-:-:S05]  /*5230*/  IMAD R96, R25, -0x80, R30 ;  /* 0xffffff8019607824 */ /* 0x000fca00078e021e */
[----:B------:R-:W-:Y:S02]  /*5240*/  VIMNMX R96, R96, 0x80, PT ;  /* 0x0000008060607848 */ /* 0x000fe40003fe0100 */
[----:B--2---:R-:W-:-:S04]  /*5250*/  SHF.L.U32 R97, R32, 0x1f, RZ ;  /* 0x0000001f20617819 */ /* 0x004fc800000006ff */
[----:B------:R-:W0:Y:S02]  /*5260*/  SYNCS.PHASECHK.TRANS64.TRYWAIT P4, [R85+URZ+0x16890], R97 ;  /* 0x01689061550075a7 */ /* 0x000e24000808017f */
[----:B0-----:R-:W-:Y:S05]  /*5270*/  @!P4 BRA `(.L_x_1152) ;  /* 0x000001700004c947 */ /* 0x001fea0003800000 */
.L_x_1432:
[----:B------:R-:W-:Y:S05]  /*5280*/  BSYNC B1 ;  /* 0x0000000000017941 */ /* 0x000fea0003800000 */
.L_x_1151:
[----:B------:R-:W-:Y:S01]  /*5290*/  ISETP.GE.AND P4, PT, R17, R96, PT ;  /* 0x000000601100720c */ /* 0x000fe20003f86270 */
[----:B------:R-:W-:-:S12]  /*52a0*/  BSSY B1, `(.L_x_1153) ;  /* 0x0000006000017945 */ /* 0x000fd80003800000 */
[----:B------:R-:W-:Y:S05]  /*52b0*/  @P4 BRA `(.L_x_1154) ;  /* 0x0000000000104947 */ /* 0x000fea0003800000 */
[----:B------:R-:W1:Y:S04]  /*52c0*/  @!P1 LDS.128 R32, [R89+0xe000] ;  /* 0x00e0000059209984 */ /* 0x000e680000000c00 */
[----:B------:R-:W2:Y:S04]  /*52d0*/  @!P2 LDS.128 R36, [R88+0xe000] ;  /* 0x00e000005824a984 */ /* 0x000ea80000000c00 */
[----:B-1----:R1:W-:Y:S04]  /*52e0*/  @!P1 STG.E.128 desc[UR38][R42.64], R32 ;  /* 0x000000202a009986 */ /* 0x0023e8000c101d26 */
[----:B--2---:R1:W-:Y:S02]  /*52f0*/  @!P2 STG.E.128 desc[UR38][R42.64+0x40], R36 ;  /* 0x000040242a00a986 */ /* 0x0043e4000c101d26 */
.L_x_1154:
[----:B------:R-:W-:Y:S05]  /*5300*/  BSYNC B1 ;  /* 0x0000000000017941 */ /* 0x000fea0003800000 */
.L_x_1153:
[----:B-1----:R-:W-:-:S05]  /*5310*/  VIADD R32, R17, 0x60 ;  /* 0x0000006011207836 */ /* 0x002fca0000000000 */
[----:B------:R-:W-:-:S13]  /*5320*/  ISETP.GE.AND P4, PT, R32, R96, PT ;  /* 0x000000602000720c */ /* 0x000fda0003f86270 */
[----:B------:R-:W-:Y:S05]  /*5330*/  @P4 BRA `(.L_x_1132) ;  /* 0x0000000000104947 */ /* 0x000fea0003800000 */
[----:B------:R-:W1:Y:S04]  /*5340*/  @!P1 LDS.128 R32, [R89+0x11000] ;  /* 0x0110000059209984 */ /* 0x000e680000000c00 */
[----:B------:R-:W2:Y:S04]  /*5350*/  @!P2 LDS.128 R36, [R88+0x11000] ;  /* 0x011000005824a984 */ /* 0x000ea80000000c00 */
[----:B-1----:R1:W-:Y:S04]  /*5360*/  @!P1 STG.E.128 desc[UR38][R40.64], R32 ;  /* 0x0000002028009986 */ /* 0x0023e8000c101d26 */
[----:B--2---:R1:W-:Y:S02]  /*5370*/  @!P2 STG.E.128 desc[UR38][R40.64+0x40], R36 ;  /* 0x000040242800a986 */ /* 0x0043e4000c101d26 */
.L_x_1132:
[----:B------:R-:W-:Y:S05]  /*5380*/  BSYNC B0 ;  /* 0x0000000000007941 */ /* 0x000fea0003800000 */
.L_x_1114:
[----:B-1234-:R-:W1:Y:S01]  /*5390*/  S2R R32, SR_TID.X ;  /* 0x0000000000207919 */ /* 0x01ee620000002100 */
        /* <DEDUP_REMOVED lines=16> */
.L_x_1156:
[----:B------:R-:W-:Y:S05]  /*54a0*/  BSYNC B0 ;  /* 0x0000000000007941 */ /* 0x000fea0003800000 */
.L_x_1155:
[----:B------:R-:W2:Y:S01]  /*54b0*/  SYNCS.PHASECHK.TRANS64.TRYWAIT P3, [R85+URZ+0x168b0], R97 ;  /* 0x0168b061550075a7 */ /* 0x000ea2000806017f */
[----:B------:R-:W-:Y:S01]  /*54c0*/  ULDC UR40, c[0x0][0x2e4] ;  /* 0x0000b90000287ab9 */ /* 0x000fe20000000800 */
[----:B------:R-:W-:Y:S01]  /*54d0*/  ULDC.64 UR44, c[0x0][0x318] ;  /* 0x0000c600002c7ab9 */ /* 0x000fe20000000a00 */
[----:B------:R-:W-:Y:S01]  /*54e0*/  ULDC.64 UR42, c[0x0][0x308] ;  /* 0x0000c200002a7ab9 */ /* 0x000fe20000000a00 */
[----:B------:R-:W-:Y:S01]  /*54f0*/  BSSY B0, `(.L_x_1157) ;  /* 0x0000003000007945 */ /* 0x000fe20003800000 */
[----:B------:R-:W-:-:S03]  /*5500*/  IMAD.WIDE R36, R25, 0x80, R10 ;  /* 0x0000008019247825 */ /* 0x000fc600078e020a */
[----:B--2---:R-:W-:Y:S05]  /*5510*/  @!P3 BRA `(.L_x_1158) ;  /* 0x0000016c0070b947 */ /* 0x004fea0003800000 */
.L_x_1433:
[----:B------:R-:W-:Y:S05]  /*5520*/  BSYNC B0 ;  /* 0x0000000000007941 */ /* 0x000fea0003800000 */
.L_x_1157:
        /* <DEDUP_REMOVED lines=17> */
.L_x_1160:
[----:B------:R-:W-:Y:S05]  /*5640*/  BSYNC B0 ;  /* 0x0000000000007941 */ /* 0x000fea0003800000 */
.L_x_1159:
        /* <DEDUP_REMOVED lines=20> */
.L_x_1162:
[----:B------:R-:W-:Y:S05]  /*5790*/  BSYNC B0 ;  /* 0x0000000000007941 */ /* 0x000fea0003800000 */
.L_x_1161:
[----:B-1----:R-:W3:Y:S01]  /*57a0*/  LDL.LU R33, [R1+0x10] ;  /* 0x0000100001217983 */ /* 0x002ee20000300800 */
[----:B------:R-:W-:Y:S01]  /*57b0*/  VIADD R18, R18, 0x1 ;  /* 0x0000000112127836 */ /* 0x000fe20000000000 */
[----:B------:R-:W-:Y:S01]  /*57c0*/  LOP3.LUT P5, RZ, R22, 0x2, RZ, 0xc0, !PT ;  /* 0x0000000216ff7812 */ /* 0x000fe200078ac0ff */
        /* <DEDUP_REMOVED lines=10> */
[----:B------:R-:W-:Y:S02]  /*5870*/  SEL R32, RZ, 0x1, P3 ;  /* 0x00000001ff207807 */ /* 0x000fe40001800000 */
[----:B------:R-:W-:Y:S01]  /*5880*/  SEL R18, R18, RZ, P3 ;  /* 0x000000ff12127207 */ /* 0x000fe20001800000 */
[----:B------:R0:W-:Y:S01]  /*5890*/  @!P4 SYNCS.ARRIVE.TRANS64.RED.A1T0 RZ, [R85+URZ], RZ ;  /* 0x000000ff55ffc9a7 */ /* 0x0001e2000810043f */
[----:B---3--:R-:W-:-:S05]  /*58a0*/  LOP3.LUT R33, R33, R32, RZ, 0x3c, !PT ;  /* 0x0000002021217212 */ /* 0x008fca00078e3cff */
[----:B------:R0:W-:Y:S01]  /*58b0*/  STL [R1+0x10], R33 ;  /* 0x0000102101007387 */ /* 0x0001e20000100800 */
[----:B------:R-:W-:Y:S05]  /*58c0*/  @P5 BRA `(.L_x_1163) ;  /* 0xffffffc800b45947 */ /* 0x000fea000383ffff */
[----:B0-----:R-:W0:Y:S01]  /*58d0*/  S2R R33, SR_TID.X ;  /* 0x0000000000217919 */ /* 0x001e220000002100 */
[----:B------:R-:W-:Y:S02]  /*58e0*/  PLOP3.LUT P0, PT, PT, PT, PT, 0x8, 0x0 ;  /* 0x000000000000781c */ /* 0x000fe40003f0e170 */
[----:B0-----:R-:W-:-:S04]  /*58f0*/  SHF.R.U32.HI R33, RZ, 0x7, R33 ;  /* 0x00000007ff217819 */ /* 0x001fc80000011621 */
[----:B------:R-:W-:-:S13]  /*5900*/  ISETP.NE.AND P5, PT, R33, 0x1, PT ;  /* 0x000000012100780c */ /* 0x000fda0003fa5270 */
[----:B------:R-:W-:Y:S06]  /*5910*/  @!P5 BAR.ARV 0x9, 0x100 ;  /* 0x024400000000db1d */ /* 0x000fec0000002000 */
.L_x_1109:
[----:B------:R-:W1:Y:S02]  /*5920*/  LDC.64 R4, c[0x0][0x9e0] ;  /* 0x00027800ff047b82 */ /* 0x000e640000000a00 */
[----:B-1----:R-:W-:Y:S01]  /*5930*/  ISETP.GE.AND P1, PT, R5, 0x1, PT ;  /* 0x000000010500780c */ /* 0x002fe20003f26270 */
[----:B------:R-:W-:-:S12]  /*5940*/  @P0 BRA `(.L_x_1164) ;  /* 0x00000000000c0947 */ /* 0x000fd80003800000 */
[----:B------:R-:W1:Y:S01]  /*5950*/  FENCE.VIEW.ASYNC.G ;  /* 0x00000000000073c6 */ /* 0x000e620000000100 */
[----:B------:R-:W-:Y:S05]  /*5960*/  WARPSYNC.ALL ;  /* 0x0000000000007948 */ /* 0x000fea0003800000 */
[----:B-1----:R-:W-:Y:S06]  /*5970*/  BAR.ARV 0xc, 0x1a0 ;  /* 0x0306800000007b1d */ /* 0x002fec0000002000 */
.L_x_1164:
[----:B------:R-:W-:Y:S01]  /*5980*/  IMAD.IADD R0, R29, 0x1, R4 ;  /* 0x000000011d007824 */ /* 0x000fe200078e0204 */
[----:B------:R-:W-:Y:S06]  /*5990*/  @!P1 BRA `(.L_x_1165) ;  /* 0x0000000000489947 */ /* 0x000fec0003800000 */
        /* <DEDUP_REMOVED lines=11> */
.L_x_1167:
[----:B------:R-:W-:-:S13]  /*5a50*/  ISETP.NE.AND P0, PT, R5, 0x1, PT ;  /* 0x000000010500780c */ /* 0x000fda0003f05270 */
[----:B------:R-:W1:Y:S02]  /*5a60*/  @P0 LDC.64 R6, c[0x0][0x9e8] ;  /* 0x00027a00ff060b82 */ /* 0x000e640000000a00 */
[----:B-1----:R-:W-:-:S05]  /*5a70*/  @P0 IMAD.HI.U32 R4, R3, R6, RZ ;  /* 0x0000000603040227 */ /* 0x002fca00078e00ff */
[----:B------:R-:W-:-:S07]  /*5a80*/  @P0 SHF.R.U32.HI R3, RZ, R7, R4 ;  /* 0x00000007ff030219 */ /* 0x000fce0000011604 */
.L_x_1168:
[----:B------:R-:W-:Y:S05]  /*5a90*/  BSYNC B0 ;  /* 0x0000000000007941 */ /* 0x000fea0003800000 */
.L_x_1166:
[----:B------:R-:W-:-:S05]  /*5aa0*/  IMAD R3, R3, R5, R5 ;  /* 0x0000000503037224 */ /* 0x000fca00078e0205 */
[----:B------:R-:W-:-:S07]  /*5ab0*/  VIMNMX R0, R0, R3, PT ;  /* 0x0000000300007248 */ /* 0x000fce0003fe0100 */
.L_x_1165:
[----:B------:R-:W-:Y:S01]  /*5ac0*/  VIADD R0, R0, 0x7f ;  /* 0x0000007f00007836 */ /* 0x000fe20000000000 */
[----:B------:R-:W-:-:S04]  /*5ad0*/  ULDC UR4, c[0x0][0x9dc] ;  /* 0x0002770000047ab9 */ /* 0x000fc80000000800 */
[----:B------:R-:W-:-:S04]  /*5ae0*/  SHF.R.S32.HI R3, RZ, 0x1f, R0 ;  /* 0x0000001fff037819 */ /* 0x000fc80000011400 */
[----:B------:R-:W-:Y:S01]  /*5af0*/  LEA.HI R3, R3, R0, RZ, 0x7 ;  /* 0x0000000003037211 */ /* 0x000fe200078f38ff */
[----:B------:R-:W-:-:S03]  /*5b00*/  VIADD R0, R27, -UR4 ;  /* 0x800000041b007c36 */ /* 0x000fc60008000000 */
        /* <DEDUP_REMOVED lines=13> */
.L_x_1171:
[----:B------:R-:W-:-:S13]  /*5be0*/  ISETP.NE.AND P0, PT, R5, 0x1, PT ;  /* 0x000000010500780c */ /* 0x000fda0003f05270 */
[----:B------:R-:W1:Y:S02]  /*5bf0*/  @P0 LDC.64 R6, c[0x0][0x9e8] ;  /* 0x00027a00ff060b82 */ /* 0x000e640000000a00 */
[----:B-1----:R-:W-:-:S05]  /*5c00*/  @P0 IMAD.HI.U32 R6, R27, R6, RZ ;  /* 0x000000061b060227 */ /* 0x002fca00078e00ff */
[----:B------:R-:W-:-:S07]  /*5c10*/  @P0 SHF.R.U32.HI R27, RZ, R7, R6 ;  /* 0x00000007ff1b0219 */ /* 0x000fce0000011606 */
.L_x_1172:
[----:B------:R-:W-:Y:S05]  /*5c20*/  BSYNC B0 ;  /* 0x0000000000007941 */ /* 0x000fea0003800000 */
.L_x_1170:
[----:B------:R-:W-:-:S05]  /*5c30*/  IMAD R27, R27, R5, RZ ;  /* 0x000000051b1b7224 */ /* 0x000fca00078e02ff */
[----:B------:R-:W-:-:S07]  /*5c40*/  VIMNMX R0, R0, R27, !PT ;  /* 0x0000001b00007248 */ /* 0x000fce0007fe0100 */
.L_x_1169:
[----:B------:R-:W-:Y:S01]  /*5c50*/  SHF.R.S32.HI R3, RZ, 0x1f, R0 ;  /* 0x0000001fff037819 */ /* 0x000fe20000011400 */
[----:B------:R-:W-:Y:S01]  /*5c60*/  IMAD.MOV.U32 R21, RZ, RZ, RZ ;  /* 0x000000ffff157224 */ /* 0x000fe200078e00ff */
[----:B------:R-:W-:Y:S02]  /*5c70*/  PLOP3.LUT P0, PT, PT, PT, PT, 0x80, 0x0 ;  /* 0x000000000000781c */ /* 0x000fe40003f0f070 */
[----:B------:R-:W-:Y:S02]  /*5c80*/  CS2R R28, SRZ ;  /* 0x00000000001c7805 */ /* 0x000fe4000001ff00 */
[----:B------:R-:W-:Y:S02]  /*5c90*/  LEA.HI R3, R3, R0, RZ, 0x7 ;  /* 0x0000000003037211 */ /* 0x000fe400078f38ff */
[----:B0-----:R-:W-:Y:S01]  /*5ca0*/  CS2R R14, SRZ ;  /* 0x00000000000e7805 */ /* 0x001fe2000001ff00 */
[----:B------:R-:W-:Y:S01]  /*5cb0*/  IMAD.MOV.U32 R118, RZ, RZ, RZ ;  /* 0x000000ffff767224 */ /* 0x000fe200078e00ff */
[----:B------:R-:W-:-:S02]  /*5cc0*/  CS2R R114, SRZ ;  /* 0x0000000000727805 */ /* 0x000fc4000001ff00 */
[----:B------:R-:W-:Y:S02]  /*5cd0*/  SHF.R.S32.HI R3, RZ, 0x7, R3 ;  /* 0x00000007ff037819 */ /* 0x000fe40000011403 */
[----:B------:R-:W-:Y:S02]  /*5ce0*/  CS2R R112, SRZ ;  /* 0x0000000000707805 */ /* 0x000fe4000001ff00 */
[----:B------:R-:W-:Y:S02]  /*5cf0*/  CS2R R110, SRZ ;  /* 0x00000000006e7805 */ /* 0x000fe4000001ff00 */
[----:B------:R-:W-:Y:S02]  /*5d00*/  CS2R R108, SRZ ;  /* 0x00000000006c7805 */ /* 0x000fe4000001ff00 */
[----:B------:R-:W-:Y:S02]  /*5d10*/  VIMNMX R4, RZ, R3, !PT ;  /* 0x00000003ff047248 */ /* 0x000fe40007fe0100 */
[----:B------:R-:W-:-:S02]  /*5d20*/  CS2R R106, SRZ ;  /* 0x00000000006a7805 */ /* 0x000fc4000001ff00 */
[----:B------:R-:W-:Y:S02]  /*5d30*/  CS2R R104, SRZ ;  /* 0x0000000000687805 */ /* 0x000fe4000001ff00 */
[----:B------:R-:W-:Y:S02]  /*5d40*/  CS2R R102, SRZ ;  /* 0x0000000000667805 */ /* 0x000fe4000001ff00 */
[----:B------:R-:W-:Y:S01]  /*5d50*/  ISETP.GT.AND P1, PT, R88, R4, PT ;  /* 0x000000045800720c */ /* 0x000fe20003f24270 */
[----:B------:R0:W-:Y:S01]  /*5d60*/  STL [R1+0x24], R4 ;  /* 0x0000240401007387 */ /* 0x0001e20000100800 */
[----:B------:R-:W-:Y:S02]  /*5d70*/  CS2R R100, SRZ ;  /* 0x0000000000647805 */ /* 0x000fe4000001ff00 */
[----:B------:R-:W-:Y:S02]  /*5d80*/  CS2R R98, SRZ ;  /* 0x0000000000627805 */ /* 0x000fe4000001ff00 */
[----:B------:R-:W-:-:S02]  /*5d90*/  CS2R R96, SRZ ;  /* 0x0000000000607805 */ /* 0x000fc4000001ff00 */
[----:B------:R-:W-:Y:S01]  /*5da0*/  CS2R R6, SRZ ;  /* 0x0000000000067805 */ /* 0x000fe2000001ff00 */
[----:B------:R-:W-:Y:S01]  /*5db0*/  IMAD.MOV.U32 R94, RZ, RZ, RZ ;  /* 0x000000ffff5e7224 */ /* 0x000fe200078e00ff */
[----:B------:R-:W-:Y:S01]  /*5dc0*/  CS2R R90, SRZ ;  /* 0x00000000005a7805 */ /* 0x000fe2000001ff00 */
[----:B------:R-:W-:Y:S02]  /*5dd0*/  IMAD.MOV.U32 R3, RZ, RZ, RZ ;  /* 0x000000ffff037224 */ /* 0x000fe400078e00ff */
[----:B------:R-:W-:Y:S02]  /*5de0*/  IMAD.MOV.U32 R89, RZ, RZ, RZ ;  /* 0x000000ffff597224 */ /* 0x000fe400078e00ff */
[----:B------:R-:W-:Y:S01]  /*5df0*/  IMAD.MOV.U32 R26, RZ, RZ, RZ ;  /* 0x000000ffff1a7224 */ /* 0x000fe200078e00ff */
[----:B0-----:R-:W-:Y:S06]  /*5e00*/  @!P1 BRA `(.L_x_1173) ;  /* 0x000000f400089947 */ /* 0x001fec0003800000 */
[----:B------:R-:W0:Y:S01]  /*5e10*/  S2R R4, SR_TID.X ;  /* 0x0000000000047919 */ /* 0x000e220000002100 */
[----:B------:R-:W-:Y:S01]  /*5e20*/  UMOV UR4, 0xffffffff ;  /* 0xffffffff00047882 */ /* 0x000fe20000000000 */
[----:B0-----:R-:W-:-:S05]  /*5e30*/  VIADD R4, R4, 0xffffff80 ;  /* 0xffffff8004047836 */ /* 0x001fca0000000000 */
[----:B------:R-:W-:-:S04]  /*5e40*/  SHF.R.S32.HI R40, RZ, 0x1f, R4 ;  /* 0x0000001fff287819 */ /* 0x000fc80000011404 */
[----:B------:R-:W-:-:S04]  /*5e50*/  LEA.HI R40, R40, R4, RZ, 0x7 ;  /* 0x0000000428287211 */ /* 0x000fc800078f38ff */
[----:B------:R-:W-:Y:S01]  /*5e60*/  SHF.R.S32.HI R24, RZ, 0x7, R40 ;  /* 0x00000007ff187819 */ /* 0x000fe20000011428 */
[----:B------:R-:W-:Y:S06]  /*5e70*/  BRA.DIV UR4, `(.L_x_1174) ;  /* 0x00000166042c7947 */ /* 0x000fec000b800000 */
[----:B------:R-:W0:Y:S04]  /*5e80*/  SHFL.IDX PT, R0, R24, RZ, 0x1f ;  /* 0x00001fff18007589 */ /* 0x000e2800000e0000 */
[----:B0-----:R1:W-:Y:S02]  /*5e90*/  STL [R1+0xc], R0 ;  /* 0x00000c0001007387 */ /* 0x0013e40000100800 */
.L_x_1436:
[----:B------:R-:W1:Y:S01]  /*5ea0*/  LDL R3, [R1+0xc] ;  /* 0x00000c0001037983 */ /* 0x000e620000100800 */
[----:B------:R-:W-:Y:S01]  /*5eb0*/  LOP3.LUT R22, R22, 0xfffffffe, RZ, 0xc0, !PT ;  /* 0xfffffffe16167812 */ /* 0x000fe200078ec0ff */
[----:B------:R-:W-:Y:S01]  /*5ec0*/  BSSY B6, `(.L_x_1175) ;  /* 0x000001b000067945 */ /* 0x000fe20003800000 */
[----:B-1----:R-:W-:-:S05]  /*5ed0*/  IMAD.HI R0, R3, 0x55555556, RZ ;  /* 0x5555555603007827 */ /* 0x002fca00078e02ff */
[----:B------:R-:W-:-:S05]  /*5ee0*/  LEA.HI R0, R0, R0, RZ, 0x1 ;  /* 0x0000000000007211 */ /* 0x000fca00078f08ff */
[----:B------:R-:W-:Y:S02]  /*5ef0*/  IMAD R0, R0, -0x3, R3 ;  /* 0xfffffffd00007824 */ /* 0x000fe400078e0203 */
[----:B------:R-:W-:-:S04]  /*5f00*/  VIADD R3, R2, 0x8400 ;  /* 0x0000840002037836 */ /* 0x000fc80000000000 */
[----:B------:R-:W-:Y:S01]  /*5f10*/  IMAD R0, R0, 0x2000, R3 ;  /* 0x0000200000007824 */ /* 0x000fe200078e0203 */
[----:B------:R-:W-:-:S04]  /*5f20*/  LOP3.LUT P0, RZ, R3, 0x3ff, RZ, 0xc0, !PT ;  /* 0x000003ff03ff7812 */ /* 0x000fc8000780c0ff */
[----:B------:R-:W-:-:S04]  /*5f30*/  SHF.R.U32.HI R0, RZ, 0x4, R0 ;  /* 0x00000004ff007819 */ /* 0x000fc80000011600 */
[----:B------:R-:W-:-:S05]  /*5f40*/  LOP3.LUT R25, R0, 0x3fff, RZ, 0xc0, !PT ;  /* 0x00003fff00197812 */ /* 0x000fca00078ec0ff */
[----:B------:R-:W-:Y:S01]  /*5f50*/  @P0 LOP3.LUT R22, R22, 0x1, RZ, 0xfc, !PT ;  /* 0x0000000116160812 */ /* 0x000fe200078efcff */
[----:B------:R-:W-:Y:S06]  /*5f60*/  @!P0 BRA `(.L_x_1176) ;  /* 0x0000000000408947 */ /* 0x000fec0003800000 */
        /* <DEDUP_REMOVED lines=16> */
.L_x_1176:
[----:B------:R-:W-:Y:S05]  /*6070*/  BSYNC B6 ;  /* 0x0000000000067941 */ /* 0x000fea0003800000 */
.L_x_1175:
[----:B------:R-:W-:Y:S02]  /*6080*/  ULDC UR4, c[0x0][0x3d4] ;  /* 0x0000f50000047ab9 */ /* 0x000fe40000000800 */
[----:B------:R-:W-:-:S13]  /*6090*/  ISETP.LT.AND P0, PT, RZ, UR4, PT ;  /* 0x00000004ff007c0c */ /* 0x000fda000bf01270 */
[----:B------:R-:W-:Y:S05]  /*60a0*/  @P0 BRA `(.L_x_1177) ;  /* 0x0000000000400947 */ /* 0x000fea0003800000 */
[----:B------:R-:W3:Y:S02]  /*60b0*/  LDL R20, [R1+0x38] ;  /* 0x0000380001147983 */ /* 0x000ee40000100800 */
[----:B---3--:R-:W-:-:S04]  /*60c0*/  LEA.HI R0, R20, R20, RZ, 0x1 ;  /* 0x0000001414007211 */ /* 0x008fc800078f08ff */
[----:B------:R-:W-:-:S05]  /*60d0*/  LOP3.LUT R0, R0, 0xfffffffe, RZ, 0xc0, !PT ;  /* 0xfffffffe00007812 */ /* 0x000fca00078ec0ff */
[----:B------:R-:W-:-:S05]  /*60e0*/  IMAD.IADD R0, R20, 0x1, -R0 ;  /* 0x0000000114007824 */ /* 0x000fca00078e0a00 */
[----:B------:R-:W-:-:S04]  /*60f0*/  SHF.L.U32 R3, R0, 0x1f, RZ ;  /* 0x0000001f00037819 */ /* 0x000fc800000006ff */
[----:B------:R1:W3:Y:S03]  /*6100*/  SYNCS.PHASECHK.TRANS64.TRYWAIT P0, [R2+URZ+0x16800], R3 ;  /* 0x01680003020075a7 */ /* 0x0002e6000800017f */
[----:B---3--:R-:W-:Y:S05]  /*6110*/  @!P0 NANOSLEEP.SYNCS 0x989680 ;  /* 0x009896800000895d */ /* 0x008fea0003900000 */
[----:B------:R-:W3:Y:S01]  /*6120*/  @!P0 SYNCS.PHASECHK.TRANS64 P0, [R2+URZ+0x16800], R3 ;  /* 0x01680003020085a7 */ /* 0x000ee2000800007f */
[----:B------:R-:W-:Y:S04]  /*6130*/  BSSY B0, `(.L_x_1178) ;  /* 0x0000006000007945 */ /* 0x000fe80003800000 */
[----:B---3--:R-:W-:Y:S05]  /*6140*/  @P0 BRA `(.L_x_1179) ;  /* 0x0000000000100947 */ /* 0x008fea0003800000 */
.L_x_1180:
[----:B---3--:R3:W4:Y:S02]  /*6150*/  SYNCS.PHASECHK.TRANS64.TRYWAIT P0, [R2+URZ+0x16800], R3 ;  /* 0x01680003020075a7 */ /* 0x008724000800017f */
[----:B----4-:R-:W-:Y:S05]  /*6160*/  @!P0 NANOSLEEP.SYNCS 0x989680 ;  /* 0x009896800000895d */ /* 0x010fea0003900000 */
[----:B------:R-:W4:Y:S02]  /*6170*/  @!P0 SYNCS.PHASECHK.TRANS64 P0, [R2+URZ+0x16800], R3 ;  /* 0x01680003020085a7 */ /* 0x000f24000800007f */
[----:B----4-:R-:W-:Y:S05]  /*6180*/  @!P0 BRA `(.L_x_1180) ;  /* 0xfffffffc00f08947 */ /* 0x010fea000383ffff */
.L_x_1179:
[----:B------:R-:W-:Y:S05]  /*6190*/  BSYNC B0 ;  /* 0x0000000000007941 */ /* 0x000fea0003800000 */
.L_x_1178:
[----:B------:R-:W-:Y:S05]  /*61a0*/  BRA `(.L_x_1181) ;  /* 0x0000003000cc7947 */ /* 0x000fea0003800000 */
.L_x_1177:
[----:B------:R-:W1:Y:S01]  /*61b0*/  S2R R0, SR_TID.X ;  /* 0x0000000000007919 */ /* 0x000e620000002100 */
[----:B------:R-:W-:Y:S01]  /*61c0*/  SHF.R.S32.HI R10, RZ, 0x1f, R17 ;  /* 0x0000001fff0a7819 */ /* 0x000fe20000011411 */
[----:B------:R-:W-:Y:S01]  /*61d0*/  ULDC.64 UR4, c[0x0][0x3d8] ;  /* 0x0000f60000047ab9 */ /* 0x000fe20000000a00 */
[----:B------:R-:W-:Y:S01]  /*61e0*/  ULDC.64 UR6, c[0x0][0x3e8] ;  /* 0x0000fa0000067ab9 */ /* 0x000fe20000000a00 */
[----:B------:R-:W-:Y:S01]  /*61f0*/  LOP3.LUT P4, RZ, R22, 0x1, RZ, 0xc0, !PT ;  /* 0x0000000116ff7812 */ /* 0x000fe2000788c0ff */
[----:B-----5:R-:W-:Y:S01]  /*6200*/  IMAD.WIDE.U32 R44, R23, UR4, RZ ;  /* 0x00000004172c7c25 */ /* 0x020fe2000f8e00ff */
[----:B------:R-:W-:Y:S03]  /*6210*/  BSSY B6, `(.L_x_1182) ;  /* 0x0000033000067945 */ /* 0x000fe60003800000 */
[C---:B------:R-:W-:Y:S02]  /*6220*/  IMAD R6, R10.reuse, UR4, RZ ;  /* 0x000000040a067c24 */ /* 0x040fe4000f8e02ff */
[----:B------:R-:W-:-:S02]  /*6230*/  IMAD R10, R10, UR6, RZ ;  /* 0x000000060a0a7c24 */ /* 0x000fc4000f8e02ff */
[----:B------:R-:W-:Y:S02]  /*6240*/  IMAD R37, R17, UR5, R6 ;  /* 0x0000000511257c24 */ /* 0x000fe4000f8e0206 */
[----:B------:R-:W-:-:S04]  /*6250*/  IMAD.WIDE.U32 R42, R23, UR6, RZ ;  /* 0x00000006172a7c25 */ /* 0x000fc8000f8e00ff */
[----:B------:R-:W-:Y:S02]  /*6260*/  IMAD R47, R17, UR7, R10 ;  /* 0x00000007112f7c24 */ /* 0x000fe4000f8e020a */
[----:B-1----:R-:W-:-:S05]  /*6270*/  VIADD R0, R0, 0xffffff80 ;  /* 0xffffff8000007836 */ /* 0x002fca0000000000 */
[----:B------:R-:W-:-:S04]  /*6280*/  SHF.R.S32.HI R36, RZ, 0x1f, R0 ;  /* 0x0000001fff247819 */ /* 0x000fc80000011400 */
[----:B------:R-:W-:-:S04]  /*6290*/  LEA.HI R36, R36, R0, RZ, 0x2 ;  /* 0x0000000024247211 */ /* 0x000fc800078f10ff */
[----:B------:R-:W-:-:S05]  /*62a0*/  LOP3.LUT R36, R36, 0xfffffffc, RZ, 0xc0, !PT ;  /* 0xfffffffc24247812 */ /* 0x000fca00078ec0ff */
[----:B------:R-:W-:Y:S01]  /*62b0*/  IMAD.IADD R36, R0, 0x1, -R36 ;  /* 0x0000000100247824 */ /* 0x000fe200078e0a24 */
[----:B------:R-:W-:-:S03]  /*62c0*/  SHF.R.S32.HI R0, RZ, 0x1f, R23 ;  /* 0x0000001fff007819 */ /* 0x000fc60000011417 */
[C---:B------:R-:W-:Y:S02]  /*62d0*/  IMAD.SHL.U32 R28, R36.reuse, 0x4, RZ ;  /* 0x00000004241c7824 */ /* 0x040fe400078e00ff */
[----:B------:R-:W-:Y:S02]  /*62e0*/  IMAD.SHL.U32 R26, R36, 0x8, RZ ;  /* 0x00000008241a7824 */ /* 0x000fe400078e00ff */
[C---:B------:R-:W-:Y:S01]  /*62f0*/  IMAD R4, R0.reuse, UR4, RZ ;  /* 0x0000000400047c24 */ /* 0x040fe2000f8e02ff */
[----:B------:R-:W-:Y:S01]  /*6300*/  SHF.R.S32.HI R29, RZ, 0x1f, R28 ;  /* 0x0000001fff1d7819 */ /* 0x000fe2000001141c */
[----:B------:R-:W-:Y:S01]  /*6310*/  IMAD R0, R0, UR6, RZ ;  /* 0x0000000600007c24 */ /* 0x000fe2000f8e02ff */
[----:B------:R-:W-:Y:S01]  /*6320*/  SHF.R.S32.HI R27, RZ, 0x1f, R26 ;  /* 0x0000001fff1b7819 */ /* 0x000fe2000001141a */
[----:B------:R-:W-:Y:S02]  /*6330*/  IMAD R41, R23, UR5, R4 ;  /* 0x0000000517297c24 */ /* 0x000fe4000f8e0204 */
[----:B------:R-:W-:-:S04]  /*6340*/  IMAD.WIDE.U32 R4, R17, UR4, R28 ;  /* 0x0000000411047c25 */ /* 0x000fc8000f8e001c */
[----:B------:R-:W-:Y:S01]  /*6350*/  IMAD R3, R23, UR7, R0 ;  /* 0x0000000717037c24 */ /* 0x000fe2000f8e0200 */
[----:B--2---:R-:W-:Y:S01]  /*6360*/  IADD3 R34, P0, R4, R44, RZ ;  /* 0x0000002c04227210 */ /* 0x004fe20007f1e0ff */
[----:B------:R-:W-:-:S04]  /*6370*/  IMAD.WIDE.U32 R6, R17, UR6, R28 ;  /* 0x0000000611067c25 */ /* 0x000fc8000f8e001c */
[----:B------:R-:W-:Y:S01]  /*6380*/  IMAD.WIDE.U32 R8, R17, UR4, R26 ;  /* 0x0000000411087c25 */ /* 0x000fe2000f8e001a */
[----:B------:R-:W-:-:S03]  /*6390*/  IADD3 R32, P1, R6, R42, RZ ;  /* 0x0000002a06207210 */ /* 0x000fc60007f3e0ff */
[----:B------:R-:W-:Y:S01]  /*63a0*/  IMAD.WIDE.U32 R10, R17, UR6, R26 ;  /* 0x00000006110a7c25 */ /* 0x000fe2000f8e001a */
[----:B------:R-:W-:-:S03]  /*63b0*/  IADD3 R31, P2, R8, R44, RZ ;  /* 0x0000002c081f7210 */ /* 0x000fc60007f5e0ff */
[----:B------:R-:W-:Y:S01]  /*63c0*/  IMAD.IADD R41, R41, 0x1, R45 ;  /* 0x0000000129297824 */ /* 0x000fe200078e022d */
[----:B------:R-:W-:Y:S01]  /*63d0*/  IADD3 R39, P3, R10, R42, RZ ;  /* 0x0000002a0a277210 */ /* 0x000fe20007f7e0ff */
[----:B------:R-:W-:-:S03]  /*63e0*/  IMAD.IADD R23, R3, 0x1, R43 ;  /* 0x0000000103177824 */ /* 0x000fc600078e022b */
[----:B------:R-:W-:Y:S02]  /*63f0*/  IADD3.X R35, R41, R5, R37, P0, !PT ;  /* 0x0000000529237210 */ /* 0x000fe400007fe425 */
[----:B------:R-:W-:Y:S02]  /*6400*/  IADD3.X R33, R23, R7, R47, P1, !PT ;  /* 0x0000000717217210 */ /* 0x000fe40000ffe42f */
[----:B------:R-:W-:Y:S02]  /*6410*/  IADD3.X R37, R41, R37, R9, P2, !PT ;  /* 0x0000002529257210 */ /* 0x000fe400017fe409 */
[----:B------:R-:W-:Y:S01]  /*6420*/  IADD3.X R47, R23, R47, R11, P3, !PT ;  /* 0x0000002f172f7210 */ /* 0x000fe20001ffe40b */
        /* <DEDUP_REMOVED lines=17> */
.L_x_1183:
[----:B------:R-:W-:Y:S05]  /*6540*/  BSYNC B6 ;  /* 0x0000000000067941 */ /* 0x000fea0003800000 */
.L_x_1182:
[----:B------:R-:W2:Y:S01]  /*6550*/  LDL R30, [R1+0x4] ;  /* 0x00000400011e7983 */ /* 0x000ea20000100800 */
[----:B------:R-:W1:Y:S01]  /*6560*/  LDC.64 R10, c[0x0][0x3d8] ;  /* 0x0000f600ff0a7b82 */ /* 0x000e620000000a00 */
[----:B------:R-:W-:Y:S02]  /*6570*/  ULDC.U8 UR4, c[0x0][0x3f0] ;  /* 0x0000fc0000047ab9 */ /* 0x000fe40000000000 */
[----:B------:R-:W3:Y:S05]  /*6580*/  LDL R38, [R1+0x20] ;  /* 0x0000200001267983 */ /* 0x000eea0000100800 */
[----:B------:R-:W4:Y:S01]  /*6590*/  LDC.64 R12, c[0x0][0x3e8] ;  /* 0x0000fa00ff0c7b82 */ /* 0x000f220000000a00 */
[----:B------:R-:W-:Y:S01]  /*65a0*/  ISETP.NE.AND P0, PT, RZ, UR4, PT ;  /* 0x00000004ff007c0c */ /* 0x000fe2000bf05270 */
[----:B------:R-:W-:Y:S01]  /*65b0*/  BSSY B0, `(.L_x_1184) ;  /* 0x00002ea000007945 */ /* 0x000fe20003800000 */
[----:B--2---:R-:W-:Y:S01]  /*65c0*/  SHF.R.S32.HI R3, RZ, 0x1f, R30 ;  /* 0x0000001fff037819 */ /* 0x004fe2000001141e */
[----:B-1----:R-:W-:-:S04]  /*65d0*/  IMAD.WIDE.U32 R8, R30, R10, RZ ;  /* 0x0000000a1e087225 */ /* 0x002fc800078e00ff */
[C---:B------:R-:W-:Y:S02]  /*65e0*/  IMAD R0, R3.reuse, R10, RZ ;  /* 0x0000000a03007224 */ /* 0x040fe400078e02ff */
[-C--:B----4-:R-:W-:Y:S02]  /*65f0*/  IMAD R4, R3, R12.reuse, RZ ;  /* 0x0000000c03047224 */ /* 0x090fe400078e02ff */
[----:B------:R-:W-:-:S04]  /*6600*/  IMAD.WIDE.U32 R20, R30, R12, RZ ;  /* 0x0000000c1e147225 */ /* 0x000fc800078e00ff */
[C---:B------:R-:W-:Y:S02]  /*6610*/  IMAD R3, R30.reuse, R11, R0 ;  /* 0x0000000b1e037224 */ /* 0x040fe400078e0200 */
[C---:B------:R-:W-:Y:S02]  /*6620*/  IMAD R5, R30.reuse, R13, R4 ;  /* 0x0000000d1e057224 */ /* 0x040fe400078e0204 */
[----:B------:R-:W-:Y:S02]  /*6630*/  IMAD.IADD R3, R9, 0x1, R3 ;  /* 0x0000000109037824 */ /* 0x000fe400078e0203 */
[----:B------:R-:W-:Y:S02]  /*6640*/  IMAD.IADD R53, R21, 0x1, R5 ;  /* 0x0000000115357824 */ /* 0x000fe400078e0205 */
[----:B---3--:R-:W-:Y:S02]  /*6650*/  IMAD R0, R30, -0xc0, R38 ;  /* 0xffffff401e007824 */ /* 0x008fe400078e0226 */
[----:B------:R-:W-:-:S04]  /*6660*/  IMAD.WIDE.U32 R6, R8, 0xc0, RZ ;  /* 0x000000c008067825 */ /* 0x000fc800078e00ff */
[----:B------:R-:W-:-:S04]  /*6670*/  IMAD.WIDE.U32 R4, R20, 0xc0, RZ ;  /* 0x000000c014047825 */ /* 0x000fc800078e00ff */
[----:B------:R-:W-:Y:S02]  /*6680*/  IMAD R51, R3, 0xc0, RZ ;  /* 0x000000c003337824 */ /* 0x000fe400078e02ff */
[----:B------:R-:W-:Y:S01]  /*6690*/  IMAD R53, R53, 0xc0, RZ ;  /* 0x000000c035357824 */ /* 0x000fe200078e02ff */
[----:B------:R-:W-:Y:S01]  /*66a0*/  VIMNMX R50, R0, 0xc0, PT ;  /* 0x000000c000327848 */ /* 0x000fe20003fe0100 */
[----:B------:R-:W-:Y:S02]  /*66b0*/  IMAD.IADD R55, R7, 0x1, R51 ;  /* 0x0000000107377824 */ /* 0x000fe400078e0233 */
[----:B------:R-:W-:Y:S01]  /*66c0*/  IMAD.IADD R57, R5, 0x1, R53 ;  /* 0x0000000105397824 */ /* 0x000fe200078e0235 */
[----:B------:R-:W-:Y:S06]  /*66d0*/  @!P0 BRA `(.L_x_1185) ;  /* 0x0000001400d88947 */ /* 0x000fec0003800000 */
[----:B------:R-:W1:Y:S01]  /*66e0*/  LDC R0, c[0x0][0x428] ;  /* 0x00010a00ff007b82 */ /* 0x000e620000000800 */
[C---:B------:R-:W-:Y:S01]  /*66f0*/  ISETP.GE.AND P0, PT, R17.reuse, R50, PT ;  /* 0x000000321100720c */ /* 0x040fe20003f06270 */
[----:B------:R-:W-:Y:S01]  /*6700*/  BSSY B1, `(.L_x_1186) ;  /* 0x000002a000017945 */ /* 0x000fe20003800000 */
[----:B------:R-:W-:Y:S01]  /*6710*/  IMAD.MOV.U32 R15, RZ, RZ, R41 ;  /* 0x000000ffff0f7224 */ /* 0x000fe200078e0029 */
[----:B------:R-:W-:Y:S01]  /*6720*/  CS2R R46, SRZ ;  /* 0x00000000002e7805 */ /* 0x000fe2000001ff00 */
[----:B------:R-:W-:Y:S01]  /*6730*/  IMAD.MOV.U32 R48, RZ, RZ, R42 ;  /* 0x000000ffff307224 */ /* 0x000fe200078e002a */
[----:B------:R-:W-:Y:S01]  /*6740*/  CS2R R38, SRZ ;  /* 0x0000000000267805 */ /* 0x000fe2000001ff00 */
[----:B------:R-:W-:Y:S01]  /*6750*/  IMAD.MOV.U32 R49, RZ, RZ, R23 ;  /* 0x000000ffff317224 */ /* 0x000fe200078e0017 */
[----:B-1----:R-:W-:Y:S01]  /*6760*/  ISETP.NE.AND P2, PT, R0, 0x1, PT ;  /* 0x000000010000780c */ /* 0x002fe20003f45270 */
[----:B------:R-:W-:Y:S02]  /*6770*/  IMAD R0, R30, 0xc0, R17 ;  /* 0x000000c01e007824 */ /* 0x000fe400078e0211 */
[----:B------:R-:W-:-:S02]  /*6780*/  VIADD R30, R17, 0x60 ;  /* 0x00000060111e7836 */ /* 0x000fc40000000000 */
[----:B------:R-:W-:Y:S01]  /*6790*/  IMAD R3, R36, 0x60, R0 ;  /* 0x0000006024037824 */ /* 0x000fe200078e0200 */
[----:B------:R-:W-:Y:S02]  /*67a0*/  CS2R R36, SRZ ;  /* 0x0000000000247805 */ /* 0x000fe4000001ff00 */
[----:B------:R-:W-:-:S05]  /*67b0*/  ISETP.GE.AND P1, PT, R30, R50, PT ;  /* 0x000000321e00720c */ /* 0x000fca0003f26270 */
[----:B0-----:R-:W0:Y:S08]  /*67c0*/  @P2 LDC R14, c[0x0][0x42c] ;  /* 0x00010b00ff0e2b82 */ /* 0x001e300000000800 */
[----:B------:R-:W1:Y:S01]  /*67d0*/  @P2 LDC R31, c[0x0][0x430] ;  /* 0x00010c00ff1f2b82 */ /* 0x000e620000000800 */
[----:B0-----:R-:W-:-:S04]  /*67e0*/  @P2 IMAD.HI.U32 R0, R3, R14, RZ ;  /* 0x0000000e03002227 */ /* 0x001fc800078e00ff */
[----:B------:R-:W-:Y:S01]  /*67f0*/  IMAD.MOV.U32 R14, RZ, RZ, R44 ;  /* 0x000000ffff0e7224 */ /* 0x000fe200078e002c */
[----:B------:R-:W-:Y:S02]  /*6800*/  CS2R R44, SRZ ;  /* 0x00000000002c7805 */ /* 0x000fe4000001ff00 */
[----:B-1----:R-:W-:Y:S02]  /*6810*/  @P2 SHF.R.U32.HI R3, RZ, R31, R0 ;  /* 0x0000001fff032219 */ /* 0x002fe40000011600 */
[----:B------:R-:W-:Y:S01]  /*6820*/  CS2R R30, SRZ ;  /* 0x00000000001e7805 */ /* 0x000fe2000001ff00 */
[----:B------:R-:W-:Y:S06]  /*6830*/  @P0 BRA `(.L_x_1187) ;  /* 0x0000000000580947 */ /* 0x000fec0003800000 */
[----:B------:R-:W-:Y:S01]  /*6840*/  VIADD R0, R28, 0x10 ;  /* 0x000000101c007836 */ /* 0x000fe20000000000 */
[----:B------:R-:W-:Y:S01]  /*6850*/  ULDC UR4, c[0x0][0x3d4] ;  /* 0x0000f50000047ab9 */ /* 0x000fe20000000800 */
[----:B------:R-:W-:Y:S01]  /*6860*/  IMAD.WIDE.U32 R8, R8, 0xc0, R34 ;  /* 0x000000c008087825 */ /* 0x000fe200078e0022 */
[----:B------:R-:W-:Y:S01]  /*6870*/  ISETP.GE.AND P4, PT, R28, UR4, PT ;  /* 0x000000041c007c0c */ /* 0x000fe2000bf86270 */
[----:B------:R-:W-:Y:S01]  /*6880*/  ULDC.64 UR6, c[0x0][0x3c8] ;  /* 0x0000f20000067ab9 */ /* 0x000fe20000000a00 */
[----:B------:R-:W-:Y:S01]  /*6890*/  ISETP.GE.AND P5, PT, R0, UR4, PT ;  /* 0x0000000400007c0c */ /* 0x000fe2000bfa6270 */
[----:B------:R-:W-:Y:S01]  /*68a0*/  IMAD.WIDE.U32 R20, R20, 0xc0, R32 ;  /* 0x000000c014147825 */ /* 0x000fe200078e0020 */
[----:B------:R-:W-:Y:S01]  /*68b0*/  ULDC.64 UR8, c[0x0][0x3e0] ;  /* 0x0000f80000087ab9 */ /* 0x000fe20000000a00 */
[----:B------:R-:W-:Y:S02]  /*68c0*/  LEA R42, P2, R8, UR6, 0x1 ;  /* 0x00000006082a7c11 */ /* 0x000fe4000f8408ff */
[----:B------:R-:W-:Y:S01]  /*68d0*/  CS2R R46, SRZ ;  /* 0x00000000002e7805 */ /* 0x000fe2000001ff00 */
[----:B------:R-:W-:Y:S01]  /*68e0*/  IMAD.IADD R23, R51, 0x1, R9 ;  /* 0x0000000133177824 */ /* 0x000fe200078e0209 */
[----:B------:R-:W-:Y:S01]  /*68f0*/  LEA R50, P3, R20, UR8, 0x1 ;  /* 0x0000000814327c11 */ /* 0x000fe2000f8608ff */
[----:B------:R-:W-:Y:S01]  /*6900*/  IMAD.IADD R9, R53, 0x1, R21 ;  /* 0x0000000135097824 */ /* 0x000fe200078e0215 */
[----:B------:R-:W-:-:S02]  /*6910*/  CS2R R38, SRZ ;  /* 0x0000000000267805 */ /* 0x000fc4000001ff00 */
[----:B------:R-:W-:Y:S02]  /*6920*/  CS2R R44, SRZ ;  /* 0x00000000002c7805 */ /* 0x000fe4000001ff00 */
[----:B------:R-:W-:Y:S02]  /*6930*/  CS2R R36, SRZ ;  /* 0x0000000000247805 */ /* 0x000fe4000001ff00 */
[----:B------:R-:W-:Y:S02]  /*6940*/  LEA.HI.X R43, R8, UR7, R23, 0x1, P2 ;  /* 0x00000007082b7c11 */ /* 0x000fe400090f0c17 */
[----:B------:R-:W-:-:S03]  /*6950*/  LEA.HI.X R51, R20, UR9, R9, 0x1, P3 ;  /* 0x0000000914337c11 */ /* 0x000fc600098f0c09 */
[----:B------:R0:W5:Y:S04]  /*6960*/  @!P4 LDG.E.64 R46, desc[UR38][R42.64] ;  /* 0x000000262a2ec981 */ /* 0x000168000c1e1b00 */
[----:B------:R0:W5:Y:S04]  /*6970*/  @!P5 LDG.E.64 R38, desc[UR38][R42.64+0x20] ;  /* 0x000020262a26d981 */ /* 0x000168000c1e1b00 */
[----:B------:R0:W5:Y:S04]  /*6980*/  @!P4 LDG.E.64 R44, desc[UR38][R50.64] ;  /* 0x00000026322cc981 */ /* 0x000168000c1e1b00 */
[----:B------:R0:W5:Y:S02]  /*6990*/  @!P5 LDG.E.64 R36, desc[UR38][R50.64+0x20] ;  /* 0x000020263224d981 */ /* 0x000164000c1e1b00 */
.L_x_1187:
[----:B------:R-:W-:Y:S05]  /*69a0*/  BSYNC B1 ;  /* 0x0000000000017941 */ /* 0x000fea0003800000 */
.L_x_1186:
[----:B------:R-:W-:Y:S01]  /*69b0*/  BSSY B1, `(.L_x_1188) ;  /* 0x0000023000017945 */ /* 0x000fe20003800000 */
[----:B------:R-:W-:Y:S02]  /*69c0*/  CS2R R20, SRZ ;  /* 0x0000000000147805 */ /* 0x000fe4000001ff00 */
[----:B0-----:R-:W-:Y:S02]  /*69d0*/  CS2R R42, SRZ ;  /* 0x00000000002a7805 */ /* 0x001fe4000001ff00 */
[----:B------:R-:W-:Y:S02]  /*69e0*/  SHF.R.S32.HI R23, RZ, 0x1f, R3 ;  /* 0x0000001fff177819 */ /* 0x000fe40000011403 */
[----:B------:R-:W-:Y:S01]  /*69f0*/  CS2R R8, SRZ ;  /* 0x0000000000087805 */ /* 0x000fe2000001ff00 */
[----:B------:R-:W-:Y:S06]  /*6a00*/  @P1 BRA `(.L_x_1189) ;  /* 0x0000000000741947 */ /* 0x000fec0003800000 */
[----:B------:R-:W-:Y:S01]  /*6a10*/  IMAD.MOV.U32 R7, RZ, RZ, R55 ;  /* 0x000000ffff077224 */ /* 0x000fe200078e0037 */
[----:B------:R-:W-:Y:S01]  /*6a20*/  ULDC UR4, c[0x0][0x3d4] ;  /* 0x0000f50000047ab9 */ /* 0x000fe20000000800 */
[----:B------:R-:W-:Y:S01]  /*6a30*/  IMAD.MOV.U32 R8, RZ, RZ, R4 ;  /* 0x000000ffff087224 */ /* 0x000fe200078e0004 */
[----:B------:R-:W-:Y:S01]  /*6a40*/  ULDC.64 UR6, c[0x0][0x3c8] ;  /* 0x0000f20000067ab9 */ /* 0x000fe20000000a00 */
[----:B------:R-:W-:Y:S01]  /*6a50*/  IMAD.MOV.U32 R9, RZ, RZ, R57 ;  /* 0x000000ffff097224 */ /* 0x000fe200078e0039 */
[----:B------:R-:W-:Y:S01]  /*6a60*/  ISETP.GE.AND P5, PT, R28, UR4, PT ;  /* 0x000000041c007c0c */ /* 0x000fe2000bfa6270 */
[----:B------:R-:W-:Y:S01]  /*6a70*/  IMAD.WIDE.U32 R4, R10, 0x60, R6 ;  /* 0x000000600a047825 */ /* 0x000fe200078e0006 */
[----:B------:R-:W-:Y:S02]  /*6a80*/  CS2R R42, SRZ ;  /* 0x00000000002a7805 */ /* 0x000fe4000001ff00 */
[----:B------:R-:W-:Y:S01]  /*6a90*/  CS2R R30, SRZ ;  /* 0x00000000001e7805 */ /* 0x000fe2000001ff00 */
[----:B------:R-:W-:Y:S01]  /*6aa0*/  IMAD.WIDE.U32 R6, R12, 0x60, R8 ;  /* 0x000000600c067825 */ /* 0x000fe200078e0008 */
[----:B------:R-:W-:-:S03]  /*6ab0*/  IADD3 R8, P3, R34, R4, RZ ;  /* 0x0000000422087210 */ /* 0x000fc60007f7e0ff */
[----:B------:R-:W-:Y:S01]  /*6ac0*/  VIADD R20, R28, 0x10 ;  /* 0x000000101c147836 */ /* 0x000fe20000000000 */
[----:B------:R-:W-:Y:S01]  /*6ad0*/  IADD3 R0, P4, R32, R6, RZ ;  /* 0x0000000620007210 */ /* 0x000fe20007f9e0ff */
[----:B------:R-:W-:Y:S02]  /*6ae0*/  IMAD R9, R11, 0x60, RZ ;  /* 0x000000600b097824 */ /* 0x000fe400078e02ff */
[----:B------:R-:W-:Y:S01]  /*6af0*/  IMAD R21, R13, 0x60, RZ ;  /* 0x000000600d157824 */ /* 0x000fe200078e02ff */
[----:B------:R-:W-:Y:S01]  /*6b00*/  ISETP.GE.AND P2, PT, R20, UR4, PT ;  /* 0x0000000414007c0c */ /* 0x000fe2000bf46270 */
[----:B------:R-:W-:Y:S01]  /*6b10*/  ULDC.64 UR4, c[0x0][0x3e0] ;  /* 0x0000f80000047ab9 */ /* 0x000fe20000000a00 */
[----:B------:R-:W-:Y:S02]  /*6b20*/  IADD3.X R5, R35, R9, R5, P3, !PT ;  /* 0x0000000923057210 */ /* 0x000fe40001ffe405 */
[----:B------:R-:W-:Y:S02]  /*6b30*/  LEA R4, P3, R8, UR6, 0x1 ;  /* 0x0000000608047c11 */ /* 0x000fe4000f8608ff */
[----:B------:R-:W-:-:S02]  /*6b40*/  IADD3.X R7, R33, R21, R7, P4, !PT ;  /* 0x0000001521077210 */ /* 0x000fc400027fe407 */
[----:B------:R-:W-:Y:S02]  /*6b50*/  CS2R R20, SRZ ;  /* 0x0000000000147805 */ /* 0x000fe4000001ff00 */
[----:B------:R-:W-:Y:S02]  /*6b60*/  LEA R6, P4, R0, UR4, 0x1 ;  /* 0x0000000400067c11 */ /* 0x000fe4000f8808ff */
[----:B------:R-:W-:Y:S02]  /*6b70*/  LEA.HI.X R5, R8, UR7, R5, 0x1, P3 ;  /* 0x0000000708057c11 */ /* 0x000fe400098f0c05 */
[----:B------:R-:W-:Y:S02]  /*6b80*/  CS2R R8, SRZ ;  /* 0x0000000000087805 */ /* 0x000fe4000001ff00 */
[----:B------:R-:W-:Y:S01]  /*6b90*/  LEA.HI.X R7, R0, UR5, R7, 0x1, P4 ;  /* 0x0000000500077c11 */ /* 0x000fe2000a0f0c07 */
[----:B------:R0:W5:Y:S04]  /*6ba0*/  @!P5 LDG.E.64 R42, desc[UR38][R4.64] ;  /* 0x00000026042ad981 */ /* 0x000168000c1e1b00 */
[----:B------:R0:W5:Y:S04]  /*6bb0*/  @!P2 LDG.E.64 R8, desc[UR38][R4.64+0x20] ;  /* 0x000020260408a981 */ /* 0x000168000c1e1b00 */
[----:B------:R0:W5:Y:S04]  /*6bc0*/  @!P5 LDG.E.64 R30, desc[UR38][R6.64] ;  /* 0x00000026061ed981 */ /* 0x000168000c1e1b00 */
[----:B------:R0:W5:Y:S02]  /*6bd0*/  @!P2 LDG.E.64 R20, desc[UR38][R6.64+0x20] ;  /* 0x000020260614a981 */ /* 0x000164000c1e1b00 */
.L_x_1189:
[----:B------:R-:W-:Y:S05]  /*6be0*/  BSYNC B1 ;  /* 0x0000000000017941 */ /* 0x000fea0003800000 */
.L_x_1188:
[----:B------:R-:W2:Y:S04]  /*6bf0*/  LDL R32, [R1+0x28] ;  /* 0x0000280001207983 */ /* 0x000ea80000100800 */
[----:B------:R-:W3:Y:S01]  /*6c00*/  LDL R33, [R1+0x38] ;  /* 0x0000380001217983 */ /* 0x000ee20000100800 */
[C---:B------:R-:W-:Y:S01]  /*6c10*/  IMAD.WIDE.U32 R14, R3.reuse, R10, R14 ;  /* 0x0000000a030e7225 */ /* 0x040fe200078e000e */
[----:B------:R-:W-:Y:S01]  /*6c20*/  ULDC.64 UR4, c[0x0][0x3c8] ;  /* 0x0000f20000047ab9 */ /* 0x000fe20000000a00 */
[----:B------:R-:W-:Y:S02]  /*6c30*/  ULDC.64 UR6, c[0x0][0x3e0] ;  /* 0x0000f80000067ab9 */ /* 0x000fe40000000a00 */
[----:B------:R-:W-:-:S04]  /*6c40*/  IMAD.WIDE.U32 R48, R3, R12, R48 ;  /* 0x0000000c03307225 */ /* 0x000fc800078e0030 */
[C---:B------:R-:W-:Y:S02]  /*6c50*/  IMAD R10, R23.reuse, R10, RZ ;  /* 0x0000000a170a7224 */ /* 0x040fe400078e02ff */
[----:B------:R-:W-:Y:S02]  /*6c60*/  IMAD R12, R23, R12, RZ ;  /* 0x0000000c170c7224 */ /* 0x000fe400078e02ff */
[C---:B0-----:R-:W-:Y:S02]  /*6c70*/  IMAD R5, R3.reuse, R11, R10 ;  /* 0x0000000b03057224 */ /* 0x041fe400078e020a */
[----:B------:R-:W-:Y:S02]  /*6c80*/  IMAD R3, R3, R13, R12 ;  /* 0x0000000d03037224 */ /* 0x000fe400078e020c */
[----:B------:R-:W-:Y:S02]  /*6c90*/  IMAD.IADD R5, R15, 0x1, R5 ;  /* 0x000000010f057824 */ /* 0x000fe400078e0205 */
[----:B------:R-:W-:-:S02]  /*6ca0*/  IMAD.IADD R3, R49, 0x1, R3 ;  /* 0x0000000131037824 */ /* 0x000fc400078e0203 */
[----:B--2---:R-:W-:Y:S01]  /*6cb0*/  IMAD.SHL.U32 R4, R32, 0x40, RZ ;  /* 0x0000004020047824 */ /* 0x004fe200078e00ff */
[----:B---3--:R-:W-:-:S04]  /*6cc0*/  LEA.HI R0, R33, R33, RZ, 0x1 ;  /* 0x0000002121007211 */ /* 0x008fc800078f08ff */
[----:B------:R-:W-:Y:S02]  /*6cd0*/  LOP3.LUT R7, R4, 0x1c0, RZ, 0xc0, !PT ;  /* 0x000001c004077812 */ /* 0x000fe400078ec0ff */
[----:B------:R-:W-:Y:S02]  /*6ce0*/  LOP3.LUT R6, R0, 0xfffffffe, RZ, 0xc0, !PT ;  /* 0xfffffffe00067812 */ /* 0x000fe400078ec0ff */
[----:B------:R-:W-:Y:S02]  /*6cf0*/  LEA R4, P2, R14, UR4, 0x1 ;  /* 0x000000040e047c11 */ /* 0x000fe4000f8408ff */
[----:B------:R-:W-:Y:S01]  /*6d00*/  LEA R0, P3, R48, UR6, 0x1 ;  /* 0x0000000630007c11 */ /* 0x000fe2000f8608ff */
[----:B------:R-:W-:Y:S01]  /*6d10*/  IMAD.IADD R6, R33, 0x1, -R6 ;  /* 0x0000000121067824 */ /* 0x000fe200078e0a06 */
[----:B------:R-:W-:Y:S01]  /*6d20*/  LOP3.LUT R26, R7, 0x18, R26, 0xf8, !PT ;  /* 0x00000018071a7812 */ /* 0x000fe200078ef81a */
[----:B------:R-:W-:Y:S01]  /*6d30*/  UMOV UR4, 0xffffffff ;  /* 0xffffffff00047882 */ /* 0x000fe20000000000 */
[----:B------:R-:W-:-:S02]  /*6d40*/  SHF.R.U32.HI R7, RZ, 0x3, R7 ;  /* 0x00000003ff077819 */ /* 0x000fc40000011607 */
[----:B------:R-:W-:Y:S02]  /*6d50*/  LEA.HI.X R5, R14, UR5, R5, 0x1, P2 ;  /* 0x000000050e057c11 */ /* 0x000fe400090f0c05 */
[----:B------:R-:W-:Y:S02]  /*6d60*/  LEA.HI.X R3, R48, UR7, R3, 0x1, P3 ;  /* 0x0000000730037c11 */ /* 0x000fe400098f0c03 */
[----:B------:R-:W-:Y:S02]  /*6d70*/  LOP3.LUT R26, R26, R7, RZ, 0x3c, !PT ;  /* 0x000000071a1a7212 */ /* 0x000fe400078e3cff */
[----:B------:R-:W-:Y:S01]  /*6d80*/  SHF.L.U32 R7, R6, 0x1f, RZ ;  /* 0x0000001f06077819 */ /* 0x000fe200000006ff */
[----:B------:R-:W-:Y:S06]  /*6d90*/  BRA.DIV UR4, `(.L_x_1190) ;  /* 0x0000015604907947 */ /* 0x000fec000b800000 */
.L_x_1439:
[----:B------:R-:W-:-:S03]  /*6da0*/  UMOV UR4, 0xffffffff ;  /* 0xffffffff00047882 */ /* 0x000fc60000000000 */
[----:B------:R-:W-:Y:S05]  /*6db0*/  BRA.DIV UR4, `(.L_x_1191) ;  /* 0x0000015604b07947 */ /* 0x000fea000b800000 */
.L_x_1442:
[----:B------:R-:W-:-:S03]  /*6dc0*/  UMOV UR4, 0xffffffff ;  /* 0xffffffff00047882 */ /* 0x000fc60000000000 */
[----:B------:R-:W-:Y:S05]  /*6dd0*/  BRA.DIV UR4, `(.L_x_1192) ;  /* 0x0000015604d07947 */ /* 0x000fea000b800000 */
.L_x_1445:
[----:B------:R-:W-:-:S03]  /*6de0*/  UMOV UR4, 0xffffffff ;  /* 0xffffffff00047882 */ /* 0x000fc60000000000 */
[----:B------:R-:W-:Y:S05]  /*6df0*/  BRA.DIV UR4, `(.L_x_1193) ;  /* 0x0000015604f07947 */ /* 0x000fea000b800000 */
.L_x_1448:
[----:B------:R-:W-:-:S03]  /*6e00*/  UMOV UR4, 0xffffffff ;  /* 0xffffffff00047882 */ /* 0x000fc60000000000 */
[----:B------:R-:W-:Y:S05]  /*6e10*/  BRA.DIV UR4, `(.L_x_1194) ;  /* 0x0000015a04107947 */ /* 0x000fea000b800000 */
.L_x_1451:
[----:B------:R-:W-:-:S03]  /*6e20*/  UMOV UR4, 0xffffffff ;  /* 0xffffffff00047882 */ /* 0x000fc60000000000 */
[----:B------:R-:W-:Y:S05]  /*6e30*/  BRA.DIV UR4, `(.L_x_1195) ;  /* 0x0000015a04307947 */ /* 0x000fea000b800000 */
.L_x_1454:
[----:B------:R-:W-:-:S03]  /*6e40*/  UMOV UR4, 0xffffffff ;  /* 0xffffffff00047882 */ /* 0x000fc60000000000 */
[----:B------:R-:W-:Y:S05]  /*6e50*/  BRA.DIV UR4, `(.L_x_1196) ;  /* 0x0000015a04507947 */ /* 0x000fea000b800000 */
.L_x_1457:
[----:B------:R-:W-:-:S03]  /*6e60*/  UMOV UR4, 0xffffffff ;  /* 0xffffffff00047882 */ /* 0x000fc60000000000 */
[----:B------:R-:W-:Y:S05]  /*6e70*/  BRA.DIV UR4, `(.L_x_1197) ;  /* 0x0000015a04707947 */ /* 0x000fea000b800000 */
.L_x_1460:
[----:B------:R-:W0:Y:S01]  /*6e80*/  S2R R6, SR_TID.X ;  /* 0x0000000000067919 */ /* 0x000e220000002100 */
[----:B------:R-:W1:Y:S01]  /*6e90*/  SYNCS.PHASECHK.TRANS64.TRYWAIT P2, [R2+URZ+0x16800], R7 ;  /* 0x01680007020075a7 */ /* 0x000e62000804017f */
[----:B-----5:R-:W-:Y:S01]  /*6ea0*/  IMAD.MOV.U32 R3, RZ, RZ, R45 ;  /* 0x000000ffff037224 */ /* 0x020fe200078e002d */
[----:B------:R-:W-:Y:S01]  /*6eb0*/  LOP3.LUT P3, RZ, R32, 0x4, RZ, 0xc0, !PT ;  /* 0x0000000420ff7812 */ /* 0x000fe2000786c0ff */
[----:B------:R-:W-:Y:S01]  /*6ec0*/  IMAD.MOV.U32 R5, RZ, RZ, R37 ;  /* 0x000000ffff057224 */ /* 0x000fe200078e0025 */
[----:B------:R-:W-:Y:S01]  /*6ed0*/  BSSY B1, `(.L_x_1198) ;  /* 0x0000027000017945 */ /* 0x000fe20003800000 */
        /* <DEDUP_REMOVED lines=12> */
[----:B------:R-:W-:-:S02]  /*6fa0*/  IMAD.MOV.U32 R27, RZ, RZ, R43 ;  /* 0x000000ffff1b7224 */ /* 0x000fc400078e002b */
[----:B0-----:R-:W-:-:S05]  /*6fb0*/  VIADD R13, R6, 0xffffff80 ;  /* 0xffffff80060d7836 */ /* 0x001fca0000000000 */
[----:B------:R-:W-:-:S04]  /*6fc0*/  SHF.R.S32.HI R6, RZ, 0x1f, R13 ;  /* 0x0000001fff067819 */ /* 0x000fc8000001140d */
[----:B------:R-:W-:Y:S01]  /*6fd0*/  LEA.HI R6, R6, R13, RZ, 0x5 ;  /* 0x0000000d06067211 */ /* 0x000fe200078f28ff */
[----:B------:R-:W-:-:S03]  /*6fe0*/  IMAD.MOV.U32 R13, RZ, RZ, R31 ;  /* 0x000000ffff0d7224 */ /* 0x000fc600078e001f */
[----:B------:R-:W-:Y:S02]  /*6ff0*/  SHF.R.S32.HI R6, RZ, 0x5, R6 ;  /* 0x00000005ff067819 */ /* 0x000fe40000011406 */
[----:B------:R-:W-:Y:S01]  /*7000*/  PRMT R13, R13, 0x5410, R5 ;  /* 0x000054100d0d7816 */ /* 0x000fe20000000005 */
[----:B------:R-:W-:Y:S02]  /*7010*/  IMAD.MOV.U32 R5, RZ, RZ, R21 ;  /* 0x000000ffff057224 */ /* 0x000fe400078e0015 */
[--C-:B------:R-:W-:Y:S01]  /*7020*/  IMAD R3, R6, 0x200, R26.reuse ;  /* 0x0000020006037824 */ /* 0x100fe200078e021a */
[----:B------:R-:W-:Y:S01]  /*7030*/  PRMT R26, R0, 0x7610, R26 ;  /* 0x00007610001a7816 */ /* 0x000fe2000000001a */
[----:B------:R-:W-:Y:S01]  /*7040*/  IMAD.MOV.U32 R6, RZ, RZ, R30 ;  /* 0x000000ffff067224 */ /* 0x000fe200078e001e */
[----:B------:R-:W-:Y:S01]  /*7050*/  PRMT R11, R5, 0x7610, R11 ;  /* 0x00007610050b7816 */ /* 0x000fe2000000000b */
[----:B------:R-:W-:Y:S01]  /*7060*/  IMAD R3, R3, 0x2, R2 ;  /* 0x0000000203037824 */ /* 0x000fe200078e0202 */
[----:B------:R-:W-:Y:S01]  /*7070*/  PRMT R15, R13, 0x7610, R15 ;  /* 0x000076100d0f7816 */ /* 0x000fe2000000000f */
[----:B------:R-:W-:Y:S01]  /*7080*/  IMAD.MOV.U32 R5, RZ, RZ, R9 ;  /* 0x000000ffff057224 */ /* 0x000fe200078e0009 */
[----:B------:R-:W-:Y:S01]  /*7090*/  PRMT R14, R6, 0x7610, R14 ;  /* 0x00007610060e7816 */ /* 0x000fe2000000000e */
[----:B------:R-:W-:-:S02]  /*70a0*/  VIADD R4, R3, 0x8400 ;  /* 0x0000840003047836 */ /* 0x000fc40000000000 */
[----:B------:R-:W-:Y:S01]  /*70b0*/  VIADD R0, R3, 0x8440 ;  /* 0x0000844003007836 */ /* 0x000fe20000000000 */
[----:B------:R-:W-:Y:S01]  /*70c0*/  PRMT R14, R14, 0x5410, R27 ;  /* 0x000054100e0e7816 */ /* 0x000fe2000000001b */
[----:B------:R-:W-:Y:S02]  /*70d0*/  @P3 VIADD R0, R4, 0xffffffc0 ;  /* 0xffffffc004003836 */ /* 0x000fe40000000000 */
[----:B------:R-:W-:Y:S02]  /*70e0*/  IMAD.MOV.U32 R4, RZ, RZ, R20 ;  /* 0x000000ffff047224 */ /* 0x000fe400078e0014 */
[----:B------:R-:W-:-:S03]  /*70f0*/  IMAD.MOV.U32 R6, RZ, RZ, R42 ;  /* 0x000000ffff067224 */ /* 0x000fc600078e002a */
[----:B------:R-:W-:Y:S01]  /*7100*/  PRMT R10, R4, 0x7610, R10 ;  /* 0x00007610040a7816 */ /* 0x000fe2000000000a */
[----:B------:R-:W-:Y:S01]  /*7110*/  IMAD.MOV.U32 R4, RZ, RZ, R8 ;  /* 0x000000ffff047224 */ /* 0x000fe200078e0008 */
[----:B------:R-:W-:Y:S01]  /*7120*/  PRMT R52, R6, 0x7610, R52 ;  /* 0x0000761006347816 */ /* 0x000fe20000000034 */
[----:B-1----:R-:W-:Y:S06]  /*7130*/  @!P2 BRA `(.L_x_1199) ;  /* 0x0000015400e8a947 */ /* 0x002fec0003800000 */
.L_x_1461:
[----:B------:R-:W-:Y:S05]  /*7140*/  BSYNC B1 ;  /* 0x0000000000017941 */ /* 0x000fea0003800000 */
.L_x_1198:
[----:B------:R-:W-:Y:S01]  /*7150*/  BSSY B1, `(.L_x_1200) ;  /* 0x0000068000017945 */ /* 0x000fe20003800000 */
[----:B------:R-:W-:Y:S02]  /*7160*/  PRMT R12, R4, 0x7610, R12 ;  /* 0x00007610040c7816 */ /* 0x000fe4000000000c */
[----:B------:R-:W-:Y:S01]  /*7170*/  PRMT R13, R5, 0x7610, R13 ;  /* 0x00007610050d7816 */ /* 0x000fe2000000000d */
[----:B------:R-:W-:Y:S06]  /*7180*/  @P0 BRA `(.L_x_1201) ;  /* 0x0000000400900947 */ /* 0x000fec0003800000 */
[----:B------:R-:W1:Y:S01]  /*7190*/  LDC R5, c[0x0][0x3d4] ;  /* 0x0000f500ff057b82 */ /* 0x000e620000000800 */
[C---:B------:R-:W-:Y:S01]  /*71a0*/  VIADD R4, R28.reuse, 0x10 ;  /* 0x000000101c047836 */ /* 0x040fe20000000000 */
[----:B------:R-:W-:Y:S01]  /*71b0*/  BSSY B2, `(.L_x_1202) ;  /* 0x0000032000027945 */ /* 0x000fe20003800000 */
[----:B-1----:R-:W-:-:S03]  /*71c0*/  ISETP.GE.AND P0, PT, R28, R5, PT ;  /* 0x000000051c00720c */ /* 0x002fc60003f06270 */
[----:B------:R-:W-:-:S10]  /*71d0*/  ISETP.GE.AND P2, PT, R4, R5, PT ;  /* 0x000000050400720c */ /* 0x000fd40003f46270 */
[----:B------:R-:W-:Y:S05]  /*71e0*/  @P0 BRA `(.L_x_1203) ;  /* 0x0000000000b80947 */ /* 0x000fea0003800000 */
[----:B0-----:R-:W0:Y:S01]  /*71f0*/  LDS.128 R4, [R3+0x8400] ;  /* 0x0084000003047984 */ /* 0x001e220000000c00 */
[--C-:B------:R-:W-:Y:S02]  /*7200*/  SHF.R.U64 R41, R44, 0x10, R45.reuse ;  /* 0x000000102c297819 */ /* 0x100fe4000000122d */
[----:B------:R-:W-:Y:S02]  /*7210*/  SHF.R.U32.HI R44, RZ, 0x10, R45 ;  /* 0x00000010ff2c7819 */ /* 0x000fe4000001162d */
[--C-:B------:R-:W-:Y:S02]  /*7220*/  SHF.R.U32.HI R34, RZ, 0x10, R47.reuse ;  /* 0x00000010ff227819 */ /* 0x100fe4000001162f */
[----:B------:R-:W-:Y:S02]  /*7230*/  SHF.R.U64 R33, R46, 0x10, R47 ;  /* 0x000000102e217819 */ /* 0x000fe4000000122f */
[----:B------:R-:W-:Y:S02]  /*7240*/  PRMT R44, R10, 0x5432, R44 ;  /* 0x000054320a2c7816 */ /* 0x000fe4000000002c */
[----:B------:R-:W-:-:S02]  /*7250*/  PRMT R34, R12, 0x5432, R34 ;  /* 0x000054320c227816 */ /* 0x000fc40000000022 */
[----:B------:R-:W-:Y:S01]  /*7260*/  PRMT R33, R26, 0x5410, R33 ;  /* 0x000054101a217816 */ /* 0x000fe20000000021 */
[----:B------:R-:W-:Y:S01]  /*7270*/  IMAD.U32 R45, R44, 0x10000, RZ ;  /* 0x000100002c2d7824 */ /* 0x000fe200078e00ff */
[----:B------:R-:W-:Y:S01]  /*7280*/  PRMT R41, R23, 0x5410, R41 ;  /* 0x0000541017297816 */ /* 0x000fe20000000029 */
[----:B------:R-:W-:Y:S01]  /*7290*/  IMAD.U32 R35, R34, 0x10000, RZ ;  /* 0x0001000022237824 */ /* 0x000fe200078e00ff */
[----:B------:R-:W-:Y:S02]  /*72a0*/  LOP3.LUT R44, R44, 0xffff0000, RZ, 0xc0, !PT ;  /* 0xffff00002c2c7812 */ /* 0x000fe400078ec0ff */
[----:B------:R-:W-:Y:S02]  /*72b0*/  LOP3.LUT R34, R34, 0xffff0000, RZ, 0xc0, !PT ;  /* 0xffff000022227812 */ /* 0x000fe400078ec0ff */
[C---:B0-----:R-:W-:Y:S01]  /*72c0*/  LOP3.LUT R26, R6.reuse, 0xffff0000, RZ, 0xc0, !PT ;  /* 0xffff0000061a7812 */ /* 0x041fe200078ec0ff */
[----:B------:R-:W-:Y:S01]  /*72d0*/  IMAD.U32 R23, R6, 0x10000, RZ ;  /* 0x0001000006177824 */ /* 0x000fe200078e00ff */
[C---:B------:R-:W-:Y:S01]  /*72e0*/  LOP3.LUT R32, R7.reuse, 0xffff0000, RZ, 0xc0, !PT ;  /* 0xffff000007207812 */ /* 0x040fe200078ec0ff */
[----:B------:R-:W-:-:S02]  /*72f0*/  IMAD.U32 R27, R7, 0x10000, RZ ;  /* 0x00010000071b7824 */ /* 0x000fc400078e00ff */
[C---:B------:R-:W-:Y:S01]  /*7300*/  FMUL.FTZ R46, R26.reuse, R45 ;  /* 0x0000002d1a2e7220 */ /* 0x040fe20000410000 */
[----:B------:R-:W-:Y:S01]  /*7310*/  FMUL.FTZ R26, R26, R35 ;  /* 0x000000231a1a7220 */ /* 0x000fe20000410000 */
[----:B------:R-:W-:Y:S02]  /*7320*/  IMAD.U32 R6, R4, 0x10000, RZ ;  /* 0x0001000004067824 */ /* 0x000fe400078e00ff */
[C---:B------:R-:W-:Y:S01]  /*7330*/  FMUL.FTZ R48, R32.reuse, R44 ;  /* 0x0000002c20307220 */ /* 0x040fe20000410000 */
[----:B------:R-:W-:Y:S02]  /*7340*/  IMAD.U32 R7, R5, 0x10000, RZ ;  /* 0x0001000005077824 */ /* 0x000fe400078e00ff */
[C---:B------:R-:W-:Y:S01]  /*7350*/  FFMA.FTZ R45, R23.reuse, R45, R26 ;  /* 0x0000002d172d7223 */ /* 0x040fe2000001001a */
[-C--:B------:R-:W-:Y:S01]  /*7360*/  FMUL.FTZ R50, R32, R34.reuse ;  /* 0x0000002220327220 */ /* 0x080fe20000410000 */
[----:B------:R-:W-:Y:S01]  /*7370*/  LOP3.LUT R4, R4, 0xffff0000, RZ, 0xc0, !PT ;  /* 0xffff000004047812 */ /* 0x000fe200078ec0ff */
[----:B------:R-:W-:Y:S01]  /*7380*/  FFMA.FTZ R46, R23, R35, -R46 ;  /* 0x00000023172e7223 */ /* 0x000fe2000001082e */
[----:B------:R-:W-:Y:S01]  /*7390*/  LOP3.LUT R5, R5, 0xffff0000, RZ, 0xc0, !PT ;  /* 0xffff000005057812 */ /* 0x000fe200078ec0ff */
[C---:B------:R-:W-:Y:S01]  /*73a0*/  IMAD.U32 R35, R41.reuse, 0x10000, RZ ;  /* 0x0001000029237824 */ /* 0x040fe200078e00ff */
[----:B------:R-:W-:Y:S01]  /*73b0*/  LOP3.LUT R32, R41, 0xffff0000, RZ, 0xc0, !PT ;  /* 0xffff000029207812 */ /* 0x000fe200078ec0ff */
[C---:B------:R-:W-:Y:S01]  /*73c0*/  IMAD.U32 R23, R33.reuse, 0x10000, RZ ;  /* 0x0001000021177824 */ /* 0x040fe200078e00ff */
[----:B------:R-:W-:Y:S01]  /*73d0*/  LOP3.LUT R26, R33, 0xffff0000, RZ, 0xc0, !PT ;  /* 0xffff0000211a7812 */ /* 0x000fe200078ec0ff */
[C---:B------:R-:W-:Y:S01]  /*73e0*/  FFMA.FTZ R48, R27.reuse, R34, -R48 ;  /* 0x000000221b307223 */ /* 0x040fe20000010830 */
        /* <DEDUP_REMOVED lines=14> */
.L_x_1203:
[----:B------:R-:W-:Y:S05]  /*74d0*/  BSYNC B2 ;  /* 0x0000000000027941 */ /* 0x000fea0003800000 */
.L_x_1202:
[----:B------:R-:W-:Y:S05]  /*74e0*/  @P2 BRA `(.L_x_1201) ;  /* 0x0000000000b82947 */ /* 0x000fea0003800000 */
[----:B01----:R-:W0:Y:S01]  /*74f0*/  LDS.128 R4, [R0] ;  /* 0x0000000000047984 */ /* 0x003e220000000c00 */
[--C-:B------:R-:W-:Y:S02]  /*7500*/  SHF.R.U64 R36, R36, 0x10, R37.reuse ;  /* 0x0000001024247819 */ /* 0x100fe40000001225 */
[----:B------:R-:W-:Y:S02]  /*7510*/  SHF.R.U32.HI R37, RZ, 0x10, R37 ;  /* 0x00000010ff257819 */ /* 0x000fe40000011625 */
[----:B------:R-:W-:Y:S02]  /*7520*/  SHF.R.U32.HI R34, RZ, 0x10, R39 ;  /* 0x00000010ff227819 */ /* 0x000fe40000011627 */
[----:B------:R-:W-:Y:S02]  /*7530*/  PRMT R37, R49, 0x5410, R37 ;  /* 0x0000541031257816 */ /* 0x000fe40000000025 */
[----:B------:R-:W-:Y:S02]  /*7540*/  PRMT R34, R13, 0x5432, R34 ;  /* 0x000054320d227816 */ /* 0x000fe40000000022 */
[----:B------:R-:W-:Y:S01]  /*7550*/  SHF.R.U64 R33, R38, 0x10, R39 ;  /* 0x0000001026217819 */ /* 0x000fe20000001227 */
[C---:B------:R-:W-:Y:S01]  /*7560*/  IMAD.U32 R38, R37.reuse, 0x10000, RZ ;  /* 0x0001000025267824 */ /* 0x040fe200078e00ff */
[----:B------:R-:W-:Y:S01]  /*7570*/  LOP3.LUT R37, R37, 0xffff0000, RZ, 0xc0, !PT ;  /* 0xffff000025257812 */ /* 0x000fe200078ec0ff */
[----:B------:R-:W-:Y:S01]  /*7580*/  IMAD.U32 R35, R34, 0x10000, RZ ;  /* 0x0001000022237824 */ /* 0x000fe200078e00ff */
[----:B------:R-:W-:-:S02]  /*7590*/  PRMT R36, R11, 0x5432, R36 ;  /* 0x000054320b247816 */ /* 0x000fc40000000024 */
[----:B------:R-:W-:Y:S02]  /*75a0*/  LOP3.LUT R34, R34, 0xffff0000, RZ, 0xc0, !PT ;  /* 0xffff000022227812 */ /* 0x000fe400078ec0ff */
[----:B------:R-:W-:Y:S02]  /*75b0*/  PRMT R33, R51, 0x5410, R33 ;  /* 0x0000541033217816 */ /* 0x000fe40000000021 */
[C---:B0-----:R-:W-:Y:S01]  /*75c0*/  LOP3.LUT R26, R6.reuse, 0xffff0000, RZ, 0xc0, !PT ;  /* 0xffff0000061a7812 */ /* 0x041fe200078ec0ff */
[----:B------:R-:W-:Y:S01]  /*75d0*/  IMAD.U32 R23, R6, 0x10000, RZ ;  /* 0x0001000006177824 */ /* 0x000fe200078e00ff */
[C---:B------:R-:W-:Y:S01]  /*75e0*/  LOP3.LUT R32, R7.reuse, 0xffff0000, RZ, 0xc0, !PT ;  /* 0xffff000007207812 */ /* 0x040fe200078ec0ff */
[----:B------:R-:W-:Y:S02]  /*75f0*/  IMAD.U32 R27, R7, 0x10000, RZ ;  /* 0x00010000071b7824 */ /* 0x000fe400078e00ff */
[C---:B------:R-:W-:Y:S01]  /*7600*/  FMUL.FTZ R44, R26.reuse, R38 ;  /* 0x000000261a2c7220 */ /* 0x040fe20000410000 */
[----:B------:R-:W-:Y:S01]  /*7610*/  FMUL.FTZ R39, R26, R35 ;  /* 0x000000231a277220 */ /* 0x000fe20000410000 */
[----:B------:R-:W-:Y:S01]  /*7620*/  FMUL.FTZ R26, R32, R37 ;  /* 0x00000025201a7220 */ /* 0x000fe20000410000 */
[----:B------:R-:W-:-:S02]  /*7630*/  IMAD.U32 R6, R4, 0x10000, RZ ;  /* 0x0001000004067824 */ /* 0x000fc400078e00ff */
[C---:B------:R-:W-:Y:S01]  /*7640*/  FFMA.FTZ R44, R23.reuse, R35, -R44 ;  /* 0x00000023172c7223 */ /* 0x040fe2000001082c */
[----:B------:R-:W-:Y:S01]  /*7650*/  FFMA.FTZ R39, R23, R38, R39 ;  /* 0x0000002617277223 */ /* 0x000fe20000010027 */
[----:B------:R-:W-:Y:S02]  /*7660*/  IMAD.U32 R7, R5, 0x10000, RZ ;  /* 0x0001000005077824 */ /* 0x000fe400078e00ff */
[-C--:B------:R-:W-:Y:S01]  /*7670*/  FFMA.FTZ R38, R27, R34.reuse, -R26 ;  /* 0x000000221b267223 */ /* 0x080fe2000001081a */
[----:B------:R-:W-:Y:S01]  /*7680*/  IMAD.U32 R35, R36, 0x10000, RZ ;  /* 0x0001000024237824 */ /* 0x000fe200078e00ff */
[----:B------:R-:W-:Y:S01]  /*7690*/  LOP3.LUT R4, R4, 0xffff0000, RZ, 0xc0, !PT ;  /* 0xffff000004047812 */ /* 0x000fe200078ec0ff */
[----:B------:R-:W-:Y:S01]  /*76a0*/  FMUL.FTZ R32, R32, R34 ;  /* 0x0000002220207220 */ /* 0x000fe20000410000 */
[----:B------:R-:W-:Y:S01]  /*76b0*/  LOP3.LUT R5, R5, 0xffff0000, RZ, 0xc0, !PT ;  /* 0xffff000005057812 */ /* 0x000fe200078ec0ff */
[----:B------:R-:W-:Y:S01]  /*76c0*/  IMAD.U32 R23, R33, 0x10000, RZ ;  /* 0x0001000021177824 */ /* 0x000fe200078e00ff */
[----:B------:R-:W-:Y:S01]  /*76d0*/  LOP3.LUT R36, R36, 0xffff0000, RZ, 0xc0, !PT ;  /* 0xffff000024247812 */ /* 0x000fe200078ec0ff */
[----:B------:R-:W-:Y:S01]  /*76e0*/  FFMA.FTZ R37, R27, R37, R32 ;  /* 0x000000251b257223 */ /* 0x000fe20000010020 */
[----:B------:R-:W-:Y:S01]  /*76f0*/  LOP3.LUT R26, R33, 0xffff0000, RZ, 0xc0, !PT ;  /* 0xffff0000211a7812 */ /* 0x000fe200078ec0ff */
[C---:B------:R-:W-:Y:S01]  /*7700*/  FMUL.FTZ R27, R4.reuse, R35 ;  /* 0x00000023041b7220 */ /* 0x040fe20000410000 */
[----:B------:R-:W-:Y:S01]  /*7710*/  FMUL.FTZ R32, R4, R23 ;  /* 0x0000001704207220 */ /* 0x000fe20000410000 */
[----:B------:R-:W-:-:S02]  /*7720*/  FMUL.FTZ R34, R5, R36 ;  /* 0x0000002405227220 */ /* 0x000fc40000410000 */
[-C--:B------:R-:W-:Y:S01]  /*7730*/  FMUL.FTZ R33, R5, R26.reuse ;  /* 0x0000001a05217220 */ /* 0x080fe20000410000 */
[C---:B------:R-:W-:Y:S01]  /*7740*/  FFMA.FTZ R4, R6.reuse, R23, -R27 ;  /* 0x0000001706047223 */ /* 0x040fe2000001081b */
[----:B------:R-:W-:Y:S01]  /*7750*/  FFMA.FTZ R35, R6, R35, R32 ;  /* 0x0000002306237223 */ /* 0x000fe20000010020 */
[C---:B------:R-:W-:Y:S01]  /*7760*/  FFMA.FTZ R5, R7.reuse, R26, -R34 ;  /* 0x0000001a07057223 */ /* 0x040fe20000010822 */
[----:B------:R-:W-:Y:S01]  /*7770*/  FFMA.FTZ R36, R7, R36, R33 ;  /* 0x0000002407247223 */ /* 0x000fe20000010021 */
[----:B------:R-:W-:Y:S02]  /*7780*/  F2FP.BF16.F32.PACK_AB R6, R39, R44 ;  /* 0x0000002c2706723e */ /* 0x000fe400000010ff */
[----:B------:R-:W-:Y:S02]  /*7790*/  F2FP.BF16.F32.PACK_AB R7, R37, R38 ;  /* 0x000000262507723e */ /* 0x000fe400000010ff */
[----:B------:R-:W-:Y:S02]  /*77a0*/  F2FP.BF16.F32.PACK_AB R4, R35, R4 ;  /* 0x000000042304723e */ /* 0x000fe400000010ff */
[----:B------:R-:W-:-:S05]  /*77b0*/  F2FP.BF16.F32.PACK_AB R5, R36, R5 ;  /* 0x000000052405723e */ /* 0x000fca00000010ff */
[----:B------:R2:W-:Y:S02]  /*77c0*/  STS.128 [R0], R4 ;  /* 0x0000000400007388 */ /* 0x0005e40000000c00 */
.L_x_1201:
[----:B------:R-:W-:Y:S05]  /*77d0*/  BSYNC B1 ;  /* 0x0000000000017941 */ /* 0x000fea0003800000 */
.L_x_1200:
[----:B------:R-:W-:Y:S05]  /*77e0*/  @P1 BRA `(.L_x_1204) ;  /* 0x0000001c00181947 */ /* 0x000fea0003800000 */
[----:B-12---:R-:W1:Y:S01]  /*77f0*/  LDC R5, c[0x0][0x3d4] ;  /* 0x0000f500ff057b82 */ /* 0x006e620000000800 */
[C---:B------:R-:W-:Y:S01]  /*7800*/  VIADD R4, R28.reuse, 0x10 ;  /* 0x000000101c047836 */ /* 0x040fe20000000000 */
[----:B------:R-:W-:Y:S01]  /*7810*/  BSSY B1, `(.L_x_1205) ;  /* 0x0000032000017945 */ /* 0x000fe20003800000 */
[----:B-1----:R-:W-:-:S03]  /*7820*/  ISETP.GE.AND P0, PT, R28, R5, PT ;  /* 0x000000051c00720c */ /* 0x002fc60003f06270 */
[----:B------:R-:W-:-:S10]  /*7830*/  ISETP.GE.AND P1, PT, R4, R5, PT ;  /* 0x000000050400720c */ /* 0x000fd40003f26270 */
[----:B------:R-:W-:Y:S05]  /*7840*/  @P0 BRA `(.L_x_1206) ;  /* 0x0000000000b80947 */ /* 0x000fea0003800000 */
[----:B0-----:R-:W0:Y:S01]  /*7850*/  LDS.128 R4, [R3+0xb400] ;  /* 0x00b4000003047984 */ /* 0x001e220000000c00 */
[----:B------:R-:W-:Y:S02]  /*7860*/  SHF.R.U32.HI R26, RZ, 0x10, R31 ;  /* 0x00000010ff1a7819 */ /* 0x000fe4000001161f */
[----:B------:R-:W-:Y:S02]  /*7870*/  SHF.R.U32.HI R28, RZ, 0x10, R43 ;  /* 0x00000010ff1c7819 */ /* 0x000fe4000001162b */
[----:B------:R-:W-:Y:S02]  /*7880*/  SHF.R.U64 R23, R30, 0x10, R31 ;  /* 0x000000101e177819 */ /* 0x000fe4000000121f */
[----:B------:R-:W-:Y:S02]  /*7890*/  PRMT R31, R15, 0x5410, R26 ;  /* 0x000054100f1f7816 */ /* 0x000fe4000000001a */
[----:B------:R-:W-:Y:S02]  /*78a0*/  PRMT R28, R14, 0x5432, R28 ;  /* 0x000054320e1c7816 */ /* 0x000fe4000000001c */
[----:B------:R-:W-:Y:S01]  /*78b0*/  SHF.R.U64 R27, R42, 0x10, R43 ;  /* 0x000000102a1b7819 */ /* 0x000fe2000000122b */
[C---:B------:R-:W-:Y:S01]  /*78c0*/  IMAD.U32 R32, R31.reuse, 0x10000, RZ ;  /* 0x000100001f207824 */ /* 0x040fe200078e00ff */
[----:B------:R-:W-:Y:S01]  /*78d0*/  PRMT R30, R14, 0x5410, R23 ;  /* 0x000054100e1e7816 */ /* 0x000fe20000000017 */
[----:B------:R-:W-:Y:S01]  /*78e0*/  IMAD.U32 R29, R28, 0x10000, RZ ;  /* 0x000100001c1d7824 */ /* 0x000fe200078e00ff */
[----:B------:R-:W-:-:S02]  /*78f0*/  LOP3.LUT R31, R31, 0xffff0000, RZ, 0xc0, !PT ;  /* 0xffff00001f1f7812 */ /* 0x000fc400078ec0ff */
        /* <DEDUP_REMOVED lines=8> */
[----:B------:R-:W-:-:S02]  /*7980*/  IMAD.U32 R6, R4, 0x10000, RZ ;  /* 0x0001000004067824 */ /* 0x000fc400078e00ff */
[----:B------:R-:W-:Y:S01]  /*7990*/  FMUL.FTZ R34, R26, R31 ;  /* 0x0000001f1a227220 */ /* 0x000fe20000410000 */
[C---:B------:R-:W-:Y:S01]  /*79a0*/  FFMA.FTZ R33, R14.reuse, R29, -R33 ;  /* 0x0000001d0e217223 */ /* 0x040fe20000010821 */
[C---:B------:R-:W-:Y:S02]  /*79b0*/  IMAD.U32 R7, R5.reuse, 0x10000, RZ ;  /* 0x0001000005077824 */ /* 0x040fe400078e00ff */
[----:B------:R-:W-:Y:S01]  /*79c0*/  FFMA.FTZ R32, R14, R32, R15 ;  /* 0x000000200e207223 */ /* 0x000fe2000001000f */
[----:B------:R-:W-:Y:S01]  /*79d0*/  IMAD.U32 R29, R30, 0x10000, RZ ;  /* 0x000100001e1d7824 */ /* 0x000fe200078e00ff */
[----:B------:R-:W-:Y:S01]  /*79e0*/  LOP3.LUT R4, R4, 0xffff0000, RZ, 0xc0, !PT ;  /* 0xffff000004047812 */ /* 0x000fe200078ec0ff */
[-C--:B------:R-:W-:Y:S01]  /*79f0*/  FMUL.FTZ R26, R26, R28.reuse ;  /* 0x0000001c1a1a7220 */ /* 0x080fe20000410000 */
[----:B------:R-:W-:Y:S01]  /*7a00*/  LOP3.LUT R5, R5, 0xffff0000, RZ, 0xc0, !PT ;  /* 0xffff000005057812 */ /* 0x000fe200078ec0ff */
[----:B------:R-:W-:Y:S01]  /*7a10*/  IMAD.U32 R15, R27, 0x10000, RZ ;  /* 0x000100001b0f7824 */ /* 0x000fe200078e00ff */
[----:B------:R-:W-:Y:S01]  /*7a20*/  LOP3.LUT R30, R30, 0xffff0000, RZ, 0xc0, !PT ;  /* 0xffff00001e1e7812 */ /* 0x000fe200078ec0ff */
[----:B------:R-:W-:Y:S01]  /*7a30*/  FFMA.FTZ R34, R23, R28, -R34 ;  /* 0x0000001c17227223 */ /* 0x000fe20000010822 */
        /* <DEDUP_REMOVED lines=15> */
.L_x_1206:
[----:B------:R-:W-:Y:S05]  /*7b30*/  BSYNC B1 ;  /* 0x0000000000017941 */ /* 0x000fea0003800000 */
.L_x_1205:
[----:B------:R-:W-:Y:S05]  /*7b40*/  @P1 BRA `(.L_x_1204) ;  /* 0x0000001800401947 */ /* 0x000fea0003800000 */
[----:B01----:R-:W0:Y:S01]  /*7b50*/  LDS.128 R4, [R0+0x3000] ;  /* 0x0030000000047984 */ /* 0x003e220000000c00 */
[----:B------:R-:W-:Y:S02]  /*7b60*/  SHF.R.U64 R15, R8, 0x10, R9 ;  /* 0x00000010080f7819 */ /* 0x000fe40000001209 */
[--C-:B------:R-:W-:Y:S02]  /*7b70*/  SHF.R.U64 R3, R20, 0x10, R21.reuse ;  /* 0x0000001014037819 */ /* 0x100fe40000001215 */
[----:B------:R-:W-:Y:S02]  /*7b80*/  SHF.R.U32.HI R20, RZ, 0x10, R21 ;  /* 0x00000010ff147819 */ /* 0x000fe40000011615 */
[----:B------:R-:W-:Y:S02]  /*7b90*/  SHF.R.U32.HI R8, RZ, 0x10, R9 ;  /* 0x00000010ff087819 */ /* 0x000fe40000011609 */
[----:B------:R-:W-:Y:S02]  /*7ba0*/  PRMT R12, R12, 0x5410, R15 ;  /* 0x000054100c0c7816 */ /* 0x000fe4000000000f */
[----:B------:R-:W-:-:S02]  /*7bb0*/  PRMT R15, R11, 0x5410, R20 ;  /* 0x000054100b0f7816 */ /* 0x000fc40000000014 */
[----:B------:R-:W-:Y:S02]  /*7bc0*/  PRMT R13, R13, 0x5410, R8 ;  /* 0x000054100d0d7816 */ /* 0x000fe40000000008 */
[----:B------:R-:W-:Y:S01]  /*7bd0*/  PRMT R14, R10, 0x5410, R3 ;  /* 0x000054100a0e7816 */ /* 0x000fe20000000003 */
[C---:B------:R-:W-:Y:S01]  /*7be0*/  IMAD.U32 R20, R15.reuse, 0x10000, RZ ;  /* 0x000100000f147824 */ /* 0x040fe200078e00ff */
[----:B------:R-:W-:Y:S01]  /*7bf0*/  LOP3.LUT R15, R15, 0xffff0000, RZ, 0xc0, !PT ;  /* 0xffff00000f0f7812 */ /* 0x000fe200078ec0ff */
[C---:B------:R-:W-:Y:S01]  /*7c00*/  IMAD.U32 R11, R13.reuse, 0x10000, RZ ;  /* 0x000100000d0b7824 */ /* 0x040fe200078e00ff */
[----:B------:R-:W-:Y:S02]  /*7c10*/  LOP3.LUT R13, R13, 0xffff0000, RZ, 0xc0, !PT ;  /* 0xffff00000d0d7812 */ /* 0x000fe400078ec0ff */
[C---:B0-----:R-:W-:Y:S01]  /*7c20*/  LOP3.LUT R9, R6.reuse, 0xffff0000, RZ, 0xc0, !PT ;  /* 0xffff000006097812 */ /* 0x041fe200078ec0ff */
[C---:B------:R-:W-:Y:S01]  /*7c30*/  IMAD.U32 R10, R7.reuse, 0x10000, RZ ;  /* 0x00010000070a7824 */ /* 0x040fe200078e00ff */
[----:B------:R-:W-:Y:S01]  /*7c40*/  LOP3.LUT R7, R7, 0xffff0000, RZ, 0xc0, !PT ;  /* 0xffff000007077812 */ /* 0x000fe200078ec0ff */
[----:B------:R-:W-:-:S02]  /*7c50*/  IMAD.U32 R8, R6, 0x10000, RZ ;  /* 0x0001000006087824 */ /* 0x000fc400078e00ff */
[CC--:B------:R-:W-:Y:S01]  /*7c60*/  FMUL.FTZ R21, R9.reuse, R20.reuse ;  /* 0x0000001409157220 */ /* 0x0c0fe20000410000 */
[----:B------:R-:W-:Y:S01]  /*7c70*/  FMUL.FTZ R9, R9, R11 ;  /* 0x0000000b09097220 */ /* 0x000fe20000410000 */
[C---:B------:R-:W-:Y:S01]  /*7c80*/  FMUL.FTZ R23, R7.reuse, R15 ;  /* 0x0000000f07177220 */ /* 0x040fe20000410000 */
[----:B------:R-:W-:Y:S02]  /*7c90*/  IMAD.U32 R3, R4, 0x10000, RZ ;  /* 0x0001000004037824 */ /* 0x000fe400078e00ff */
[C---:B------:R-:W-:Y:S01]  /*7ca0*/  FFMA.FTZ R21, R8.reuse, R11, -R21 ;  /* 0x0000000b08157223 */ /* 0x040fe20000010815 */
[----:B------:R-:W-:Y:S01]  /*7cb0*/  FFMA.FTZ R20, R8, R20, R9 ;  /* 0x0000001408147223 */ /* 0x000fe20000010009 */
[-C--:B------:R-:W-:Y:S01]  /*7cc0*/  FMUL.FTZ R9, R7, R13.reuse ;  /* 0x0000000d07097220 */ /* 0x080fe20000410000 */
[C---:B------:R-:W-:Y:S01]  /*7cd0*/  IMAD.U32 R6, R5.reuse, 0x10000, RZ ;  /* 0x0001000005067824 */ /* 0x040fe200078e00ff */
[----:B------:R-:W-:Y:S01]  /*7ce0*/  LOP3.LUT R4, R4, 0xffff0000, RZ, 0xc0, !PT ;  /* 0xffff000004047812 */ /* 0x000fe200078ec0ff */
[----:B------:R-:W-:Y:S01]  /*7cf0*/  IMAD.U32 R8, R14, 0x10000, RZ ;  /* 0x000100000e087824 */ /* 0x000fe200078e00ff */
        /* <DEDUP_REMOVED lines=18> */
[----:B------:R3:W-:Y:S01]  /*7e20*/  STS.128 [R0+0x3000], R4 ;  /* 0x0030000400007388 */ /* 0x0007e20000000c00 */
[----:B------:R-:W-:Y:S05]  /*7e30*/  BRA `(.L_x_1204) ;  /* 0x0000001400847947 */ /* 0x000fea0003800000 */
.L_x_1185:
[----:B------:R-:W2:Y:S01]  /*7e40*/  LDL R54, [R1+0x4] ;  /* 0x0000040001367983 */ /* 0x000ea20000100800 */
[----:B------:R-:W1:Y:S03]  /*7e50*/  LDC R21, c[0x0][0x3d4] ;  /* 0x0000f500ff157b82 */ /* 0x000e660000000800 */
[----:B------:R-:W3:Y:S01]  /*7e60*/  LDL R52, [R1+0x38] ;  /* 0x0000380001347983 */ /* 0x000ee20000100800 */
[C---:B------:R-:W-:Y:S01]  /*7e70*/  VIADD R51, R17.reuse, 0x60 ;  /* 0x0000006011337836 */ /* 0x040fe20000000000 */
[-C--:B------:R-:W-:Y:S01]  /*7e80*/  ISETP.GE.AND P1, PT, R17, R50.reuse, PT ;  /* 0x000000321100720c */ /* 0x080fe20003f26270 */
[----:B------:R-:W-:Y:S01]  /*7e90*/  ULDC.64 UR4, c[0x0][0x3c8] ;  /* 0x0000f20000047ab9 */ /* 0x000fe20000000a00 */
[----:B------:R-:W-:Y:S02]  /*7ea0*/  ULDC.64 UR6, c[0x0][0x3e0] ;  /* 0x0000f80000067ab9 */ /* 0x000fe40000000a00 */
[----:B------:R-:W-:-:S04]  /*7eb0*/  ISETP.GE.AND P0, PT, R51, R50, PT ;  /* 0x000000323300720c */ /* 0x000fc80003f06270 */
[CC--:B-1----:R-:W-:Y:S02]  /*7ec0*/  ISETP.GE.OR P0, PT, R26.reuse, R21.reuse, P0 ;  /* 0x000000151a00720c */ /* 0x0c2fe40000706670 */
[----:B------:R-:W-:-:S11]  /*7ed0*/  ISETP.GE.OR P1, PT, R26, R21, P1 ;  /* 0x000000151a00720c */ /* 0x000fd60000f26670 */
[----:B------:R-:W1:Y:S01]  /*7ee0*/  @!P0 LDC.64 R48, c[0x0][0x3e0] ;  /* 0x0000f800ff308b82 */ /* 0x000e620000000a00 */
[----:B------:R-:W-:Y:S01]  /*7ef0*/  @!P0 IMAD.MOV.U32 R7, RZ, RZ, R55 ;  /* 0x000000ffff078224 */ /* 0x000fe200078e0037 */
[----:B------:R-:W-:Y:S01]  /*7f00*/  @!P1 IADD3 R15, P2, R39, R4, RZ ;  /* 0x00000004270f9210 */ /* 0x000fe20007f5e0ff */
[----:B------:R-:W-:Y:S01]  /*7f10*/  @!P0 IMAD.MOV.U32 R8, RZ, RZ, R4 ;  /* 0x000000ffff088224 */ /* 0x000fe200078e0004 */
[C---:B0-----:R-:W-:Y:S01]  /*7f20*/  @!P1 IADD3 R14, P3, R31.reuse, R6, RZ ;  /* 0x000000061f0e9210 */ /* 0x041fe20007f7e0ff */
[----:B------:R-:W-:Y:S02]  /*7f30*/  @!P0 IMAD.MOV.U32 R9, RZ, RZ, R57 ;  /* 0x000000ffff098224 */ /* 0x000fe400078e0039 */
[----:B------:R-:W-:Y:S01]  /*7f40*/  @!P0 IMAD.WIDE.U32 R4, R10, 0x60, R6 ;  /* 0x000000600a048825 */ /* 0x000fe200078e0006 */
[----:B------:R-:W0:Y:S03]  /*7f50*/  @!P0 LDC.64 R28, c[0x0][0x3c8] ;  /* 0x0000f200ff1c8b82 */ /* 0x000e260000000a00 */
[----:B------:R-:W-:Y:S01]  /*7f60*/  @!P0 IMAD.WIDE.U32 R6, R12, 0x60, R8 ;  /* 0x000000600c068825 */ /* 0x000fe200078e0008 */
[----:B------:R-:W-:-:S03]  /*7f70*/  @!P0 IADD3 R3, P4, R31, R4, RZ ;  /* 0x000000041f038210 */ /* 0x000fc60007f9e0ff */
[----:B------:R-:W-:Y:S01]  /*7f80*/  @!P0 IMAD R20, R11, 0x60, RZ ;  /* 0x000000600b148824 */ /* 0x000fe200078e02ff */
[----:B------:R-:W-:Y:S01]  /*7f90*/  @!P0 IADD3 R0, P5, R39, R6, RZ ;  /* 0x0000000627008210 */ /* 0x000fe20007fbe0ff */
[----:B------:R-:W-:Y:S01]  /*7fa0*/  @!P0 IMAD R30, R13, 0x60, RZ ;  /* 0x000000600d1e8824 */ /* 0x000fe200078e02ff */
[----:B------:R-:W4:Y:S01]  /*7fb0*/  S2R R53, SR_TID.X ;  /* 0x0000000000357919 */ /* 0x000f220000002100 */
[----:B------:R-:W-:Y:S01]  /*7fc0*/  @!P1 IMAD.X R9, R55, 0x1, R37, P3 ;  /* 0x0000000137099824 */ /* 0x000fe200018e0625 */
[----:B------:R-:W-:Y:S01]  /*7fd0*/  @!P0 IADD3.X R4, R37, R20, R5, P4, !PT ;  /* 0x0000001425048210 */ /* 0x000fe200027fe405 */
[----:B------:R-:W-:Y:S01]  /*7fe0*/  @!P1 IMAD.X R20, R57, 0x1, R47, P2 ;  /* 0x0000000139149824 */ /* 0x000fe200010e062f */
[----:B------:R-:W-:Y:S02]  /*7ff0*/  @!P0 IADD3.X R6, R47, R30, R7, P5, !PT ;  /* 0x0000001e2f068210 */ /* 0x000fe40002ffe407 */
[----:B------:R-:W-:Y:S02]  /*8000*/  CS2R R36, SRZ ;  /* 0x0000000000247805 */ /* 0x000fe4000001ff00 */
[----:B-1----:R-:W-:-:S02]  /*8010*/  @!P0 LEA R48, P4, R0, R48, 0x1 ;  /* 0x0000003000308211 */ /* 0x002fc400078808ff */
[----:B------:R-:W-:Y:S02]  /*8020*/  CS2R R38, SRZ ;  /* 0x0000000000267805 */ /* 0x000fe4000001ff00 */
[----:B------:R-:W-:Y:S02]  /*8030*/  @!P1 LEA R8, P3, R14, UR4, 0x1 ;  /* 0x000000040e089c11 */ /* 0x000fe4000f8608ff */
[----:B------:R-:W-:Y:S02]  /*8040*/  @!P0 LEA.HI.X R49, R0, R49, R6, 0x1, P4 ;  /* 0x0000003100318211 */ /* 0x000fe400020f0c06 */
[----:B------:R-:W1:Y:S01]  /*8050*/  LDC R0, c[0x0][0x428] ;  /* 0x00010a00ff007b82 */ /* 0x000e620000000800 */
[----:B------:R-:W-:Y:S02]  /*8060*/  @!P1 LEA.HI.X R9, R14, UR5, R9, 0x1, P3 ;  /* 0x000000050e099c11 */ /* 0x000fe400098f0c09 */
[----:B0-----:R-:W-:Y:S02]  /*8070*/  @!P0 LEA R46, P3, R3, R28, 0x1 ;  /* 0x0000001c032e8211 */ /* 0x001fe400078608ff */
[----:B------:R-:W-:-:S02]  /*8080*/  CS2R R30, SRZ ;  /* 0x00000000001e7805 */ /* 0x000fc4000001ff00 */
[----:B------:R-:W-:Y:S01]  /*8090*/  CS2R R6, SRZ ;  /* 0x0000000000067805 */ /* 0x000fe2000001ff00 */
[----:B------:R0:W5:Y:S01]  /*80a0*/  @!P1 LDG.E.128 R36, desc[UR38][R8.64] ;  /* 0x0000002608249981 */ /* 0x000162000c1e1d00 */
[----:B------:R-:W-:Y:S02]  /*80b0*/  @!P0 LEA.HI.X R47, R3, R29, R4, 0x1, P3 ;  /* 0x0000001d032f8211 */ /* 0x000fe400018f0c04 */
[----:B------:R-:W-:Y:S02]  /*80c0*/  CS2R R28, SRZ ;  /* 0x00000000001c7805 */ /* 0x000fe4000001ff00 */
[----:B------:R-:W-:Y:S02]  /*80d0*/  CS2R R4, SRZ ;  /* 0x0000000000047805 */ /* 0x000fe4000001ff00 */
[----:B------:R-:W-:Y:S02]  /*80e0*/  @!P1 LEA R14, P2, R15, UR6, 0x1 ;  /* 0x000000060f0e9c11 */ /* 0x000fe4000f8408ff */
[----:B------:R-:W5:Y:S01]  /*80f0*/  @!P0 LDG.E.128 R28, desc[UR38][R46.64] ;  /* 0x000000262e1c8981 */ /* 0x000f62000c1e1d00 */
[----:B------:R-:W-:-:S02]  /*8100*/  CS2R R32, SRZ ;  /* 0x0000000000207805 */ /* 0x000fc4000001ff00 */
[----:B------:R-:W-:Y:S02]  /*8110*/  CS2R R34, SRZ ;  /* 0x0000000000227805 */ /* 0x000fe4000001ff00 */
[----:B------:R-:W-:Y:S01]  /*8120*/  @!P1 LEA.HI.X R15, R15, UR7, R20, 0x1, P2 ;  /* 0x000000070f0f9c11 */ /* 0x000fe200090f0c14 */
[----:B------:R-:W5:Y:S01]  /*8130*/  @!P0 LDG.E.128 R4, desc[UR38][R48.64] ;  /* 0x0000002630048981 */ /* 0x000f62000c1e1d00 */
[----:B----4-:R-:W-:-:S03]  /*8140*/  VIADD R56, R53, 0xffffff80 ;  /* 0xffffff8035387836 */ /* 0x010fc60000000000 */
[----:B------:R4:W5:Y:S01]  /*8150*/  @!P1 LDG.E.128 R32, desc[UR38][R14.64] ;  /* 0x000000260e209981 */ /* 0x000962000c1e1d00 */
[----:B-1----:R-:W-:Y:S02]  /*8160*/  ISETP.NE.AND P0, PT, R0, 0x1, PT ;  /* 0x000000010000780c */ /* 0x002fe40003f05270 */
[----:B------:R-:W-:-:S04]  /*8170*/  SHF.R.S32.HI R53, RZ, 0x1f, R56 ;  /* 0x0000001fff357819 */ /* 0x000fc80000011438 */
[----:B------:R-:W-:-:S07]  /*8180*/  LEA.HI R53, R53, R56, RZ, 0x2 ;  /* 0x0000003835357211 */ /* 0x000fce00078f10ff */
[----:B------:R-:W1:Y:S01]  /*8190*/  @P0 LDC R0, c[0x0][0x42c] ;  /* 0x00010b00ff000b82 */ /* 0x000e620000000800 */
[----:B------:R-:W-:-:S07]  /*81a0*/  LOP3.LUT R53, R53, 0xfffffffc, RZ, 0xc0, !PT ;  /* 0xfffffffc35357812 */ /* 0x000fce00078ec0ff */
[----:B0-----:R-:W0:Y:S01]  /*81b0*/  @P0 LDC R9, c[0x0][0x430] ;  /* 0x00010c00ff090b82 */ /* 0x001e220000000800 */
[----:B------:R-:W-:Y:S02]  /*81c0*/  IMAD.IADD R53, R56, 0x1, -R53 ;  /* 0x0000000138357824 */ /* 0x000fe400078e0a35 */
[----:B----4-:R-:W-:Y:S02]  /*81d0*/  IMAD.MOV.U32 R14, RZ, RZ, R44 ;  /* 0x000000ffff0e7224 */ /* 0x010fe400078e002c */
[----:B------:R-:W-:Y:S02]  /*81e0*/  IMAD.MOV.U32 R15, RZ, RZ, R41 ;  /* 0x000000ffff0f7224 */ /* 0x000fe400078e0029 */
[----:B------:R-:W-:Y:S02]  /*81f0*/  IMAD.MOV.U32 R43, RZ, RZ, R23 ;  /* 0x000000ffff2b7224 */ /* 0x000fe400078e0017 */
[----:B--2---:R-:W-:-:S04]  /*8200*/  IMAD R3, R54, 0xc0, R17 ;  /* 0x000000c036037824 */ /* 0x004fc800078e0211 */
[----:B------:R-:W-:-:S04]  /*8210*/  IMAD R3, R53, 0x60, R3 ;  /* 0x0000006035037824 */ /* 0x000fc800078e0203 */
[----:B-1----:R-:W-:-:S05]  /*8220*/  @P0 IMAD.HI.U32 R0, R3, R0, RZ ;  /* 0x0000000003000227 */ /* 0x002fca00078e00ff */
[----:B0-----:R-:W-:-:S04]  /*8230*/  @P0 SHF.R.U32.HI R3, RZ, R9, R0 ;  /* 0x00000009ff030219 */ /* 0x001fc80000011600 */
[----:B------:R-:W-:Y:S01]  /*8240*/  SHF.R.S32.HI R9, RZ, 0x1f, R3 ;  /* 0x0000001fff097819 */ /* 0x000fe20000011403 */
[----:B------:R-:W-:-:S04]  /*8250*/  IMAD.WIDE.U32 R14, R3, R10, R14 ;  /* 0x0000000a030e7225 */ /* 0x000fc800078e000e */
[C---:B------:R-:W-:Y:S02]  /*8260*/  IMAD R0, R9.reuse, R10, RZ ;  /* 0x0000000a09007224 */ /* 0x040fe400078e02ff */
[-C--:B------:R-:W-:Y:S02]  /*8270*/  IMAD R8, R9, R12.reuse, RZ ;  /* 0x0000000c09087224 */ /* 0x080fe400078e02ff */
[----:B------:R-:W-:-:S04]  /*8280*/  IMAD.WIDE.U32 R42, R3, R12, R42 ;  /* 0x0000000c032a7225 */ /* 0x000fc800078e002a */
[C---:B------:R-:W-:Y:S02]  /*8290*/  IMAD R9, R3.reuse, R11, R0 ;  /* 0x0000000b03097224 */ /* 0x040fe400078e0200 */
[----:B------:R-:W-:Y:S01]  /*82a0*/  IMAD R3, R3, R13, R8 ;  /* 0x0000000d03037224 */ /* 0x000fe200078e0208 */
[----:B------:R-:W-:Y:S01]  /*82b0*/  LEA R8, P0, R14, UR4, 0x1 ;  /* 0x000000040e087c11 */ /* 0x000fe2000f8008ff */
[----:B------:R-:W-:Y:S01]  /*82c0*/  IMAD.IADD R9, R15, 0x1, R9 ;  /* 0x000000010f097824 */ /* 0x000fe200078e0209 */
[----:B------:R-:W-:Y:S01]  /*82d0*/  LEA R0, P1, R42, UR6, 0x1 ;  /* 0x000000062a007c11 */ /* 0x000fe2000f8208ff */
[----:B------:R-:W-:Y:S01]  /*82e0*/  IMAD.IADD R3, R43, 0x1, R3 ;  /* 0x000000012b037824 */ /* 0x000fe200078e0203 */
[----:B------:R-:W-:Y:S02]  /*82f0*/  UMOV UR4, 0xffffffff ;  /* 0xffffffff00047882 */ /* 0x000fe40000000000 */
[----:B------:R-:W-:Y:S02]  /*8300*/  LEA.HI.X R9, R14, UR5, R9, 0x1, P0 ;  /* 0x000000050e097c11 */ /* 0x000fe400080f0c09 */
[----:B------:R-:W-:-:S02]  /*8310*/  LEA.HI.X R3, R42, UR7, R3, 0x1, P1 ;  /* 0x000000072a037c11 */ /* 0x000fc400088f0c03 */
[----:B---3--:R-:W-:Y:S01]  /*8320*/  LEA.HI R10, R52, R52, RZ, 0x1 ;  /* 0x00000034340a7211 */ /* 0x008fe200078f08ff */
[----:B------:R-:W-:Y:S06]  /*8330*/  BRA.DIV UR4, `(.L_x_1207) ;  /* 0x00000146047c7947 */ /* 0x000fec000b800000 */
.L_x_1464:
[----:B------:R-:W-:-:S03]  /*8340*/  UMOV UR4, 0xffffffff ;  /* 0xffffffff00047882 */ /* 0x000fc60000000000 */
[----:B------:R-:W-:Y:S05]  /*8350*/  BRA.DIV UR4, `(.L_x_1208) ;  /* 0x00000146049c7947 */ /* 0x000fea000b800000 */
.L_x_1467:
[----:B------:R-:W-:-:S03]  /*8360*/  UMOV UR4, 0xffffffff ;  /* 0xffffffff00047882 */ /* 0x000fc60000000000 */
[----:B------:R-:W-:Y:S05]  /*8370*/  BRA.DIV UR4, `(.L_x_1209) ;  /* 0x0000014604bc7947 */ /* 0x000fea000b800000 */
.L_x_1470:
[----:B------:R-:W-:-:S03]  /*8380*/  UMOV UR4, 0xffffffff ;  /* 0xffffffff00047882 */ /* 0x000fc60000000000 */
[----:B------:R-:W-:Y:S05]  /*8390*/  BRA.DIV UR4, `(.L_x_1210) ;  /* 0x0000014604dc7947 */ /* 0x000fea000b800000 */
.L_x_1473:
[----:B------:R-:W-:-:S03]  /*83a0*/  UMOV UR4, 0xffffffff ;  /* 0xffffffff00047882 */ /* 0x000fc60000000000 */
[----:B------:R-:W-:Y:S05]  /*83b0*/  BRA.DIV UR4, `(.L_x_1211) ;  /* 0x0000014604fc7947 */ /* 0x000fea000b800000 */
.L_x_1476:
[----:B------:R-:W-:Y:S01]  /*83c0*/  UMOV UR4, 0xffffffff ;  /* 0xffffffff00047882 */ /* 0x000fe20000000000 */
[----:B------:R-:W-:Y:S02]  /*83d0*/  LOP3.LUT R10, R10, 0xfffffffe, RZ, 0xc0, !PT ;  /* 0xfffffffe0a0a7812 */ /* 0x000fe400078ec0ff */
[----:B------:R-:W-:Y:S05]  /*83e0*/  BRA.DIV UR4, `(.L_x_1212) ;  /* 0x0000014a04187947 */ /* 0x000fea000b800000 */
.L_x_1479:
[----:B------:R-:W-:Y:S01]  /*83f0*/  UMOV UR4, 0xffffffff ;  /* 0xffffffff00047882 */ /* 0x000fe20000000000 */
[----:B------:R-:W-:Y:S02]  /*8400*/  IMAD.IADD R9, R52, 0x1, -R10 ;  /* 0x0000000134097824 */ /* 0x000fe400078e0a0a */
[----:B------:R-:W-:Y:S05]  /*8410*/  BRA.DIV UR4, `(.L_x_1213) ;  /* 0x0000014a04347947 */ /* 0x000fea000b800000 */
.L_x_1482:
[----:B------:R-:W-:Y:S01]  /*8420*/  UMOV UR4, 0xffffffff ;  /* 0xffffffff00047882 */ /* 0x000fe20000000000 */
[----:B------:R-:W-:Y:S02]  /*8430*/  SHF.L.U32 R9, R9, 0x1f, RZ ;  /* 0x0000001f09097819 */ /* 0x000fe400000006ff */
[----:B------:R-:W-:Y:S05]  /*8440*/  BRA.DIV UR4, `(.L_x_1214) ;  /* 0x0000014a04507947 */ /* 0x000fea000b800000 */
.L_x_1485:
[----:B------:R-:W0:Y:S01]  /*8450*/  SYNCS.PHASECHK.TRANS64.TRYWAIT P1, [R2+URZ+0x16800], R9 ;  /* 0x01680009020075a7 */ /* 0x000e22000802017f */
[----:B-----5:R-:W-:Y:S01]  /*8460*/  IMAD.MOV.U32 R8, RZ, RZ, R38 ;  /* 0x000000ffff087224 */ /* 0x020fe200078e0026 */
[----:B------:R-:W-:Y:S01]  /*8470*/  ISETP.GE.AND P0, PT, R26, R21, PT ;  /* 0x000000151a00720c */ /* 0x000fe20003f06270 */
        /* <DEDUP_REMOVED lines=23> */
[-C--:B------:R-:W-:Y:S01]  /*85f0*/  ISETP.GE.OR P2, PT, R17, R50.reuse, P0 ;  /* 0x000000321100720c */ /* 0x080fe20000746670 */
[----:B------:R-:W-:Y:S01]  /*8600*/  IMAD.MOV.U32 R10, RZ, RZ, R5 ;  /* 0x000000ffff0a7224 */ /* 0x000fe200078e0005 */
[----:B------:R-:W-:Y:S01]  /*8610*/  ISETP.GE.OR P0, PT, R51, R50, P0 ;  /* 0x000000323300720c */ /* 0x000fe20000706670 */
[----:B------:R-:W-:Y:S01]  /*8620*/  IMAD.MOV.U32 R41, RZ, RZ, R6 ;  /* 0x000000ffff297224 */ /* 0x000fe200078e0006 */
[----:B------:R-:W-:Y:S01]  /*8630*/  PRMT R23, R11, 0x7610, R23 ;  /* 0x000076100b177816 */ /* 0x000fe20000000017 */
[----:B------:R-:W-:Y:S01]  /*8640*/  IMAD.MOV.U32 R42, RZ, RZ, R7 ;  /* 0x000000ffff2a7224 */ /* 0x000fe200078e0007 */
[----:B------:R-:W-:-:S02]  /*8650*/  PRMT R20, R12, 0x7610, R20 ;  /* 0x000076100c147816 */ /* 0x000fc40000000014 */
[----:B------:R-:W-:Y:S02]  /*8660*/  PRMT R3, R8, 0x7610, R3 ;  /* 0x0000761008037816 */ /* 0x000fe40000000003 */
[----:B------:R-:W-:Y:S01]  /*8670*/  PRMT R0, R10, 0x7610, R0 ;  /* 0x000076100a007816 */ /* 0x000fe20000000000 */
[----:B0-----:R-:W-:Y:S06]  /*8680*/  @!P1 BRA `(.L_x_1216) ;  /* 0x0000014400e89947 */ /* 0x001fec0003800000 */
.L_x_1486:
[----:B------:R-:W-:Y:S05]  /*8690*/  BSYNC B1 ;  /* 0x0000000000017941 */ /* 0x000fea0003800000 */
.L_x_1215:
[----:B------:R-:W-:Y:S04]  /*86a0*/  BSSY B1, `(.L_x_1217) ;  /* 0x0000070000017945 */ /* 0x000fe80003800000 */
[----:B------:R-:W-:Y:S05]  /*86b0*/  @P2 BRA `(.L_x_1218) ;  /* 0x0000000400b82947 */ /* 0x000fea0003800000 */
[----:B------:R-:W2:Y:S01]  /*86c0*/  LDL R8, [R1+0x28] ;  /* 0x0000280001087983 */ /* 0x000ea20000100800 */
[----:B0-----:R-:W-:Y:S01]  /*86d0*/  IMAD.IADD R9, R26, 0x1, R21 ;  /* 0x000000011a097824 */ /* 0x001fe200078e0215 */
[----:B------:R-:W-:Y:S01]  /*86e0*/  SHF.R.U64 R47, R36, 0x10, R37 ;  /* 0x00000010242f7819 */ /* 0x000fe20000001225 */
[----:B------:R-:W0:Y:S01]  /*86f0*/  S2R R10, SR_TID.X ;  /* 0x00000000000a7919 */ /* 0x000e220000002100 */
[----:B------:R-:W-:Y:S02]  /*8700*/  SHF.R.U64 R52, R32, 0x10, R33 ;  /* 0x0000001020347819 */ /* 0x000fe40000001221 */
[----:B------:R-:W-:Y:S02]  /*8710*/  SHF.R.U32.HI R51, RZ, 0x10, R39 ;  /* 0x00000010ff337819 */ /* 0x000fe40000011627 */
[----:B------:R-:W-:Y:S02]  /*8720*/  SHF.R.U32.HI R57, RZ, 0x10, R35 ;  /* 0x00000010ff397819 */ /* 0x000fe40000011623 */
[----:B------:R-:W-:-:S02]  /*8730*/  PRMT R47, R23, 0x5432, R47 ;  /* 0x00005432172f7816 */ /* 0x000fc4000000002f */
[----:B------:R-:W-:Y:S02]  /*8740*/  PRMT R52, R0, 0x5432, R52 ;  /* 0x0000543200347816 */ /* 0x000fe40000000034 */
[----:B------:R-:W-:Y:S02]  /*8750*/  SHF.R.U32.HI R54, RZ, 0x10, R33 ;  /* 0x00000010ff367819 */ /* 0x000fe40000011621 */
[----:B------:R-:W-:Y:S01]  /*8760*/  PRMT R51, R53, 0x5410, R51 ;  /* 0x0000541035337816 */ /* 0x000fe20000000033 */
[----:B------:R-:W-:Y:S01]  /*8770*/  IMAD.U32 R53, R52, 0x10000, RZ ;  /* 0x0001000034357824 */ /* 0x000fe200078e00ff */
[----:B------:R-:W-:Y:S01]  /*8780*/  PRMT R57, R49, 0x5410, R57 ;  /* 0x0000541031397816 */ /* 0x000fe20000000039 */
[----:B------:R-:W-:Y:S01]  /*8790*/  IMAD.U32 R49, R47, 0x10000, RZ ;  /* 0x000100002f317824 */ /* 0x000fe200078e00ff */
[----:B------:R-:W-:Y:S02]  /*87a0*/  SHF.R.U32.HI R48, RZ, 0x10, R37 ;  /* 0x00000010ff307819 */ /* 0x000fe40000011625 */
[----:B------:R-:W-:-:S02]  /*87b0*/  PRMT R54, R3, 0x5432, R54 ;  /* 0x0000543203367816 */ /* 0x000fc40000000036 */
[----:B------:R-:W-:Y:S02]  /*87c0*/  PRMT R48, R43, 0x5432, R48 ;  /* 0x000054322b307816 */ /* 0x000fe40000000030 */
[----:B------:R-:W-:Y:S02]  /*87d0*/  LOP3.LUT R55, R52, 0xffff0000, RZ, 0xc0, !PT ;  /* 0xffff000034377812 */ /* 0x000fe400078ec0ff */
[----:B------:R-:W-:Y:S02]  /*87e0*/  LOP3.LUT R47, R47, 0xffff0000, RZ, 0xc0, !PT ;  /* 0xffff00002f2f7812 */ /* 0x000fe400078ec0ff */
[----:B------:R-:W-:Y:S02]  /*87f0*/  SHF.R.U64 R56, R34, 0x10, R35 ;  /* 0x0000001022387819 */ /* 0x000fe40000001223 */
[----:B------:R-:W-:Y:S02]  /*8800*/  SHF.R.U64 R50, R38, 0x10, R39 ;  /* 0x0000001026327819 */ /* 0x000fe40000001227 */
[----:B------:R-:W-:Y:S01]  /*8810*/  PRMT R56, R20, 0x5432, R56 ;  /* 0x0000543214387816 */ /* 0x000fe20000000038 */
[----:B0-----:R-:W-:Y:S01]  /*8820*/  VIADD R13, R10, 0xffffff80 ;  /* 0xffffff800a0d7836 */ /* 0x001fe20000000000 */
[----:B------:R-:W-:-:S04]  /*8830*/  PRMT R50, R44, 0x5432, R50 ;  /* 0x000054322c327816 */ /* 0x000fc80000000032 */
[----:B------:R-:W-:-:S04]  /*8840*/  SHF.R.S32.HI R12, RZ, 0x1f, R13 ;  /* 0x0000001fff0c7819 */ /* 0x000fc8000001140d */
[----:B------:R-:W-:-:S04]  /*8850*/  LEA.HI R12, R12, R13, RZ, 0x5 ;  /* 0x0000000d0c0c7211 */ /* 0x000fc800078f28ff */
[----:B------:R-:W-:Y:S01]  /*8860*/  SHF.R.S32.HI R12, RZ, 0x5, R12 ;  /* 0x00000005ff0c7819 */ /* 0x000fe2000001140c */
[----:B--2---:R-:W-:-:S05]  /*8870*/  IMAD.SHL.U32 R8, R8, 0x40, RZ ;  /* 0x0000004008087824 */ /* 0x004fca00078e00ff */
[----:B------:R-:W-:-:S04]  /*8880*/  LOP3.LUT R10, R8, 0x1c0, RZ, 0xc0, !PT ;  /* 0x000001c0080a7812 */ /* 0x000fc800078ec0ff */
[----:B------:R-:W-:Y:S02]  /*8890*/  SHF.R.U32.HI R11, RZ, 0x3, R10 ;  /* 0x00000003ff0b7819 */ /* 0x000fe4000001160a */
[C---:B------:R-:W-:Y:S02]  /*88a0*/  LOP3.LUT R9, R10.reuse, 0x38, R9, 0xf8, !PT ;  /* 0x000000380a097812 */ /* 0x040fe400078ef809 */
[----:B------:R-:W-:Y:S02]  /*88b0*/  LOP3.LUT R8, R10, 0x38, R26, 0xf8, !PT ;  /* 0x000000380a087812 */ /* 0x000fe400078ef81a */
[-C--:B------:R-:W-:Y:S02]  /*88c0*/  LOP3.LUT R9, R9, R11.reuse, RZ, 0x3c, !PT ;  /* 0x0000000b09097212 */ /* 0x080fe400078e3cff */
[----:B------:R-:W-:-:S03]  /*88d0*/  LOP3.LUT R8, R8, R11, RZ, 0x3c, !PT ;  /* 0x0000000b08087212 */ /* 0x000fc600078e3cff */
[C---:B------:R-:W-:Y:S02]  /*88e0*/  IMAD R13, R12.reuse, 0x200, R9 ;  /* 0x000002000c0d7824 */ /* 0x040fe400078e0209 */
[----:B------:R-:W-:Y:S02]  /*88f0*/  IMAD R45, R12, 0x200, R8 ;  /* 0x000002000c2d7824 */ /* 0x000fe400078e0208 */
        /* <DEDUP_REMOVED lines=8> */
[----:B-1----:R-:W-:Y:S02]  /*8980*/  IMAD.U32 R32, R8, 0x10000, RZ ;  /* 0x0001000008207824 */ /* 0x002fe400078e00ff */
[C---:B------:R-:W-:Y:S01]  /*8990*/  FMUL.FTZ R59, R36.reuse, R53 ;  /* 0x00000035243b7220 */ /* 0x040fe20000410000 */
[-C--:B------:R-:W-:Y:S01]  /*89a0*/  FMUL.FTZ R61, R36, R49.reuse ;  /* 0x00000031243d7220 */ /* 0x080fe20000410000 */
[----:B------:R-:W-:Y:S01]  /*89b0*/  IMAD.U32 R36, R54, 0x10000, RZ ;  /* 0x0001000036247824 */ /* 0x000fe200078e00ff */
[----:B------:R-:W-:Y:S01]  /*89c0*/  LOP3.LUT R8, R8, 0xffff0000, RZ, 0xc0, !PT ;  /* 0xffff000008087812 */ /* 0x000fe200078ec0ff */
[C---:B------:R-:W-:Y:S01]  /*89d0*/  FFMA.FTZ R59, R32.reuse, R49, -R59 ;  /* 0x00000031203b7223 */ /* 0x040fe2000001083b */
[----:B------:R-:W-:Y:S01]  /*89e0*/  FFMA.FTZ R61, R32, R53, R61 ;  /* 0x00000035203d7223 */ /* 0x000fe2000001003d */
[----:B------:R-:W-:-:S02]  /*89f0*/  IMAD.U32 R32, R48, 0x10000, RZ ;  /* 0x0001000030207824 */ /* 0x000fc400078e00ff */
[C---:B------:R-:W-:Y:S01]  /*8a00*/  FMUL.FTZ R49, R12.reuse, R55 ;  /* 0x000000370c317220 */ /* 0x040fe20000410000 */
[-C--:B------:R-:W-:Y:S01]  /*8a10*/  FMUL.FTZ R53, R12, R47.reuse ;  /* 0x0000002f0c357220 */ /* 0x080fe20000410000 */
[----:B------:R-:W-:Y:S01]  /*8a20*/  FMUL.FTZ R12, R37, R36 ;  /* 0x00000024250c7220 */ /* 0x000fe20000410000 */
[----:B------:R-:W-:Y:S02]  /*8a30*/  IMAD.U32 R33, R9, 0x10000, RZ ;  /* 0x0001000009217824 */ /* 0x000fe400078e00ff */
[----:B------:R-:W-:Y:S01]  /*8a40*/  FMUL.FTZ R37, R37, R32 ;  /* 0x0000002025257220 */ /* 0x000fe20000410000 */
[----:B------:R-:W-:Y:S01]  /*8a50*/  LOP3.LUT R54, R54, 0xffff0000, RZ, 0xc0, !PT ;  /* 0xffff000036367812 */ /* 0x000fe200078ec0ff */
[----:B------:R-:W-:Y:S01]  /*8a60*/  FFMA.FTZ R52, R8, R47, -R49 ;  /* 0x0000002f08347223 */ /* 0x000fe20000010831 */
[----:B------:R-:W-:Y:S01]  /*8a70*/  LOP3.LUT R48, R48, 0xffff0000, RZ, 0xc0, !PT ;  /* 0xffff000030307812 */ /* 0x000fe200078ec0ff */
[----:B------:R-:W-:Y:S01]  /*8a80*/  FFMA.FTZ R36, R33, R36, R37 ;  /* 0x0000002421247223 */ /* 0x000fe20000010025 */
[----:B------:R-:W-:Y:S01]  /*8a90*/  LOP3.LUT R9, R9, 0xffff0000, RZ, 0xc0, !PT ;  /* 0xffff000009097812 */ /* 0x000fe200078ec0ff */
[----:B------:R-:W-:-:S02]  /*8aa0*/  IMAD.U32 R38, R14, 0x10000, RZ ;  /* 0x000100000e267824 */ /* 0x000fc400078e00ff */
[----:B------:R-:W-:Y:S01]  /*8ab0*/  FFMA.FTZ R58, R8, R55, R53 ;  /* 0x00000037083a7223 */ /* 0x000fe20000010035 */
[----:B------:R-:W-:Y:S01]  /*8ac0*/  FFMA.FTZ R47, R33, R32, -R12 ;  /* 0x00000020212f7223 */ /* 0x000fe2000001080c */
[----:B------:R-:W-:Y:S02]  /*8ad0*/  IMAD.U32 R37, R56, 0x10000, RZ ;  /* 0x0001000038257824 */ /* 0x000fe400078e00ff */
[C---:B------:R-:W-:Y:S01]  /*8ae0*/  FMUL.FTZ R8, R13.reuse, R54 ;  /* 0x000000360d087220 */ /* 0x040fe20000410000 */
[----:B------:R-:W-:Y:S02]  /*8af0*/  IMAD.U32 R33, R50, 0x10000, RZ ;  /* 0x0001000032217824 */ /* 0x000fe400078e00ff */
[----:B------:R-:W-:Y:S01]  /*8b00*/  FMUL.FTZ R32, R13, R48 ;  /* 0x000000300d207220 */ /* 0x000fe20000410000 */
[----:B------:R-:W-:Y:S02]  /*8b10*/  IMAD.U32 R39, R15, 0x10000, RZ ;  /* 0x000100000f277824 */ /* 0x000fe400078e00ff */
[----:B------:R-:W-:Y:S01]  /*8b20*/  FMUL.FTZ R13, R38, R37 ;  /* 0x00000025260d7220 */ /* 0x000fe20000410000 */
[----:B------:R-:W-:-:S02]  /*8b30*/  IMAD.U32 R12, R57, 0x10000, RZ ;  /* 0x00010000390c7824 */ /* 0x000fc400078e00ff */
[C---:B------:R-:W-:Y:S01]  /*8b40*/  FFMA.FTZ R48, R9.reuse, R48, -R8 ;  /* 0x0000003009307223 */ /* 0x040fe20000010808 */
[----:B------:R-:W-:Y:S02]  /*8b50*/  IMAD.U32 R34, R10, 0x10000, RZ ;  /* 0x000100000a227824 */ /* 0x000fe400078e00ff */
[-C--:B------:R-:W-:Y:S01]  /*8b60*/  FMUL.FTZ R38, R38, R33.reuse ;  /* 0x0000002126267220 */ /* 0x080fe20000410000 */
[----:B------:R-:W-:Y:S01]  /*8b70*/  FFMA.FTZ R49, R9, R54, R32 ;  /* 0x0000003609317223 */ /* 0x000fe20000010020 */
[----:B------:R-:W-:Y:S02]  /*8b80*/  IMAD.U32 R35, R11, 0x10000, RZ ;  /* 0x000100000b237824 */ /* 0x000fe400078e00ff */
[----:B------:R-:W-:Y:S01]  /*8b90*/  FMUL.FTZ R32, R39, R12 ;  /* 0x0000000c27207220 */ /* 0x000fe20000410000 */
[----:B------:R-:W-:Y:S02]  /*8ba0*/  IMAD.U32 R8, R51, 0x10000, RZ ;  /* 0x0001000033087824 */ /* 0x000fe400078e00ff */
[C---:B------:R-:W-:Y:S01]  /*8bb0*/  FFMA.FTZ R33, R34.reuse, R33, -R13 ;  /* 0x0000002122217223 */ /* 0x040fe2000001080d */
[----:B------:R-:W-:Y:S01]  /*8bc0*/  FFMA.FTZ R38, R34, R37, R38 ;  /* 0x0000002522267223 */ /* 0x000fe20000010026 */
[----:B------:R-:W-:Y:S01]  /*8bd0*/  LOP3.LUT R14, R14, 0xffff0000, RZ, 0xc0, !PT ;  /* 0xffff00000e0e7812 */ /* 0x000fe200078ec0ff */
[-C--:B------:R-:W-:Y:S01]  /*8be0*/  FMUL.FTZ R54, R39, R8.reuse ;  /* 0x0000000827367220 */ /* 0x080fe20000410000 */
[----:B------:R-:W-:Y:S01]  /*8bf0*/  FFMA.FTZ R34, R35, R8, -R32 ;  /* 0x0000000823227223 */ /* 0x000fe20000010820 */
[----:B------:R-:W-:-:S02]  /*8c00*/  LOP3.LUT R13, R56, 0xffff0000, RZ, 0xc0, !PT ;  /* 0xffff0000380d7812 */ /* 0x000fc400078ec0ff */
[----:B------:R-:W-:Y:S01]  /*8c10*/  LOP3.LUT R15, R15, 0xffff0000, RZ, 0xc0, !PT ;  /* 0xffff00000f0f7812 */ /* 0x000fe200078ec0ff */
[----:B------:R-:W-:Y:S01]  /*8c20*/  FFMA.FTZ R54, R35, R12, R54 ;  /* 0x0000000c23367223 */ /* 0x000fe20000010036 */
[----:B------:R-:W-:Y:S01]  /*8c30*/  LOP3.LUT R9, R50, 0xffff0000, RZ, 0xc0, !PT ;  /* 0xffff000032097812 */ /* 0x000fe200078ec0ff */
[C---:B------:R-:W-:Y:S01]  /*8c40*/  FMUL.FTZ R35, R14.reuse, R13 ;  /* 0x0000000d0e237220 */ /* 0x040fe20000410000 */
[----:B------:R-:W-:Y:S02]  /*8c50*/  LOP3.LUT R32, R57, 0xffff0000, RZ, 0xc0, !PT ;  /* 0xffff000039207812 */ /* 0x000fe400078ec0ff */
[----:B------:R-:W-:Y:S01]  /*8c60*/  LOP3.LUT R8, R51, 0xffff0000, RZ, 0xc0, !PT ;  /* 0xffff000033087812 */ /* 0x000fe200078ec0ff */
[----:B------:R-:W-:Y:S01]  /*8c70*/  FMUL.FTZ R12, R14, R9 ;  /* 0x000000090e0c7220 */ /* 0x000fe20000410000 */
[----:B------:R-:W-:Y:S01]  /*8c80*/  LOP3.LUT R10, R10, 0xffff0000, RZ, 0xc0, !PT ;  /* 0xffff00000a0a7812 */ /* 0x000fe200078ec0ff */
[----:B------:R-:W-:Y:S01]  /*8c90*/  FMUL.FTZ R50, R15, R32 ;  /* 0x000000200f327220 */ /* 0x000fe20000410000 */
[----:B------:R-:W-:Y:S01]  /*8ca0*/  LOP3.LUT R11, R11, 0xffff0000, RZ, 0xc0, !PT ;  /* 0xffff00000b0b7812 */ /* 0x000fe200078ec0ff */
[----:B------:R-:W-:-:S02]  /*8cb0*/  FMUL.FTZ R37, R15, R8 ;  /* 0x000000080f257220 */ /* 0x000fc40000410000 */
[C---:B------:R-:W-:Y:S01]  /*8cc0*/  FFMA.FTZ R14, R10.reuse, R9, -R35 ;  /* 0x000000090a0e7223 */ /* 0x040fe20000010823 */
[----:B------:R-:W-:Y:S01]  /*8cd0*/  FFMA.FTZ R15, R10, R13, R12 ;  /* 0x0000000d0a0f7223 */ /* 0x000fe2000001000c */
[C---:B------:R-:W-:Y:S01]  /*8ce0*/  FFMA.FTZ R35, R11.reuse, R8, -R50 ;  /* 0x000000080b237223 */ /* 0x040fe20000010832 */
[----:B------:R-:W-:Y:S01]  /*8cf0*/  FFMA.FTZ R37, R11, R32, R37 ;  /* 0x000000200b257223 */ /* 0x000fe20000010025 */
[----:B------:R-:W-:Y:S02]  /*8d00*/  F2FP.BF16.F32.PACK_AB R8, R52, R59 ;  /* 0x0000003b3408723e */ /* 0x000fe400000010ff */
[----:B------:R-:W-:Y:S02]  /*8d10*/  F2FP.BF16.F32.PACK_AB R10, R14, R33 ;  /* 0x000000210e0a723e */ /* 0x000fe400000010ff */
[----:B------:R-:W-:Y:S02]  /*8d20*/  F2FP.BF16.F32.PACK_AB R9, R48, R47 ;  /* 0x0000002f3009723e */ /* 0x000fe400000010ff */
[----:B------:R-:W-:-:S02]  /*8d30*/  F2FP.BF16.F32.PACK_AB R14, R15, R38 ;  /* 0x000000260f0e723e */ /* 0x000fc400000010ff */
[----:B------:R-:W-:Y:S02]  /*8d40*/  F2FP.BF16.F32.PACK_AB R11, R35, R34 ;  /* 0x00000022230b723e */ /* 0x000fe400000010ff */
[----:B------:R-:W-:Y:S02]  /*8d50*/  F2FP.BF16.F32.PACK_AB R12, R58, R61 ;  /* 0x0000003d3a0c723e */ /* 0x000fe400000010ff */
[----:B------:R-:W-:Y:S01]  /*8d60*/  F2FP.BF16.F32.PACK_AB R13, R49, R36 ;  /* 0x00000024310d723e */ /* 0x000fe200000010ff */
[----:B------:R1:W-:Y:S01]  /*8d70*/  STS.128 [R45+0x8400], R8 ;  /* 0x008400082d007388 */ /* 0x0003e20000000c00 */
[----:B------:R-:W-:-:S05]  /*8d80*/  F2FP.BF16.F32.PACK_AB R15, R37, R54 ;  /* 0x00000036250f723e */ /* 0x000fca00000010ff */
[----:B------:R1:W-:Y:S02]  /*8d90*/  STS.128 [R46+0x8400], R12 ;  /* 0x0084000c2e007388 */ /* 0x0003e40000000c00 */
.L_x_1218:
[----:B------:R-:W-:Y:S05]  /*8da0*/  BSYNC B1 ;  /* 0x0000000000017941 */ /* 0x000fea0003800000 */
.L_x_1217:
[----:B------:R-:W-:Y:S02]  /*8db0*/  PRMT R0, R0, 0x5410, R41 ;  /* 0x0000541000007816 */ /* 0x000fe40000000029 */
[----:B------:R-:W-:Y:S01]  /*8dc0*/  PRMT R3, R3, 0x5410, R42 ;  /* 0x0000541003037816 */ /* 0x000fe2000000002a */
[----:B------:R-:W-:Y:S06]  /*8dd0*/  @P0 BRA `(.L_x_1204) ;  /* 0x00000004009c0947 */ /* 0x000fec0003800000 */
[----:B-1----:R-:W2:Y:S01]  /*8de0*/  LDL R10, [R1+0x2c] ;  /* 0x00002c00010a7983 */ /* 0x002ea20000100800 */
[----:B------:R-:W-:-:S03]  /*8df0*/  VIADD R8, R17, 0x60 ;  /* 0x0000006011087836 */ /* 0x000fc60000000000 */
[----:B------:R-:W3:Y:S01]  /*8e00*/  LDL R36, [R1+0x40] ;  /* 0x0000400001247983 */ /* 0x000ee20000100800 */
[----:B0-----:R-:W-:Y:S02]  /*8e10*/  IMAD.SHL.U32 R9, R8, 0x40, RZ ;  /* 0x0000004008097824 */ /* 0x001fe400078e00ff */
[----:B------:R-:W-:-:S03]  /*8e20*/  IMAD.IADD R8, R26, 0x1, R21 ;  /* 0x000000011a087824 */ /* 0x000fc600078e0215 */
[----:B------:R-:W-:-:S04]  /*8e30*/  LOP3.LUT R9, R9, 0x1c0, RZ, 0xc0, !PT ;  /* 0x000001c009097812 */ /* 0x000fc800078ec0ff */
[----:B------:R-:W-:Y:S02]  /*8e40*/  LOP3.LUT R8, R9, 0x38, R8, 0xf8, !PT ;  /* 0x0000003809087812 */ /* 0x000fe400078ef808 */
[----:B------:R-:W-:-:S04]  /*8e50*/  SHF.R.U32.HI R9, RZ, 0x3, R9 ;  /* 0x00000003ff097819 */ /* 0x000fc80000011609 */
[----:B------:R-:W-:Y:S02]  /*8e60*/  LOP3.LUT R8, R8, R9, RZ, 0x3c, !PT ;  /* 0x0000000908087212 */ /* 0x000fe400078e3cff */
[--C-:B------:R-:W-:Y:S02]  /*8e70*/  SHF.R.U64 R27, R28, 0x10, R29.reuse ;  /* 0x000000101c1b7819 */ /* 0x100fe4000000121d */
[----:B------:R-:W-:Y:S02]  /*8e80*/  SHF.R.U32.HI R28, RZ, 0x10, R29 ;  /* 0x00000010ff1c7819 */ /* 0x000fe4000001161d */
[----:B------:R-:W-:Y:S02]  /*8e90*/  SHF.R.U32.HI R29, RZ, 0x10, R31 ;  /* 0x00000010ff1d7819 */ /* 0x000fe4000001161f */
[----:B------:R-:W-:Y:S02]  /*8ea0*/  SHF.R.U64 R4, R4, 0x10, R5 ;  /* 0x0000001004047819 */ /* 0x000fe40000001205 */
[----:B------:R-:W-:-:S02]  /*8eb0*/  SHF.R.U64 R26, R30, 0x10, R31 ;  /* 0x000000101e1a7819 */ /* 0x000fc4000000121f */
[----:B------:R-:W-:Y:S02]  /*8ec0*/  SHF.R.U32.HI R31, RZ, 0x10, R5 ;  /* 0x00000010ff1f7819 */ /* 0x000fe40000011605 */
[--C-:B------:R-:W-:Y:S02]  /*8ed0*/  SHF.R.U64 R32, R6, 0x10, R7.reuse ;  /* 0x0000001006207819 */ /* 0x100fe40000001207 */
[----:B------:R-:W-:Y:S02]  /*8ee0*/  SHF.R.U32.HI R34, RZ, 0x10, R7 ;  /* 0x00000010ff227819 */ /* 0x000fe40000011607 */
[----:B------:R-:W-:Y:S02]  /*8ef0*/  PRMT R43, R43, 0x5410, R28 ;  /* 0x000054102b2b7816 */ /* 0x000fe4000000001c */
[----:B------:R-:W-:Y:S02]  /*8f00*/  PRMT R28, R20, 0x5410, R29 ;  /* 0x00005410141c7816 */ /* 0x000fe4000000001d */
[----:B------:R-:W-:-:S02]  /*8f10*/  PRMT R29, R3, 0x5410, R4 ;  /* 0x00005410031d7816 */ /* 0x000fc40000000004 */
[C---:B------:R-:W-:Y:S02]  /*8f20*/  PRMT R31, R0.reuse, 0x5410, R31 ;  /* 0x00005410001f7816 */ /* 0x040fe4000000001f */
[----:B------:R-:W-:Y:S02]  /*8f30*/  PRMT R32, R0, 0x5432, R32 ;  /* 0x0000543200207816 */ /* 0x000fe40000000020 */
[----:B------:R-:W-:Y:S02]  /*8f40*/  PRMT R34, R3, 0x5432, R34 ;  /* 0x0000543203227816 */ /* 0x000fe40000000022 */
[----:B------:R-:W-:Y:S01]  /*8f50*/  PRMT R44, R44, 0x5410, R27 ;  /* 0x000054102c2c7816 */ /* 0x000fe2000000001b */
[----:B------:R-:W-:Y:S01]  /*8f60*/  IMAD.U32 R30, R29, 0x10000, RZ ;  /* 0x000100001d1e7824 */ /* 0x000fe200078e00ff */
[----:B------:R-:W-:-:S03]  /*8f70*/  PRMT R27, R23, 0x5410, R26 ;  /* 0x00005410171b7816 */ /* 0x000fc6000000001a */
[C---:B------:R-:W-:Y:S02]  /*8f80*/  IMAD.U32 R26, R44.reuse, 0x10000, RZ ;  /* 0x000100002c1a7824 */ /* 0x040fe400078e00ff */
[C---:B------:R-:W-:Y:S01]  /*8f90*/  IMAD.U32 R33, R31.reuse, 0x10000, RZ ;  /* 0x000100001f217824 */ /* 0x040fe200078e00ff */
[----:B------:R-:W-:Y:S02]  /*8fa0*/  LOP3.LUT R44, R44, 0xffff0000, RZ, 0xc0, !PT ;  /* 0xffff00002c2c7812 */ /* 0x000fe400078ec0ff */
[----:B------:R-:W-:Y:S01]  /*8fb0*/  LOP3.LUT R31, R31, 0xffff0000, RZ, 0xc0, !PT ;  /* 0xffff00001f1f7812 */ /* 0x000fe200078ec0ff */
[----:B--2---:R-:W-:-:S04]  /*8fc0*/  IMAD.IADD R13, R10, 0x1, R8 ;  /* 0x000000010a0d7824 */ /* 0x004fc800078e0208 */
[----:B------:R-:W-:Y:S01]  /*8fd0*/  IMAD R21, R13, 0x2, R2 ;  /* 0x000000020d157824 */ /* 0x000fe200078e0202 */
[----:B---3--:R-:W0:Y:S04]  /*8fe0*/  LDS.128 R8, [R36+0x8400] ;  /* 0x0084000024087984 */ /* 0x008e280000000c00 */
[----:B------:R-:W1:Y:S01]  /*8ff0*/  LDS.128 R12, [R21+0x8400] ;  /* 0x00840000150c7984 */ /* 0x000e620000000c00 */
[C---:B0-----:R-:W-:Y:S01]  /*9000*/  IMAD.U32 R0, R8.reuse, 0x10000, RZ ;  /* 0x0001000008007824 */ /* 0x041fe200078e00ff */
[----:B------:R-:W-:Y:S01]  /*9010*/  LOP3.LUT R3, R8, 0xffff0000, RZ, 0xc0, !PT ;  /* 0xffff000008037812 */ /* 0x000fe200078ec0ff */
[C---:B------:R-:W-:Y:S01]  /*9020*/  IMAD.U32 R4, R9.reuse, 0x10000, RZ ;  /* 0x0001000009047824 */ /* 0x040fe200078e00ff */
[----:B------:R-:W-:Y:S01]  /*9030*/  LOP3.LUT R8, R9, 0xffff0000, RZ, 0xc0, !PT ;  /* 0xffff000009087812 */ /* 0x000fe200078ec0ff */
[----:B-1----:R-:W-:-:S04]  /*9040*/  IMAD.U32 R9, R12, 0x10000, RZ ;  /* 0x000100000c097824 */ /* 0x002fc800078e00ff */
[C---:B------:R-:W-:Y:S01]  /*9050*/  FMUL.FTZ R35, R9.reuse, R30 ;  /* 0x0000001e09237220 */ /* 0x040fe20000410000 */
[-C--:B------:R-:W-:Y:S01]  /*9060*/  FMUL.FTZ R37, R9, R26.reuse ;  /* 0x0000001a09257220 */ /* 0x080fe20000410000 */
[----:B------:R-:W-:Y:S02]  /*9070*/  IMAD.U32 R20, R13, 0x10000, RZ ;  /* 0x000100000d147824 */ /* 0x000fe400078e00ff */
[----:B------:R-:W-:Y:S01]  /*9080*/  FFMA.FTZ R35, R0, R26, -R35 ;  /* 0x0000001a00237223 */ /* 0x000fe20000010823 */
[----:B------:R-:W-:Y:S02]  /*9090*/  IMAD.U32 R9, R43, 0x10000, RZ ;  /* 0x000100002b097824 */ /* 0x000fe400078e00ff */
[----:B------:R-:W-:Y:S02]  /*90a0*/  IMAD.U32 R23, R15, 0x10000, RZ ;  /* 0x000100000f177824 */ /* 0x000fe400078e00ff */
[----:B------:R-:W-:Y:S01]  /*90b0*/  IMAD.U32 R26, R34, 0x10000, RZ ;  /* 0x00010000221a7824 */ /* 0x000fe200078e00ff */
[C---:B------:R-:W-:Y:S01]  /*90c0*/  LOP3.LUT R6, R10.reuse, 0xffff0000, RZ, 0xc0, !PT ;  /* 0xffff00000a067812 */ /* 0x040fe200078ec0ff */
[----:B------:R-:W-:-:S02]  /*90d0*/  IMAD.U32 R5, R10, 0x10000, RZ ;  /* 0x000100000a057824 */ /* 0x000fc400078e00ff */
[----:B------:R-:W-:Y:S01]  /*90e0*/  FFMA.FTZ R37, R0, R30, R37 ;  /* 0x0000001e00257223 */ /* 0x000fe20000010025 */
[C---:B------:R-:W-:Y:S01]  /*90f0*/  IMAD.U32 R7, R11.reuse, 0x10000, RZ ;  /* 0x000100000b077824 */ /* 0x040fe200078e00ff */
[----:B------:R-:W-:Y:S01]  /*9100*/  LOP3.LUT R10, R11, 0xffff0000, RZ, 0xc0, !PT ;  /* 0xffff00000b0a7812 */ /* 0x000fe200078ec0ff */
[----:B------:R-:W-:Y:S01]  /*9110*/  FMUL.FTZ R39, R20, R33 ;  /* 0x0000002114277220 */ /* 0x000fe20000410000 */
[----:B------:R-:W-:Y:S02]  /*9120*/  IMAD.U32 R0, R28, 0x10000, RZ ;  /* 0x000100001c007824 */ /* 0x000fe400078e00ff */
[-C--:B------:R-:W-:Y:S01]  /*9130*/  FMUL.FTZ R41, R20, R9.reuse ;  /* 0x0000000914297220 */ /* 0x080fe20000410000 */
[----:B------:R-:W-:Y:S01]  /*9140*/  LOP3.LUT R11, R12, 0xffff0000, RZ, 0xc0, !PT ;  /* 0xffff00000c0b7812 */ /* 0x000fe200078ec0ff */
[----:B------:R-:W-:Y:S01]  /*9150*/  FMUL.FTZ R30, R23, R26 ;  /* 0x0000001a171e7220 */ /* 0x000fe20000410000 */
[----:B------:R-:W-:Y:S01]  /*9160*/  LOP3.LUT R20, R29, 0xffff0000, RZ, 0xc0, !PT ;  /* 0xffff00001d147812 */ /* 0x000fe200078ec0ff */
[-C--:B------:R-:W-:Y:S01]  /*9170*/  FMUL.FTZ R29, R23, R0.reuse ;  /* 0x00000000171d7220 */ /* 0x080fe20000410000 */
[----:B------:R-:W-:Y:S01]  /*9180*/  LOP3.LUT R12, R13, 0xffff0000, RZ, 0xc0, !PT ;  /* 0xffff00000d0c7812 */ /* 0x000fe200078ec0ff */
[----:B------:R-:W-:Y:S01]  /*9190*/  FFMA.FTZ R23, R7, R0, -R30 ;  /* 0x0000000007177223 */ /* 0x000fe2000001081e */
[----:B------:R-:W-:Y:S01]  /*91a0*/  LOP3.LUT R43, R43, 0xffff0000, RZ, 0xc0, !PT ;  /* 0xffff00002b2b7812 */ /* 0x000fe200078ec0ff */
[----:B------:R-:W-:Y:S01]  /*91b0*/  FMUL.FTZ R0, R11, R20 ;  /* 0x000000140b007220 */ /* 0x000fe20000410000 */
[C---:B------:R-:W-:Y:S01]  /*91c0*/  FFMA.FTZ R39, R4.reuse, R9, -R39 ;  /* 0x0000000904277223 */ /* 0x040fe20000010827 */
[----:B------:R-:W-:Y:S01]  /*91d0*/  FFMA.FTZ R29, R7, R26, R29 ;  /* 0x0000001a071d7223 */ /* 0x000fe2000001001d */
[----:B------:R-:W-:Y:S01]  /*91e0*/  FFMA.FTZ R9, R4, R33, R41 ;  /* 0x0000002104097223 */ /* 0x000fe20000010029 */
[----:B------:R-:W-:Y:S01]  /*91f0*/  FMUL.FTZ R26, R11, R44 ;  /* 0x0000002c0b1a7220 */ /* 0x000fe20000410000 */
[----:B------:R-:W-:-:S02]  /*9200*/  IMAD.U32 R13, R14, 0x10000, RZ ;  /* 0x000100000e0d7824 */ /* 0x000fc400078e00ff */
[----:B------:R-:W-:Y:S01]  /*9210*/  FFMA.FTZ R44, R3, R44, -R0 ;  /* 0x0000002c032c7223 */ /* 0x000fe20000010800 */
[----:B------:R-:W-:Y:S02]  /*9220*/  IMAD.U32 R4, R32, 0x10000, RZ ;  /* 0x0001000020047824 */ /* 0x000fe400078e00ff */
[C---:B------:R-:W-:Y:S01]  /*9230*/  FMUL.FTZ R7, R12.reuse, R31 ;  /* 0x0000001f0c077220 */ /* 0x040fe20000410000 */
[-C--:B------:R-:W-:Y:S01]  /*9240*/  FMUL.FTZ R30, R12, R43.reuse ;  /* 0x0000002b0c1e7220 */ /* 0x080fe20000410000 */
[----:B------:R-:W-:Y:S02]  /*9250*/  IMAD.U32 R0, R27, 0x10000, RZ ;  /* 0x000100001b007824 */ /* 0x000fe400078e00ff */
[----:B------:R-:W-:Y:S01]  /*9260*/  FFMA.FTZ R26, R3, R20, R26 ;  /* 0x00000014031a7223 */ /* 0x000fe2000001001a */
[C---:B------:R-:W-:Y:S01]  /*9270*/  FMUL.FTZ R20, R13.reuse, R4 ;  /* 0x000000040d147220 */ /* 0x040fe20000410000 */
[C---:B------:R-:W-:Y:S01]  /*9280*/  FFMA.FTZ R12, R8.reuse, R43, -R7 ;  /* 0x0000002b080c7223 */ /* 0x040fe20000010807 */
[----:B------:R-:W-:Y:S01]  /*9290*/  FFMA.FTZ R30, R8, R31, R30 ;  /* 0x0000001f081e7223 */ /* 0x000fe2000001001e */
[----:B------:R-:W-:Y:S01]  /*92a0*/  LOP3.LUT R14, R14, 0xffff0000, RZ, 0xc0, !PT ;  /* 0xffff00000e0e7812 */ /* 0x000fe200078ec0ff */
[----:B------:R-:W-:Y:S01]  /*92b0*/  FMUL.FTZ R8, R13, R0 ;  /* 0x000000000d087220 */ /* 0x000fe20000410000 */
[----:B------:R-:W-:-:S02]  /*92c0*/  LOP3.LUT R15, R15, 0xffff0000, RZ, 0xc0, !PT ;  /* 0xffff00000f0f7812 */ /* 0x000fc400078ec0ff */
[----:B------:R-:W-:Y:S02]  /*92d0*/  LOP3.LUT R3, R32, 0xffff0000, RZ, 0xc0, !PT ;  /* 0xffff000020037812 */ /* 0x000fe400078ec0ff */
[----:B------:R-:W-:Y:S02]  /*92e0*/  LOP3.LUT R34, R34, 0xffff0000, RZ, 0xc0, !PT ;  /* 0xffff000022227812 */ /* 0x000fe400078ec0ff */
[----:B------:R-:W-:Y:S02]  /*92f0*/  LOP3.LUT R27, R27, 0xffff0000, RZ, 0xc0, !PT ;  /* 0xffff00001b1b7812 */ /* 0x000fe400078ec0ff */
[----:B------:R-:W-:Y:S01]  /*9300*/  LOP3.LUT R28, R28, 0xffff0000, RZ, 0xc0, !PT ;  /* 0xffff00001c1c7812 */ /* 0x000fe200078ec0ff */
[C---:B------:R-:W-:Y:S01]  /*9310*/  FFMA.FTZ R20, R5.reuse, R0, -R20 ;  /* 0x0000000005147223 */ /* 0x040fe20000010814 */
[----:B------:R-:W-:Y:S01]  /*9320*/  FFMA.FTZ R0, R5, R4, R8 ;  /* 0x0000000405007223 */ /* 0x000fe20000010008 */
[C---:B------:R-:W-:Y:S01]  /*9330*/  FMUL.FTZ R5, R14.reuse, R3 ;  /* 0x000000030e057220 */ /* 0x040fe20000410000 */
[C---:B------:R-:W-:Y:S01]  /*9340*/  FMUL.FTZ R7, R15.reuse, R34 ;  /* 0x000000220f077220 */ /* 0x040fe20000410000 */
[-C--:B------:R-:W-:Y:S01]  /*9350*/  FMUL.FTZ R14, R14, R27.reuse ;  /* 0x0000001b0e0e7220 */ /* 0x080fe20000410000 */
[-C--:B------:R-:W-:Y:S01]  /*9360*/  FMUL.FTZ R15, R15, R28.reuse ;  /* 0x0000001c0f0f7220 */ /* 0x080fe20000410000 */
[----:B------:R-:W-:Y:S01]  /*9370*/  FFMA.FTZ R27, R6, R27, -R5 ;  /* 0x0000001b061b7223 */ /* 0x000fe20000010805 */
[----:B------:R-:W-:Y:S01]  /*9380*/  FFMA.FTZ R28, R10, R28, -R7 ;  /* 0x0000001c0a1c7223 */ /* 0x000fe20000010807 */
[----:B------:R-:W-:Y:S01]  /*9390*/  FFMA.FTZ R3, R6, R3, R14 ;  /* 0x0000000306037223 */ /* 0x000fe2000001000e */
[----:B------:R-:W-:Y:S01]  /*93a0*/  FFMA.FTZ R34, R10, R34, R15 ;  /* 0x000000220a227223 */ /* 0x000fe2000001000f */
        /* <DEDUP_REMOVED lines=8> */
[----:B------:R4:W-:Y:S04]  /*9430*/  STS.128 [R36+0x8400], R4 ;  /* 0x0084000424007388 */ /* 0x0009e80000000c00 */
[----:B------:R4:W-:Y:S02]  /*9440*/  STS.128 [R21+0x8400], R8 ;  /* 0x0084000815007388 */ /* 0x0009e40000000c00 */
.L_x_1204:
[----:B------:R-:W-:Y:S05]  /*9450*/  BSYNC B0 ;  /* 0x0000000000007941 */ /* 0x000fea0003800000 */
.L_x_1184:
[----:B------:R-:W-:Y:S01]  /*9460*/  @!PT LDS RZ, [RZ] ;  /* 0x00000000fffff984 */ /* 0x000fe20000000800 */
[----:B------:R-:W-:Y:S01]  /*9470*/  @!PT LDS RZ, [RZ] ;  /* 0x00000000fffff984 */ /* 0x000fe20000000800 */
[----:B------:R-:W-:Y:S01]  /*9480*/  @!PT LDS RZ, [RZ] ;  /* 0x00000000fffff984 */ /* 0x000fe20000000800 */
[----:B------:R-:W-:Y:S01]  /*9490*/  @!PT LDS RZ, [RZ] ;  /* 0x00000000fffff984 */ /* 0x000fe20000000800 */
[----:B------:R5:W-:Y:S06]  /*94a0*/  MEMBAR.ALL.CTA ;  /* 0x0000000000007992 */ /* 0x000bec0000008000 */
[----:B-----5:R-:W5:Y:S01]  /*94b0*/  FENCE.VIEW.ASYNC.S ;  /* 0x00000000000073c6 */ /* 0x020f620000000000 */
[----:B------:R-:W-:Y:S05]  /*94c0*/  WARPSYNC.ALL ;  /* 0x0000000000007948 */ /* 0x000fea0003800000 */
[----:B-----5:R-:W-:Y:S06]  /*94d0*/  BAR.SYNC.DEFER_BLOCKING 0xd, 0x180 ;  /* 0x0346000000007b1d */ /* 0x020fec0000010000 */
.L_x_1181:
[----:B--23--:R-:W-:-:S05]  /*94e0*/  IMAD.U32 R0, RZ, RZ, UR37 ;  /* 0x00000025ff007e24 */ /* 0x00cfca000f8e00ff */
[----:B------:R-:W-:-:S13]  /*94f0*/  ISETP.NE.AND P0, PT, R0, 0x3, PT ;  /* 0x000000030000780c */ /* 0x000fda0003f05270 */
[----:B------:R-:W-:Y:S05]  /*9500*/  @!P0 BRA `(.L_x_1219) ;  /* 0x0000000000048947 */ /* 0x000fea0003800000 */
[----:B------:R-:W-:Y:S01]  /*9510*/  BPT.TRAP 0x1 ;  /* 0x000000040000795c */ /* 0x000fe20000300000 */
.L_x_1219:
[----:B01--4-:R-:W-:Y:S01]  /*9520*/  IMAD R7, R16, 0x8, R2 ;  /* 0x0000000810077824 */ /* 0x013fe200078e0202 */
[----:B------:R-:W-:-:S04]  /*9530*/  SHF.L.U32 R0, R19, 0x1f, RZ ;  /* 0x0000001f13007819 */ /* 0x000fc800000006ff */
[----:B------:R0:W1:Y:S01]  /*9540*/  SYNCS.PHASECHK.TRANS64.TRYWAIT P2, [R7+URZ+0x16830], R0 ;  /* 0x01683000070075a7 */ /* 0x000062000804017f */
[----:B------:R-:W-:Y:S05]  /*9550*/  @!P0 BRA `(.L_x_1220) ;  /* 0x0000000000048947 */ /* 0x000fea0003800000 */
[----:B------:R-:W-:Y:S01]  /*9560*/  BPT.TRAP 0x1 ;  /* 0x000000040000795c */ /* 0x000fe20000300000 */
.L_x_1220:
[----:B------:R-:W2:Y:S01]  /*9570*/  S2R R3, SR_TID.X ;  /* 0x0000000000037919 */ /* 0x000ea20000002100 */
[----:B------:R-:W-:Y:S01]  /*9580*/  LOP3.LUT R40, R40, 0xffffff80, RZ, 0xc0, !PT ;  /* 0xffffff8028287812 */ /* 0x000fe200078ec0ff */
[----:B------:R-:W3:Y:S01]  /*9590*/  S2R R8, SR_TID.X ;  /* 0x0000000000087919 */ /* 0x000ee20000002100 */
[----:B--2---:R-:W-:-:S04]  /*95a0*/  VIADD R3, R3, 0xffffff80 ;  /* 0xffffff8003037836 */ /* 0x004fc80000000000 */
[----:B------:R-:W-:Y:S01]  /*95b0*/  IMAD.IADD R40, R3, 0x1, -R40 ;  /* 0x0000000103287824 */ /* 0x000fe200078e0a28 */
[----:B---3--:R-:W-:-:S04]  /*95c0*/  LOP3.LUT R8, R8, 0x7f, RZ, 0xc0, !PT ;  /* 0x0000007f08087812 */ /* 0x008fc800078ec0ff */
[----:B------:R-:W-:Y:S02]  /*95d0*/  SHF.R.S32.HI R5, RZ, 0x1f, R40 ;  /* 0x0000001fff057819 */ /* 0x000fe40000011428 */
[----:B------:R-:W-:Y:S02]  /*95e0*/  ISETP.NE.AND P1, PT, R8, RZ, PT ;  /* 0x000000ff0800720c */ /* 0x000fe40003f25270 */
[CC--:B------:R-:W-:Y:S02]  /*95f0*/  LEA.HI R3, R5.reuse, R40.reuse, RZ, 0x2 ;  /* 0x0000002805037211 */ /* 0x0c0fe400078f10ff */
[----:B------:R-:W-:Y:S02]  /*9600*/  LEA.HI R5, R5, R40, RZ, 0x5 ;  /* 0x0000002805057211 */ /* 0x000fe400078f28ff */
[--C-:B------:R-:W-:Y:S02]  /*9610*/  SHF.R.S32.HI R4, RZ, 0x2, R3.reuse ;  /* 0x00000002ff047819 */ /* 0x100fe40000011403 */
[----:B------:R-:W-:-:S02]  /*9620*/  SHF.R.S32.HI R3, RZ, 0x1f, R3 ;  /* 0x0000001fff037819 */ /* 0x000fc40000011403 */
[----:B------:R-:W-:Y:S02]  /*9630*/  SHF.R.S32.HI R5, RZ, 0x5, R5 ;  /* 0x00000005ff057819 */ /* 0x000fe40000011405 */
[----:B------:R-:W-:Y:S01]  /*9640*/  LEA.HI R6, R3, R4, RZ, 0x3 ;  /* 0x0000000403067211 */ /* 0x000fe200078f18ff */
[----:B------:R-:W-:-:S03]  /*9650*/  IMAD.HI R3, R24, 0x55555556, RZ ;  /* 0x5555555618037827 */ /* 0x000fc600078e02ff */
[----:B------:R-:W-:Y:S02]  /*9660*/  LOP3.LUT R9, R6, 0xfffffff8, RZ, 0xc0, !PT ;  /* 0xfffffff806097812 */ /* 0x000fe400078ec0ff */
[----:B------:R-:W-:-:S03]  /*9670*/  LEA.HI R3, R3, R3, RZ, 0x1 ;  /* 0x0000000303037211 */ /* 0x000fc600078f08ff */
[----:B------:R-:W-:Y:S02]  /*9680*/  IMAD.IADD R4, R4, 0x1, -R9 ;  /* 0x0000000104047824 */ /* 0x000fe400078e0a09 */
[----:B------:R-:W-:Y:S02]  /*9690*/  IMAD R3, R3, -0x3, R24 ;  /* 0xfffffffd03037824 */ /* 0x000fe400078e0218 */
[----:B------:R-:W-:Y:S01]  /*96a0*/  IMAD R4, R5, 0x10, R4 ;  /* 0x0000001005047824 */ /* 0x000fe200078e0204 */
[----:B-1----:R-:W-:Y:S06]  /*96b0*/  @P2 BRA `(.L_x_1221) ;  /* 0x0000000000082947 */ /* 0x002fec0003800000 */
[----:B------:R-:W1:Y:S02]  /*96c0*/  SYNCS.PHASECHK.TRANS64.TRYWAIT P2, [R7+URZ+0x16830], R0 ;  /* 0x01683000070075a7 */ /* 0x000e64000804017f */
[----:B-1----:R-:W-:Y:S05]  /*96d0*/  @!P2 BRA `(.L_x_1222) ;  /* 0x0000013400e8a947 */ /* 0x002fea0003800000 */
.L_x_1221:
[----:B------:R-:W-:Y:S05]  /*96e0*/  WARPSYNC.ALL ;  /* 0x0000000000007948 */ /* 0x000fea0003800000 */
[----:B------:R-:W-:Y:S02]  /*96f0*/  IMAD R6, R3, 0x40, R4 ;  /* 0x0000004003067824 */ /* 0x000fe400078e0204 */
[----:B01----:R-:W-:Y:S01]  /*9700*/  VIADD R0, R2, 0xe400 ;  /* 0x0000e40002007836 */ /* 0x003fe20000000000 */
[----:B------:R-:W-:-:S04]  /*9710*/  LOP3.LUT R8, R25, 0x10000, RZ, 0xfc, !PT ;  /* 0x0001000019087812 */ /* 0x000fc800078efcff */
[----:B------:R-:W-:-:S04]  /*9720*/  SHF.R.U32.HI R0, RZ, 0x4, R0 ;  /* 0x00000004ff007819 */ /* 0x000fc80000011600 */
[----:B------:R-:W-:-:S04]  /*9730*/  LOP3.LUT R0, R0, 0x3fff, RZ, 0xc0, !PT ;  /* 0x00003fff00007812 */ /* 0x000fc800078ec0ff */
[----:B------:R-:W-:Y:S01]  /*9740*/  LOP3.LUT R3, R0, 0x10000, RZ, 0xfc, !PT ;  /* 0x0001000000037812 */ /* 0x000fe200078efcff */
[----:B------:R-:W-:Y:S02]  /*9750*/  IMAD.MOV.U32 R9, RZ, RZ, 0x40000040 ;  /* 0x40000040ff097424 */ /* 0x000fe400078e00ff */
[----:B------:R-:W-:Y:S02]  /*9760*/  IMAD.MOV.U32 R5, RZ, RZ, 0x40000040 ;  /* 0x40000040ff057424 */ /* 0x000fe400078e00ff */
[----:B------:R-:W-:Y:S01]  /*9770*/  IMAD R4, R16, 0x400, R3 ;  /* 0x0000040010047824 */ /* 0x000fe200078e0203 */
[C---:B------:R-:W-:Y:S01]  /*9780*/  R2UR UR4, R8.reuse ;  /* 0x00000000080472ca */ /* 0x040fe200000e0000 */
[----:B------:R-:W-:Y:S01]  /*9790*/  WARPGROUP.ARRIVE ;  /* 0x00000000000079c5 */ /* 0x000fe20000000000 */
[----:B------:R-:W-:Y:S01]  /*97a0*/  R2UR UR5, R9 ;  /* 0x00000000090572ca */ /* 0x000fe200000e0000 */
[----:B------:R-:W-:Y:S01]  /*97b0*/  VIADD R156, R8, 0x2 ;  /* 0x00000002089c7836 */ /* 0x000fe20000000000 */
[C---:B------:R-:W-:Y:S01]  /*97c0*/  R2UR UR6, R4.reuse ;  /* 0x00000000040672ca */ /* 0x040fe200000e0000 */
[----:B------:R-:W-:Y:S01]  /*97d0*/  IMAD.MOV.U32 R157, RZ, RZ, 0x40000040 ;  /* 0x40000040ff9d7424 */ /* 0x000fe200078e00ff */
[----:B------:R-:W-:Y:S01]  /*97e0*/  R2UR UR7, R5 ;  /* 0x00000000050772ca */ /* 0x000fe200000e0000 */
[----:B------:R-:W-:Y:S01]  /*97f0*/  IMAD.MOV.U32 R11, RZ, RZ, 0x40000040 ;  /* 0x40000040ff0b7424 */ /* 0x000fe200078e00ff */
[----:B------:R0:W-:Y:S01]  /*9800*/  STL [R1+0x14], R3 ;  /* 0x0000140301007387 */ /* 0x0001e20000100800 */
[----:B------:R-:W-:-:S03]  /*9810*/  VIADD R10, R4, 0x2 ;  /* 0x00000002040a7836 */ /* 0x000fc60000000000 */
[----:B------:R-:W2:Y:S04]  /*9820*/  LDL R91, [R1+0x1c] ;  /* 0x00001c00015b7983 */ /* 0x000ea80000100800 */
[----:B------:R-:W3:Y:S03]  /*9830*/  LDL R92, [R1+0x20] ;  /* 0x00002000015c7983 */ /* 0x000ee60000100800 */
[----:B------:R-:W-:Y:S01]  /*9840*/  HGMMA.64x128x16.F32.BF16 R24, gdesc[UR4], RZ, !UPT, gsb0 ;  /* 0x01e00000041879f0 */ /* 0x000fe2000c0018ff */
[----:B------:R-:W-:Y:S01]  /*9850*/  R2UR UR4, R156 ;  /* 0x000000009c0472ca */ /* 0x000fe200000e0000 */
[----:B------:R-:W4:Y:S01]  /*9860*/  LDL R89, [R1+0x4] ;  /* 0x0000040001597983 */ /* 0x000f220000100800 */
[----:B------:R-:W-:-:S02]  /*9870*/  R2UR UR5, R157 ;  /* 0x000000009d0572ca */ /* 0x000fc400000e0000 */
[----:B------:R-:W-:Y:S02]  /*9880*/  R2UR UR6, R10 ;  /* 0x000000000a0672ca */ /* 0x000fe400000e0000 */
[----:B------:R-:W-:Y:S01]  /*9890*/  R2UR UR7, R11 ;  /* 0x000000000b0772ca */ /* 0x000fe200000e0000 */
[----:B------:R-:W-:Y:S02]  /*98a0*/  VIADD R14, R8, 0x4 ;  /* 0x00000004080e7836 */ /* 0x000fe40000000000 */
[----:B------:R-:W-:Y:S02]  /*98b0*/  VIADD R10, R4, 0x4 ;  /* 0x00000004040a7836 */ /* 0x000fe40000000000 */
[----:B------:R-:W-:Y:S02]  /*98c0*/  IMAD.MOV.U32 R15, RZ, RZ, 0x40000040 ;  /* 0x40000040ff0f7424 */ /* 0x000fe400078e00ff */
[----:B------:R-:W-:Y:S01]  /*98d0*/  IMAD.MOV.U32 R11, RZ, RZ, 0x40000040 ;  /* 0x40000040ff0b7424 */ /* 0x000fe200078e00ff */
[----:B------:R-:W-:-:S02]  /*98e0*/  WARPGROUP.DEPBAR.LE gsb0, 0x0 ;  /* 0x00008000000079c5 */ /* 0x000fc40000010000 */
[----:B------:R-:W-:-:S06]  /*98f0*/  WARPGROUP.ARRIVE ;  /* 0x00000000000079c5 */ /* 0x000fcc0000000000 */
[----:B------:R-:W-:Y:S01]  /*9900*/  HGMMA.64x128x16.F32.BF16 R24, gdesc[UR4], R24, gsb0 ;  /* 0x01e00000041879f0 */ /* 0x000fe20008001818 */
        /* <DEDUP_REMOVED lines=10> */
[----:B------:R-:W-:Y:S01]  /*99b0*/  HGMMA.64x128x16.F32.BF16 R24, gdesc[UR4], R24, gsb0 ;  /* 0x01e00000041879f0 */ /* 0x000fe20008001818 */
[----:B------:R-:W-:Y:S02]  /*99c0*/  R2UR UR4, R10 ;  /* 0x000000000a0472ca */ /* 0x000fe400000e0000 */
[----:B------:R-:W-:Y:S02]  /*99d0*/  R2UR UR5, R11 ;  /* 0x000000000b0572ca */ /* 0x000fe400000e0000 */
[----:B------:R-:W-:Y:S02]  /*99e0*/  R2UR UR6, R4 ;  /* 0x00000000040672ca */ /* 0x000fe400000e0000 */
[----:B------:R-:W-:Y:S01]  /*99f0*/  R2UR UR7, R5 ;  /* 0x00000000050772ca */ /* 0x000fe200000e0000 */
[----:B0-----:R-:W-:Y:S02]  /*9a00*/  IMAD.MOV.U32 R3, RZ, RZ, -0x80 ;  /* 0xffffff80ff037424 */ /* 0x001fe400078e00ff */
[----:B------:R-:W-:-:S02]  /*9a10*/  @!P1 VIADD R0, R7, 0x16840 ;  /* 0x0001684007009836 */ /* 0x000fc40000000000 */
[----:B------:R-:W-:-:S03]  /*9a20*/  IMAD R7, R88, R3, 0x80 ;  /* 0x0000008058077424 */ /* 0x000fc600078e0203 */
[----:B------:R-:W-:Y:S01]  /*9a30*/  @!P1 PRMT R0, RZ, 0x654, R0 ;  /* 0x00000654ff009816 */ /* 0x000fe20000000000 */
[----:B--2---:R-:W-:Y:S01]  /*9a40*/  IMAD.IADD R4, R91, 0x1, R7 ;  /* 0x000000015b047824 */ /* 0x004fe200078e0207 */
[----:B------:R-:W-:Y:S02]  /*9a50*/  WARPGROUP.DEPBAR.LE gsb0, 0x0 ;  /* 0x00008000000079c5 */ /* 0x000fe40000010000 */
[----:B------:R-:W-:-:S06]  /*9a60*/  WARPGROUP.ARRIVE ;  /* 0x00000000000079c5 */ /* 0x000fcc0000000000 */
[----:B------:R-:W-:Y:S01]  /*9a70*/  HGMMA.64x128x16.F32.BF16 R24, gdesc[UR4], R24, gsb0 ;  /* 0x01e00000041879f0 */ /* 0x000fe20008001818 */
[----:B------:R-:W-:Y:S01]  /*9a80*/  ULDC.64 UR4, c[0x0][0x9e0] ;  /* 0x0002780000047ab9 */ /* 0x000fe20000000a00 */
[----:B------:R-:W-:Y:S01]  /*9a90*/  ULDC UR6, c[0x0][0x9dc] ;  /* 0x0002770000067ab9 */ /* 0x000fe20000000800 */
[----:B------:R-:W-:Y:S01]  /*9aa0*/  UISETP.GE.AND UP0, UPT, UR5, 0x1, UPT ;  /* 0x000000010500788c */ /* 0x000fe2000bf06270 */
[----:B------:R-:W-:-:S05]  /*9ab0*/  IMAD.U32 R12, RZ, RZ, UR6 ;  /* 0x00000006ff0c7e24 */ /* 0x000fca000f8e00ff */
[----:B------:R-:W-:Y:S02]  /*9ac0*/  PLOP3.LUT P2, PT, PT, PT, UP0, 0x40, 0x0 ;  /* 0x000000000000781c */ /* 0x000fe40003f4e808 */
[----:B------:R-:W-:Y:S01]  /*9ad0*/  LOP3.LUT R3, RZ, R12, RZ, 0x33, !PT ;  /* 0x0000000cff037212 */ /* 0x000fe200078e33ff */
[----:B----4-:R-:W-:Y:S02]  /*9ae0*/  IMAD R5, R89, 0xc0, R6 ;  /* 0x000000c059057824 */ /* 0x010fe400078e0206 */
[--C-:B------:R-:W-:Y:S01]  /*9af0*/  IMAD R13, R155, -0x2, R4.reuse ;  /* 0xfffffffe9b0d7824 */ /* 0x100fe200078e0204 */
[----:B------:R-:W-:Y:S01]  /*9b00*/  LEA R6, R88, 0xffffff80, 0x7 ;  /* 0xffffff8058067811 */ /* 0x000fe200078e38ff */
[----:B------:R-:W-:Y:S02]  /*9b10*/  WARPGROUP.DEPBAR.LE gsb0, 0x0 ;  /* 0x00008000000079c5 */ /* 0x000fe40000010000 */
[----:B------:R3:W-:Y:S02]  /*9b20*/  @!P1 SYNCS.ARRIVE.TRANS64.RED.A1T0 RZ, [R0+URZ], RZ ;  /* 0x000000ff00ff99a7 */ /* 0x0007e4000810043f */
[----:B---3--:R-:W-:-:S05]  /*9b30*/  IADD3 R0, -R92, 0x1, R4 ;  /* 0x000000015c007810 */ /* 0x008fca0007ffe104 */
[----:B------:R-:W-:-:S04]  /*9b40*/  IMAD R0, R155, -0x2, R0 ;  /* 0xfffffffe9b007824 */ /* 0x000fc800078e0200 */
[C---:B------:R-:W-:Y:S02]  /*9b50*/  VIADD R20, R0.reuse, UR4 ;  /* 0x0000000400147c36 */ /* 0x040fe40008000000 */
[----:B------:R-:W-:-:S03]  /*9b60*/  IMAD.IADD R90, R0, 0x1, R3 ;  /* 0x00000001005a7824 */ /* 0x000fc600078e0203 */
[----:B------:R-:W-:Y:S01]  /*9b70*/  VIADDMNMX R0, R5, R20, R13, PT ;  /* 0x0000001405007246 */ /* 0x000fe2000380010d */
[----:B------:R-:W-:Y:S01]  /*9b80*/  IMAD.IADD R3, R90, 0x1, R5 ;  /* 0x000000015a037824 */ /* 0x000fe200078e0205 */
        /* <DEDUP_REMOVED lines=13> */
.L_x_1225:
[----:B------:R-:W-:-:S06]  /*9c60*/  UISETP.NE.AND UP1, UPT, UR5, 0x1, UPT ;  /* 0x000000010500788c */ /* 0x000fcc000bf25270 */
[----:B------:R-:W-:-:S05]  /*9c70*/  PLOP3.LUT P2, PT, PT, PT, UP1, 0x80, 0x0 ;  /* 0x000000000000781c */ /* 0x000fca0003f4f018 */
[----:B------:R-:W-:-:S08]  /*9c80*/  @UP1 ULDC.64 UR6, c[0x0][0x9e8] ;  /* 0x00027a0000061ab9 */ /* 0x000fd00000000a00 */
[----:B------:R-:W-:-:S05]  /*9c90*/  @P2 IMAD.HI.U32 R21, R4, UR6, RZ ;  /* 0x0000000604152c27 */ /* 0x000fca000f8e00ff */
[----:B------:R-:W-:-:S07]  /*9ca0*/  @P2 SHF.R.U32.HI R4, RZ, UR7, R21 ;  /* 0x00000007ff042c19 */ /* 0x000fce0008011615 */
.L_x_1226:
[----:B------:R-:W-:Y:S05]  /*9cb0*/  BSYNC B0 ;  /* 0x0000000000007941 */ /* 0x000fea0003800000 */
.L_x_1224:
[----:B------:R-:W-:-:S04]  /*9cc0*/  IMAD R4, R4, UR5, -R6 ;  /* 0x0000000504047c24 */ /* 0x000fc8000f8e0a06 */
[----:B------:R-:W-:-:S05]  /*9cd0*/  IMAD R4, R155, -0x2, R4 ;  /* 0xfffffffe9b047824 */ /* 0x000fca00078e0204 */
[----:B------:R-:W-:Y:S02]  /*9ce0*/  VIMNMX R3, R3, R4, !PT ;  /* 0x0000000403037248 */ /* 0x000fe40007fe0100 */
[----:B------:R-:W-:-:S07]  /*9cf0*/  VIADDMNMX R0, R4, UR5, R0, PT ;  /* 0x0000000504007c46 */ /* 0x000fce000b800100 */
.L_x_1223:
[C---:B------:R-:W-:Y:S02]  /*9d00*/  ISETP.GE.AND P3, PT, R7.reuse, 0x9, PT ;  /* 0x000000090700780c */ /* 0x040fe40003f66270 */
[----:B------:R-:W-:Y:S02]  /*9d10*/  ISETP.GE.AND P2, PT, R7, 0x2, PT ;  /* 0x000000020700780c */ /* 0x000fe40003f46270 */
[----:B------:R-:W-:Y:S02]  /*9d20*/  LOP3.LUT R22, R22, 0xfffffffd, RZ, 0xc0, !PT ;  /* 0xfffffffd16167812 */ /* 0x000fe400078ec0ff */
[----:B------:R-:W-:Y:S02]  /*9d30*/  ISETP.GT.AND P4, PT, R3, 0x1, !P2 ;  /* 0x000000010300780c */ /* 0x000fe40005784270 */
[----:B------:R-:W-:Y:S02]  /*9d40*/  ISETP.GE.AND P5, PT, R7, 0xa, PT ;  /* 0x0000000a0700780c */ /* 0x000fe40003fa6270 */
[----:B------:R-:W-:-:S02]  /*9d50*/  ISETP.LT.OR P4, PT, R0, 0x2, P4 ;  /* 0x000000020000780c */ /* 0x000fc40002781670 */
[----:B------:R-:W-:Y:S02]  /*9d60*/  IADD3 R4, R90, 0x8, R5 ;  /* 0x000000085a047810 */ /* 0x000fe40007ffe005 */
[----:B------:R-:W-:Y:S02]  /*9d70*/  @P3 LOP3.LUT R22, R22, 0x2, RZ, 0xfc, !PT ;  /* 0x0000000216163812 */ /* 0x000fe400078efcff */
[----:B------:R-:W-:Y:S02]  /*9d80*/  ISETP.GT.AND P3, PT, R3, 0x8, !P3 ;  /* 0x000000080300780c */ /* 0x000fe40005f64270 */
[----:B------:R-:W-:Y:S02]  /*9d90*/  FSEL R25, R25, -INF , !P4 ;  /* 0xff80000019197808 */ /* 0x000fe40006000000 */
[----:B------:R-:W-:Y:S02]  /*9da0*/  ISETP.LT.OR P3, PT, R0, 0x9, P3 ;  /* 0x000000090000780c */ /* 0x000fe40001f61670 */
        /* <DEDUP_REMOVED lines=192> */
.L_x_1229:
[----:B------:R-:W-:-:S06]  /*a9b0*/  UISETP.NE.AND UP1, UPT, UR5, 0x1, UPT ;  /* 0x000000010500788c */ /* 0x000fcc000bf25270 */
[----:B------:R-:W-:-:S05]  /*a9c0*/  PLOP3.LUT P6, PT, PT, PT, UP1, 0x80, 0x0 ;  /* 0x000000000000781c */ /* 0x000fca0003fcf018 */
[----:B------:R-:W-:-:S08]  /*a9d0*/  @UP1 ULDC.64 UR6, c[0x0][0x9e8] ;  /* 0x00027a0000061ab9 */ /* 0x000fd00000000a00 */
[----:B------:R-:W-:Y:S01]  /*a9e0*/  @P6 IMAD.HI.U32 R7, R3, UR6, RZ ;  /* 0x0000000603076c27 */ /* 0x000fe2000f8e00ff */
[----:B------:R-:W-:-:S13]  /*a9f0*/  PLOP3.LUT P6, PT, PT, PT, UP1, 0x80, 0x0 ;  /* 0x000000000000781c */ /* 0x000fda0003fcf018 */
[----:B------:R-:W-:-:S07]  /*aa00*/  @P6 SHF.R.U32.HI R3, RZ, UR7, R7 ;  /* 0x00000007ff036c19 */ /* 0x000fce0008011607 */
.L_x_1230:
[----:B------:R-:W-:Y:S05]  /*aa10*/  BSYNC B0 ;  /* 0x0000000000007941 */ /* 0x000fea0003800000 */
.L_x_1228:
[----:B------:R-:W-:-:S04]  /*aa20*/  IMAD R6, R3, UR5, -R6 ;  /* 0x0000000503067c24 */ /* 0x000fc8000f8e0a06 */
[----:B------:R-:W-:-:S05]  /*aa30*/  IMAD R3, R155, -0x2, R6 ;  /* 0xfffffffe9b037824 */ /* 0x000fca00078e0206 */
[----:B------:R-:W-:Y:S02]  /*aa40*/  VIMNMX R4, R4, R3, !PT ;  /* 0x0000000304047248 */ /* 0x000fe40007fe0100 */
[----:B------:R-:W-:-:S07]  /*aa50*/  VIADDMNMX R0, R3, UR5, R0, PT ;  /* 0x0000000503007c46 */ /* 0x000fce000b800100 */
.L_x_1227:
        /* <DEDUP_REMOVED lines=27> */
[----:B------:R-:W-:Y:S02]  /*ac10*/  ISETP.GT.AND P2, PT, R4, 0x11, !P6 ;  /* 0x000000110400780c */ /* 0x000fe40007744270 */
[----:B------:R-:W-:Y:S02]  /*ac20*/  LOP3.LUT P6, RZ, R22, 0x8000, RZ, 0xc0, !PT ;  /* 0x0000800016ff7812 */ /* 0x000fe400078cc0ff */
        /* <DEDUP_REMOVED lines=67> */
[----:B------:R-:W-:Y:S01]  /*b060*/  LOP3.LUT P2, RZ, R22, 0x10000, RZ, 0xc0, !PT ;  /* 0x0001000016ff7812 */ /* 0x000fe2000784c0ff */
[----:B------:R-:W0:Y:S01]  /*b070*/  SHFL.BFLY PT, R6, R13, 0x1, 0x1f ;  /* 0x0c201f000d067f89 */ /* 0x000e2200000e0000 */
[----:B------:R-:W-:-:S02]  /*b080*/  ISETP.LT.OR P5, PT, R0, 0x79, P5 ;  /* 0x000000790000780c */ /* 0x000fc40002fa1670 */
[----:B------:R-:W-:Y:S02]  /*b090*/  ISETP.GT.AND P2, PT, R4, 0x39, !P2 ;  /* 0x000000390400780c */ /* 0x000fe40005744270 */
[----:B------:R-:W-:Y:S02]  /*b0a0*/  FSEL R83, R83, -INF , !P4 ;  /* 0xff80000053537808 */ /* 0x000fe40006000000 */
[----:B------:R-:W-:Y:S02]  /*b0b0*/  ISETP.LT.OR P2, PT, R0, 0x3a, P2 ;  /* 0x0000003a0000780c */ /* 0x000fe40001741670 */
[----:B------:R-:W-:Y:S02]  /*b0c0*/  FSEL R86, R86, -INF , !P5 ;  /* 0xff80000056567808 */ /* 0x000fe40006800000 */
[----:B------:R-:W-:Y:S02]  /*b0d0*/  FSEL R55, R55, -INF , !P2 ;  /* 0xff80000037377808 */ /* 0x000fe40005000000 */
[----:B------:R-:W-:-:S02]  /*b0e0*/  ISETP.GT.AND P2, PT, R4, 0x40, !P6 ;  /* 0x000000400400780c */ /* 0x000fc40007744270 */
[----:B------:R-:W-:Y:S02]  /*b0f0*/  LOP3.LUT P6, RZ, R22, 0x10, RZ, 0xc0, !PT ;  /* 0x0000001016ff7812 */ /* 0x000fe400078cc0ff */
        /* <DEDUP_REMOVED lines=55> */
[--C-:B------:R-:W-:Y:S01]  /*b470*/  FFMA.FTZ R33, R33, UR41, -R6.reuse ;  /* 0x0000002921217c23 */ /* 0x100fe20008010806 */
[--C-:B------:R-:W-:Y:S01]  /*b480*/  FFMA.FTZ R37, R37, UR41, -R6.reuse ;  /* 0x0000002925257c23 */ /* 0x100fe20008010806 */
[----:B------:R-:W-:Y:S01]  /*b490*/  FSEL R26, R26, -INF , !P2 ;  /* 0xff8000001a1a7808 */ /* 0x000fe20005000000 */
[--C-:B------:R-:W-:Y:S01]  /*b4a0*/  FFMA.FTZ R41, R41, UR41, -R6.reuse ;  /* 0x0000002929297c23 */ /* 0x100fe20008010806 */
[----:B------:R-:W-:Y:S01]  /*b4b0*/  ISETP.GT.AND P2, PT, R4, 0x79, !P6 ;  /* 0x000000790400780c */ /* 0x000fe20007744270 */
        /* <DEDUP_REMOVED lines=16> */
[----:B------:R0:W-:Y:S01]  /*b5c0*/  MUFU.EX2 R21, R33 ;  /* 0x0000002100157308 */ /* 0x0001e20000000800 */
[----:B-----5:R-:W-:Y:S01]  /*b5d0*/  FMNMX.FTZ R23, R35, R20, !PT ;  /* 0x0000001423177209 */ /* 0x020fe20007810000 */
[--C-:B------:R-:W-:Y:S01]  /*b5e0*/  FFMA.FTZ R136, R48, UR41, -R6.reuse ;  /* 0x0000002930887c23 */ /* 0x100fe20008010806 */
[--C-:B------:R-:W-:Y:S01]  /*b5f0*/  FFMA.FTZ R138, R52, UR41, -R6.reuse ;  /* 0x00000029348a7c23 */ /* 0x100fe20008010806 */
[--C-:B------:R-:W-:Y:S01]  /*b600*/  FFMA.FTZ R132, R56, UR41, -R6.reuse ;  /* 0x0000002938847c23 */ /* 0x100fe20008010806 */
[----:B------:R-:W-:Y:S01]  /*b610*/  FMNMX.FTZ R20, R38, R23, !PT ;  /* 0x0000001726147209 */ /* 0x000fe20007810000 */
[--C-:B------:R-:W-:Y:S01]  /*b620*/  FFMA.FTZ R134, R60, UR41, -R6.reuse ;  /* 0x000000293c867c23 */ /* 0x100fe20008010806 */
[--C-:B------:R-:W-:Y:S01]  /*b630*/  FFMA.FTZ R128, R64, UR41, -R6.reuse ;  /* 0x0000002940807c23 */ /* 0x100fe20008010806 */
[----:B------:R-:W1:Y:S01]  /*b640*/  MUFU.EX2 R148, R148 ;  /* 0x0000009400947308 */ /* 0x000e620000000800 */
[----:B------:R-:W-:Y:S01]  /*b650*/  FMNMX.FTZ R23, R39, R20, !PT ;  /* 0x0000001427177209 */ /* 0x000fe20007810000 */
[--C-:B------:R-:W-:Y:S01]  /*b660*/  FFMA.FTZ R130, R68, UR41, -R6.reuse ;  /* 0x0000002944827c23 */ /* 0x100fe20008010806 */
[--C-:B------:R-:W-:Y:S01]  /*b670*/  FFMA.FTZ R124, R72, UR41, -R6.reuse ;  /* 0x00000029487c7c23 */ /* 0x100fe20008010806 */
[--C-:B------:R-:W-:Y:S01]  /*b680*/  FFMA.FTZ R126, R76, UR41, -R6.reuse ;  /* 0x000000294c7e7c23 */ /* 0x100fe20008010806 */
[----:B------:R-:W-:Y:S01]  /*b690*/  FMNMX.FTZ R20, R42, R23, !PT ;  /* 0x000000172a147209 */ /* 0x000fe20007810000 */
[--C-:B------:R-:W-:Y:S01]  /*b6a0*/  FFMA.FTZ R120, R80, UR41, -R6.reuse ;  /* 0x0000002950787c23 */ /* 0x100fe20008010806 */
[----:B------:R-:W-:Y:S01]  /*b6b0*/  FFMA.FTZ R122, R84, UR41, -R6 ;  /* 0x00000029547a7c23 */ /* 0x000fe20008010806 */
[----:B------:R2:W-:Y:S01]  /*b6c0*/  MUFU.EX2 R23, R37 ;  /* 0x0000002500177308 */ /* 0x0005e20000000800 */
[----:B------:R-:W-:-:S04]  /*b6d0*/  FMNMX.FTZ R25, R43, R20, !PT ;  /* 0x000000142b197209 */ /* 0x000fc80007810000 */
[----:B------:R-:W-:-:S03]  /*b6e0*/  FMNMX.FTZ R20, R46, R25, !PT ;  /* 0x000000192e147209 */ /* 0x000fc60007810000 */
[----:B------:R-:W3:Y:S01]  /*b6f0*/  MUFU.EX2 R150, R150 ;  /* 0x0000009600967308 */ /* 0x000ee20000000800 */
[----:B------:R-:W-:-:S04]  /*b700*/  FMNMX.FTZ R25, R47, R20, !PT ;  /* 0x000000142f197209 */ /* 0x000fc80007810000 */
[----:B------:R-:W-:-:S03]  /*b710*/  FMNMX.FTZ R20, R50, R25, !PT ;  /* 0x0000001932147209 */ /* 0x000fc60007810000 */
[----:B------:R4:W-:Y:S01]  /*b720*/  MUFU.EX2 R25, R41 ;  /* 0x0000002900197308 */ /* 0x0009e20000000800 */
[----:B------:R-:W-:-:S04]  /*b730*/  FMNMX.FTZ R29, R51, R20, !PT ;  /* 0x00000014331d7209 */ /* 0x000fc80007810000 */
[----:B------:R-:W-:-:S03]  /*b740*/  FMNMX.FTZ R20, R54, R29, !PT ;  /* 0x0000001d36147209 */ /* 0x000fc60007810000 */
[----:B------:R-:W3:Y:S01]  /*b750*/  MUFU.EX2 R13, R13 ;  /* 0x0000000d000d7308 */ /* 0x000ee20000000800 */
[----:B------:R-:W-:-:S04]  /*b760*/  FMNMX.FTZ R29, R55, R20, !PT ;  /* 0x00000014371d7209 */ /* 0x000fc80007810000 */
[----:B------:R-:W-:-:S03]  /*b770*/  FMNMX.FTZ R20, R58, R29, !PT ;  /* 0x0000001d3a147209 */ /* 0x000fc60007810000 */
[----:B------:R-:W-:Y:S01]  /*b780*/  MUFU.EX2 R29, R45 ;  /* 0x0000002d001d7308 */ /* 0x000fe20000000800 */
[----:B0-----:R-:W-:-:S04]  /*b790*/  FMNMX.FTZ R33, R59, R20, !PT ;  /* 0x000000143b217209 */ /* 0x001fc80007810000 */
[----:B------:R-:W-:-:S03]  /*b7a0*/  FMNMX.FTZ R20, R62, R33, !PT ;  /* 0x000000213e147209 */ /* 0x000fc60007810000 */
[----:B------:R-:W0:Y:S01]  /*b7b0*/  MUFU.EX2 R144, R144 ;  /* 0x0000009000907308 */ /* 0x000e220000000800 */
[----:B------:R-:W-:-:S04]  /*b7c0*/  FMNMX.FTZ R33, R63, R20, !PT ;  /* 0x000000143f217209 */ /* 0x000fc80007810000 */
[----:B------:R-:W-:-:S03]  /*b7d0*/  FMNMX.FTZ R20, R66, R33, !PT ;  /* 0x0000002142147209 */ /* 0x000fc60007810000 */
[----:B------:R-:W0:Y:S01]  /*b7e0*/  MUFU.EX2 R146, R146 ;  /* 0x0000009200927308 */ /* 0x000e220000000800 */
[----:B--2---:R-:W-:-:S04]  /*b7f0*/  FMNMX.FTZ R37, R67, R20, !PT ;  /* 0x0000001443257209 */ /* 0x004fc80007810000 */
[----:B------:R-:W-:-:S03]  /*b800*/  FMNMX.FTZ R20, R70, R37, !PT ;  /* 0x0000002546147209 */ /* 0x000fc60007810000 */
[----:B------:R2:W-:Y:S01]  /*b810*/  MUFU.EX2 R33, R49 ;  /* 0x0000003100217308 */ /* 0x0005e20000000800 */
[----:B------:R-:W-:-:S04]  /*b820*/  FMNMX.FTZ R37, R71, R20, !PT ;  /* 0x0000001447257209 */ /* 0x000fc80007810000 */
[----:B------:R-:W-:-:S03]  /*b830*/  FMNMX.FTZ R20, R74, R37, !PT ;  /* 0x000000254a147209 */ /* 0x000fc60007810000 */
[----:B------:R1:W-:Y:S01]  /*b840*/  MUFU.EX2 R37, R53 ;  /* 0x0000003500257308 */ /* 0x0003e20000000800 */
[----:B----4-:R-:W-:Y:S01]  /*b850*/  FMNMX.FTZ R41, R75, R20, !PT ;  /* 0x000000144b297209 */ /* 0x010fe20007810000 */
[--C-:B------:R-:W-:Y:S01]  /*b860*/  FFMA.FTZ R20, R57, UR41, -R6.reuse ;  /* 0x0000002939147c23 */ /* 0x100fe20008010806 */
[--C-:B--2---:R-:W-:Y:S01]  /*b870*/  FFMA.FTZ R49, R65, UR41, -R6.reuse ;  /* 0x0000002941317c23 */ /* 0x104fe20008010806 */
[----:B------:R-:W-:Y:S01]  /*b880*/  FFMA.FTZ R65, R81, UR41, -R6 ;  /* 0x0000002951417c23 */ /* 0x000fe20008010806 */
[----:B------:R-:W-:-:S03]  /*b890*/  FMNMX.FTZ R4, R78, R41, !PT ;  /* 0x000000294e047209 */ /* 0x000fc60007810000 */
[----:B------:R-:W2:Y:S01]  /*b8a0*/  MUFU.EX2 R140, R140 ;  /* 0x0000008c008c7308 */ /* 0x000ea20000000800 */
[----:B------:R-:W-:Y:S01]  /*b8b0*/  FMNMX.FTZ R41, R79, R4, !PT ;  /* 0x000000044f297209 */ /* 0x000fe20007810000 */
[----:B-1----:R-:W-:-:S03]  /*b8c0*/  FFMA.FTZ R53, R69, UR41, -R6 ;  /* 0x0000002945357c23 */ /* 0x002fc60008010806 */
[----:B------:R-:W-:-:S03]  /*b8d0*/  FMNMX.FTZ R4, R82, R41, !PT ;  /* 0x0000002952047209 */ /* 0x000fc60007810000 */
[----:B------:R1:W-:Y:S01]  /*b8e0*/  MUFU.EX2 R41, R20 ;  /* 0x0000001400297308 */ /* 0x0003e20000000800 */
[----:B------:R-:W-:-:S04]  /*b8f0*/  FMNMX.FTZ R45, R83, R4, !PT ;  /* 0x00000004532d7209 */ /* 0x000fc80007810000 */
[----:B------:R-:W-:Y:S01]  /*b900*/  FMNMX.FTZ R0, R86, R45, !PT ;  /* 0x0000002d56007209 */ /* 0x000fe20007810000 */
[--C-:B------:R-:W-:Y:S01]  /*b910*/  FFMA.FTZ R45, R61, UR41, -R6.reuse ;  /* 0x000000293d2d7c23 */ /* 0x100fe20008010806 */
[----:B------:R-:W-:Y:S01]  /*b920*/  FFMA.FTZ R61, R77, UR41, -R6 ;  /* 0x000000294d3d7c23 */ /* 0x000fe20008010806 */
[----:B------:R-:W-:Y:S01]  /*b930*/  MUFU.EX2 R142, R142 ;  /* 0x0000008e008e7308 */ /* 0x000fe20000000800 */
[----:B------:R-:W-:-:S05]  /*b940*/  FMNMX.FTZ R0, R87, R0, !PT ;  /* 0x0000000057007209 */ /* 0x000fca0007810000 */
[----:B------:R-:W4:Y:S02]  /*b950*/  SHFL.BFLY PT, R57, R0, 0x2, 0x1f ;  /* 0x0c401f0000397f89 */ /* 0x000f2400000e0000 */
[----:B------:R-:W-:Y:S08]  /*b960*/  MUFU.EX2 R136, R136 ;  /* 0x0000008800887308 */ /* 0x000ff00000000800 */
[----:B------:R-:W-:Y:S08]  /*b970*/  MUFU.EX2 R138, R138 ;  /* 0x0000008a008a7308 */ /* 0x000ff00000000800 */
[----:B------:R-:W-:Y:S01]  /*b980*/  MUFU.EX2 R132, R132 ;  /* 0x0000008400847308 */ /* 0x000fe20000000800 */
[----:B----4-:R-:W-:Y:S01]  /*b990*/  FMNMX.FTZ R4, R0, R57, !PT ;  /* 0x0000003900047209 */ /* 0x010fe20007810000 */
[----:B------:R-:W-:-:S06]  /*b9a0*/  FFMA.FTZ R57, R73, UR41, -R6 ;  /* 0x0000002949397c23 */ /* 0x000fcc0008010806 */
[----:B------:R-:W-:Y:S01]  /*b9b0*/  MUFU.EX2 R134, R134 ;  /* 0x0000008600867308 */ /* 0x000fe20000000800 */
[----:B------:R-:W4:Y:S07]  /*b9c0*/  SHFL.BFLY PT, R69, R4, 0x1, 0x1f ;  /* 0x0c201f0004457f89 */ /* 0x000f2e00000e0000 */
[----:B------:R-:W-:Y:S08]  /*b9d0*/  MUFU.EX2 R45, R45 ;  /* 0x0000002d002d7308 */ /* 0x000ff00000000800 */
[----:B------:R-:W-:Y:S08]  /*b9e0*/  MUFU.EX2 R128, R128 ;  /* 0x0000008000807308 */ /* 0x000ff00000000800 */
[----:B------:R-:W-:Y:S01]  /*b9f0*/  MUFU.EX2 R49, R49 ;  /* 0x0000003100317308 */ /* 0x000fe20000000800 */
[----:B----4-:R-:W-:Y:S01]  /*ba00*/  FMNMX.FTZ R0, R4, R69, !PT ;  /* 0x0000004504007209 */ /* 0x010fe20007810000 */
[----:B------:R-:W-:-:S03]  /*ba10*/  FFMA.FTZ R69, R85, UR41, -R6 ;  /* 0x0000002955457c23 */ /* 0x000fc60008010806 */
        /* <DEDUP_REMOVED lines=11> */
[----:B---3--:R-:W-:Y:S01]  /*bad0*/  FADD.FTZ R36, R150, R27 ;  /* 0x0000001b96247221 */ /* 0x008fe20000010000 */
[--C-:B------:R-:W-:Y:S01]  /*bae0*/  FFMA.FTZ R147, R38, UR41, -R28.reuse ;  /* 0x0000002926937c23 */ /* 0x100fe2000801081c */
[----:B------:R-:W-:Y:S01]  /*baf0*/  MUFU.EX2 R4, R4 ;  /* 0x0000000400047308 */ /* 0x000fe20000000800 */
[----:B------:R-:W-:Y:S01]  /*bb00*/  FFMA.FTZ R145, R34, UR41, -R28 ;  /* 0x0000002922917c23 */ /* 0x000fe2000801081c */
[----:B------:R-:W-:Y:S01]  /*bb10*/  FADD.FTZ R27, R13, R36 ;  /* 0x000000240d1b7221 */ /* 0x000fe20000010000 */
[--C-:B-1----:R-:W-:Y:S01]  /*bb20*/  FFMA.FTZ R20, R35, UR41, -R28.reuse ;  /* 0x0000002923147c23 */ /* 0x102fe2000801081c */
[--C-:B------:R-:W-:Y:S01]  /*bb30*/  FFMA.FTZ R24, R39, UR41, -R28.reuse ;  /* 0x0000002927187c23 */ /* 0x100fe2000801081c */
[--C-:B------:R-:W-:Y:S01]  /*bb40*/  FFMA.FTZ R141, R42, UR41, -R28.reuse ;  /* 0x000000292a8d7c23 */ /* 0x100fe2000801081c */
[----:B0-----:R-:W-:Y:S01]  /*bb50*/  FADD.FTZ R38, R144, R27 ;  /* 0x0000001b90267221 */ /* 0x001fe20000010000 */
[--C-:B------:R-:W-:Y:S01]  /*bb60*/  FFMA.FTZ R26, R43, UR41, -R28.reuse ;  /* 0x000000292b1a7c23 */ /* 0x100fe2000801081c */
[----:B------:R-:W0:Y:S01]  /*bb70*/  MUFU.EX2 R149, R149 ;  /* 0x0000009500957308 */ /* 0x000e220000000800 */
[----:B------:R-:W-:Y:S01]  /*bb80*/  FFMA.FTZ R143, R46, UR41, -R28 ;  /* 0x000000292e8f7c23 */ /* 0x000fe2000801081c */
[----:B------:R-:W-:Y:S01]  /*bb90*/  FADD.FTZ R27, R21, R38 ;  /* 0x00000026151b7221 */ /* 0x000fe20000010000 */
[--C-:B------:R-:W-:Y:S01]  /*bba0*/  FFMA.FTZ R30, R47, UR41, -R28.reuse ;  /* 0x000000292f1e7c23 */ /* 0x100fe2000801081c */
[--C-:B------:R-:W-:Y:S01]  /*bbb0*/  FFMA.FTZ R137, R50, UR41, -R28.reuse ;  /* 0x0000002932897c23 */ /* 0x100fe2000801081c */
[--C-:B------:R-:W-:Y:S01]  /*bbc0*/  FFMA.FTZ R32, R51, UR41, -R28.reuse ;  /* 0x0000002933207c23 */ /* 0x100fe2000801081c */
[----:B------:R-:W-:Y:S01]  /*bbd0*/  FADD.FTZ R38, R146, R27 ;  /* 0x0000001b92267221 */ /* 0x000fe20000010000 */
[--C-:B------:R-:W-:Y:S01]  /*bbe0*/  FFMA.FTZ R139, R54, UR41, -R28.reuse ;  /* 0x00000029368b7c23 */ /* 0x100fe2000801081c */
[----:B------:R-:W1:Y:S01]  /*bbf0*/  MUFU.EX2 R151, R151 ;  /* 0x0000009700977308 */ /* 0x000e620000000800 */
[----:B------:R-:W-:Y:S01]  /*bc00*/  FFMA.FTZ R34, R55, UR41, -R28 ;  /* 0x0000002937227c23 */ /* 0x000fe2000801081c */
[----:B------:R-:W-:Y:S01]  /*bc10*/  FADD.FTZ R27, R23, R38 ;  /* 0x00000026171b7221 */ /* 0x000fe20000010000 */
[--C-:B------:R-:W-:Y:S01]  /*bc20*/  FFMA.FTZ R133, R58, UR41, -R28.reuse ;  /* 0x000000293a857c23 */ /* 0x100fe2000801081c */
[--C-:B------:R-:W-:Y:S01]  /*bc30*/  FFMA.FTZ R36, R59, UR41, -R28.reuse ;  /* 0x000000293b247c23 */ /* 0x100fe2000801081c */
[--C-:B------:R-:W-:Y:S01]  /*bc40*/  FFMA.FTZ R135, R62, UR41, -R28.reuse ;  /* 0x000000293e877c23 */ /* 0x100fe2000801081c */
[----:B--2---:R-:W-:Y:S01]  /*bc50*/  FADD.FTZ R42, R140, R27 ;  /* 0x0000001b8c2a7221 */ /* 0x004fe20000010000 */
[----:B------:R-:W-:Y:S01]  /*bc60*/  FFMA.FTZ R38, R63, UR41, -R28 ;  /* 0x000000293f267c23 */ /* 0x000fe2000801081c */
[----:B------:R-:W2:Y:S01]  /*bc70*/  MUFU.EX2 R6, R6 ;  /* 0x0000000600067308 */ /* 0x000ea20000000800 */
[----:B0-----:R-:W-:Y:S01]  /*bc80*/  FADD.FTZ R40, R149, R4 ;  /* 0x0000000495287221 */ /* 0x001fe20000010000 */
[----:B------:R-:W-:Y:S01]  /*bc90*/  FADD.FTZ R31, R25, R42 ;  /* 0x0000002a191f7221 */ /* 0x000fe20000010000 */
[--C-:B------:R-:W-:Y:S01]  /*bca0*/  FFMA.FTZ R129, R66, UR41, -R28.reuse ;  /* 0x0000002942817c23 */ /* 0x100fe2000801081c */
[----:B------:R-:W-:Y:S01]  /*bcb0*/  F2FP.BF16.F32.PACK_AB R148, R7, R148 ;  /* 0x000000940794723e */ /* 0x000fe200000010ff */
[----:B------:R-:W-:Y:S01]  /*bcc0*/  FFMA.FTZ R131, R70, UR41, -R28 ;  /* 0x0000002946837c23 */ /* 0x000fe2000801081c */
[----:B------:R-:W-:Y:S01]  /*bcd0*/  FADD.FTZ R42, R142, R31 ;  /* 0x0000001f8e2a7221 */ /* 0x000fe20000010000 */
[----:B------:R-:W-:Y:S01]  /*bce0*/  F2FP.BF16.F32.PACK_AB R150, R13, R150 ;  /* 0x000000960d96723e */ /* 0x000fe200000010ff */
[----:B------:R-:W0:Y:S01]  /*bcf0*/  MUFU.EX2 R145, R145 ;  /* 0x0000009100917308 */ /* 0x000e220000000800 */
[----:B-1----:R-:W-:Y:S01]  /*bd00*/  FADD.FTZ R27, R151, R40 ;  /* 0x00000028971b7221 */ /* 0x002fe20000010000 */
[----:B------:R-:W-:Y:S01]  /*bd10*/  FADD.FTZ R31, R29, R42 ;  /* 0x0000002a1d1f7221 */ /* 0x000fe20000010000 */
[--C-:B------:R-:W-:Y:S01]  /*bd20*/  FFMA.FTZ R125, R74, UR41, -R28.reuse ;  /* 0x000000294a7d7c23 */ /* 0x100fe2000801081c */
[--C-:B------:R-:W-:Y:S01]  /*bd30*/  FFMA.FTZ R75, R75, UR41, -R28.reuse ;  /* 0x000000294b4b7c23 */ /* 0x100fe2000801081c */
[--C-:B------:R-:W-:Y:S01]  /*bd40*/  FFMA.FTZ R78, R78, UR41, -R28.reuse ;  /* 0x000000294e4e7c23 */ /* 0x100fe2000801081c */
        /* <DEDUP_REMOVED lines=11> */
[----:B0-----:R-:W-:Y:S01]  /*be00*/  FADD.FTZ R27, R145, R40 ;  /* 0x00000028911b7221 */ /* 0x001fe20000010000 */
[----:B------:R-:W-:Y:S01]  /*be10*/  FADD.FTZ R31, R37, R44 ;  /* 0x0000002c251f7221 */ /* 0x000fe20000010000 */
[----:B------:R-:W-:Y:S01]  /*be20*/  FFMA.FTZ R40, R67, UR41, -R28 ;  /* 0x0000002943287c23 */ /* 0x000fe2000801081c */
[----:B------:R-:W-:-:S02]  /*be30*/  F2FP.BF16.F32.PACK_AB R149, R4, R149 ;  /* 0x000000950495723e */ /* 0x000fc400000010ff */
[----:B------:R-:W-:Y:S01]  /*be40*/  FADD.FTZ R46, R132, R31 ;  /* 0x0000001f842e7221 */ /* 0x000fe20000010000 */
[----:B------:R-:W-:Y:S01]  /*be50*/  F2FP.BF16.F32.PACK_AB R144, R21, R144 ;  /* 0x000000901590723e */ /* 0x000fe200000010ff */
[----:B------:R-:W0:Y:S01]  /*be60*/  MUFU.EX2 R24, R24 ;  /* 0x0000001800187308 */ /* 0x000e220000000800 */
[----:B-1----:R-:W-:Y:S01]  /*be70*/  FADD.FTZ R42, R20, R27 ;  /* 0x0000001b142a7221 */ /* 0x002fe20000010000 */
[----:B------:R-:W-:Y:S01]  /*be80*/  FADD.FTZ R31, R41, R46 ;  /* 0x0000002e291f7221 */ /* 0x000fe20000010000 */
[----:B------:R-:W-:Y:S02]  /*be90*/  F2FP.BF16.F32.PACK_AB R151, R6, R151 ;  /* 0x000000970697723e */ /* 0x000fe400000010ff */
[----:B------:R-:W-:Y:S01]  /*bea0*/  F2FP.BF16.F32.PACK_AB R146, R23, R146 ;  /* 0x000000921792723e */ /* 0x000fe200000010ff */
[----:B------:R-:W-:Y:S01]  /*beb0*/  FADD.FTZ R46, R134, R31 ;  /* 0x0000001f862e7221 */ /* 0x000fe20000010000 */
[----:B------:R-:W-:Y:S01]  /*bec0*/  F2FP.BF16.F32.PACK_AB R140, R25, R140 ;  /* 0x0000008c198c723e */ /* 0x000fe200000010ff */
        /* <DEDUP_REMOVED lines=8> */
[C---:B0-----:R-:W-:Y:S01]  /*bf50*/  FADD.FTZ R42, R24.reuse, R27 ;  /* 0x0000001b182a7221 */ /* 0x041fe20000010000 */
[----:B------:R-:W-:Y:S01]  /*bf60*/  FADD.FTZ R31, R49, R46 ;  /* 0x0000002e311f7221 */ /* 0x000fe20000010000 */
[----:B------:R-:W-:Y:S01]  /*bf70*/  F2FP.BF16.F32.PACK_AB R147, R24, R147 ;  /* 0x000000931893723e */ /* 0x000fe200000010ff */
[----:B------:R-:W-:Y:S01]  /*bf80*/  IMAD.IADD R24, R91, 0x1, -R92 ;  /* 0x000000015b187824 */ /* 0x000fe200078e0a5c */
[----:B------:R-:W-:Y:S01]  /*bf90*/  F2FP.BF16.F32.PACK_AB R132, R41, R132 ;  /* 0x000000842984723e */ /* 0x000fe200000010ff */
[----:B------:R-:W-:Y:S01]  /*bfa0*/  FADD.FTZ R46, R130, R31 ;  /* 0x0000001f822e7221 */ /* 0x000fe20000010000 */
[----:B------:R-:W-:Y:S01]  /*bfb0*/  F2FP.BF16.F32.PACK_AB R134, R45, R134 ;  /* 0x000000862d86723e */ /* 0x000fe200000010ff */
[----:B------:R-:W0:Y:S01]  /*bfc0*/  MUFU.EX2 R143, R143 ;  /* 0x0000008f008f7308 */ /* 0x000e220000000800 */
[----:B-1----:R-:W-:Y:S01]  /*bfd0*/  FADD.FTZ R27, R141, R42 ;  /* 0x0000002a8d1b7221 */ /* 0x002fe20000010000 */
[----:B------:R-:W-:Y:S01]  /*bfe0*/  FADD.FTZ R13, R53, R46 ;  /* 0x0000002e350d7221 */ /* 0x000fe20000010000 */
[----:B------:R-:W-:Y:S01]  /*bff0*/  FFMA.FTZ R42, R71, UR41, -R28 ;  /* 0x00000029472a7c23 */ /* 0x000fe2000801081c */
[----:B------:R-:W-:Y:S01]  /*c000*/  IMAD R21, R89, 0xc0, R24 ;  /* 0x000000c059157824 */ /* 0x000fe200078e0218 */
[----:B------:R-:W-:-:S02]  /*c010*/  F2FP.BF16.F32.PACK_AB R128, R49, R128 ;  /* 0x000000803180723e */ /* 0x000fc400000010ff */
[----:B------:R-:W-:Y:S01]  /*c020*/  F2FP.BF16.F32.PACK_AB R130, R53, R130 ;  /* 0x000000823582723e */ /* 0x000fe200000010ff */
[----:B------:R-:W1:Y:S01]  /*c030*/  MUFU.EX2 R30, R30 ;  /* 0x0000001e001e7308 */ /* 0x000e620000000800 */
[----:B--2---:R-:W-:Y:S01]  /*c040*/  FADD.FTZ R44, R26, R27 ;  /* 0x0000001b1a2c7221 */ /* 0x004fe20000010000 */
[----:B------:R-:W-:Y:S02]  /*c050*/  F2FP.BF16.F32.PACK_AB R145, R20, R145 ;  /* 0x000000911491723e */ /* 0x000fe400000010ff */
[----:B------:R-:W-:-:S04]  /*c060*/  F2FP.BF16.F32.PACK_AB R141, R26, R141 ;  /* 0x0000008d1a8d723e */ /* 0x000fc800000010ff */
        /* <DEDUP_REMOVED lines=66> */
[----:B------:R-:W-:Y:S01]  /*c490*/  F2FP.BF16.F32.PACK_AB R121, R83, R82 ;  /* 0x000000525379723e */ /* 0x000fe200000010ff */
[----:B------:R-:W-:-:S05]  /*c4a0*/  VIADD R4, R88, 0xfffffffe ;  /* 0xfffffffe58047836 */ /* 0x000fca0000000000 */
[----:B------:R-:W2:Y:S01]  /*c4b0*/  MUFU.EX2 R87, R87 ;  /* 0x0000005700577308 */ /* 0x000ea20000000800 */
[----:B0-----:R-:W-:Y:S01]  /*c4c0*/  FADD.FTZ R6, R86, R13 ;  /* 0x0000000d56067221 */ /* 0x001fe20000010000 */
[----:B------:R-:W-:Y:S02]  /*c4d0*/  VIADD R13, R21, UR4 ;  /* 0x00000004150d7c36 */ /* 0x000fe40008000000 */
[C---:B-1----:R-:W-:Y:S01]  /*c4e0*/  FADD.FTZ R7, R69.reuse, R46 ;  /* 0x0000002e45077221 */ /* 0x042fe20000010000 */
[----:B------:R-:W-:Y:S01]  /*c4f0*/  F2FP.BF16.F32.PACK_AB R122, R69, R122 ;  /* 0x0000007a457a723e */ /* 0x000fe200000010ff */
[C---:B--2---:R-:W-:Y:S01]  /*c500*/  FADD.FTZ R6, R87.reuse, R6 ;  /* 0x0000000657067221 */ /* 0x044fe20000010000 */
[----:B------:R-:W-:Y:S01]  /*c510*/  F2FP.BF16.F32.PACK_AB R123, R87, R86 ;  /* 0x00000056577b723e */ /* 0x000fe200000010ff */
[----:B------:R-:W-:Y:S06]  /*c520*/  @P2 BRA `(.L_x_1231) ;  /* 0x0000000000542947 */ /* 0x000fec0003800000 */
[C---:B------:R-:W-:Y:S01]  /*c530*/  ISETP.GT.AND P2, PT, R21.reuse, RZ, PT ;  /* 0x000000ff1500720c */ /* 0x040fe20003f44270 */
[----:B------:R-:W-:Y:S01]  /*c540*/  BSSY B0, `(.L_x_1232) ;  /* 0x0000010000007945 */ /* 0x000fe20003800000 */
[----:B------:R-:W-:-:S11]  /*c550*/  VIADD R20, R21, 0xffffffff ;  /* 0xffffffff15147836 */ /* 0x000fd60000000000 */
[----:B------:R-:W-:Y:S05]  /*c560*/  @P2 BRA `(.L_x_1233) ;  /* 0x0000000000202947 */ /* 0x000fea0003800000 */
[----:B------:R-:W-:Y:S01]  /*c570*/  UISETP.NE.AND UP1, UPT, UR5, 0x1, UPT ;  /* 0x000000010500788c */ /* 0x000fe2000bf25270 */
[----:B------:R-:W-:-:S05]  /*c580*/  IMAD.MOV R20, RZ, RZ, -R21 ;  /* 0x000000ffff147224 */ /* 0x000fca00078e0a15 */
[----:B------:R-:W-:-:S05]  /*c590*/  PLOP3.LUT P2, PT, PT, PT, UP1, 0x80, 0x0 ;  /* 0x000000000000781c */ /* 0x000fca0003f4f018 */
[----:B------:R-:W-:-:S08]  /*c5a0*/  @UP1 ULDC.64 UR6, c[0x0][0x9e8] ;  /* 0x00027a0000061ab9 */ /* 0x000fd00000000a00 */
[----:B------:R-:W-:-:S05]  /*c5b0*/  @P2 IMAD.HI.U32 R21, R20, UR6, RZ ;  /* 0x0000000614152c27 */ /* 0x000fca000f8e00ff */
[----:B------:R-:W-:-:S04]  /*c5c0*/  @P2 SHF.R.U32.HI R20, RZ, UR7, R21 ;  /* 0x00000007ff142c19 */ /* 0x000fc80008011615 */
[----:B------:R-:W-:Y:S01]  /*c5d0*/  LOP3.LUT R20, RZ, R20, RZ, 0x33, !PT ;  /* 0x00000014ff147212 */ /* 0x000fe200078e33ff */
[----:B------:R-:W-:Y:S06]  /*c5e0*/  BRA `(.L_x_1234) ;  /* 0x0000000000147947 */ /* 0x000fec0003800000 */
.L_x_1233:
[----:B------:R-:W-:-:S06]  /*c5f0*/  UISETP.NE.AND UP1, UPT, UR5, 0x1, UPT ;  /* 0x000000010500788c */ /* 0x000fcc000bf25270 */
[----:B------:R-:W-:-:S05]  /*c600*/  PLOP3.LUT P2, PT, PT, PT, UP1, 0x80, 0x0 ;  /* 0x000000000000781c */ /* 0x000fca0003f4f018 */
[----:B------:R-:W-:-:S08]  /*c610*/  @UP1 ULDC.64 UR6, c[0x0][0x9e8] ;  /* 0x00027a0000061ab9 */ /* 0x000fd00000000a00 */
[----:B------:R-:W-:-:S05]  /*c620*/  @P2 IMAD.HI.U32 R21, R20, UR6, RZ ;  /* 0x0000000614152c27 */ /* 0x000fca000f8e00ff */
[----:B------:R-:W-:-:S07]  /*c630*/  @P2 SHF.R.U32.HI R20, RZ, UR7, R21 ;  /* 0x00000007ff142c19 */ /* 0x000fce0008011615 */
.L_x_1234:
[----:B------:R-:W-:Y:S05]  /*c640*/  BSYNC B0 ;  /* 0x0000000000007941 */ /* 0x000fea0003800000 */
.L_x_1232:
[----:B------:R-:W-:-:S04]  /*c650*/  IMAD.U32 R21, RZ, RZ, UR5 ;  /* 0x00000005ff157e24 */ /* 0x000fc8000f8e00ff */
[----:B------:R-:W-:-:S05]  /*c660*/  IMAD R20, R20, UR5, R21 ;  /* 0x0000000514147c24 */ /* 0x000fca000f8e0215 */
[----:B------:R-:W-:-:S07]  /*c670*/  VIMNMX R13, R13, R20, PT ;  /* 0x000000140d0d7248 */ /* 0x000fce0003fe0100 */
.L_x_1231:
[----:B------:R-:W2:Y:S01]  /*c680*/  LDL R21, [R1+0x24] ;  /* 0x0000240001157983 */ /* 0x000ea20000100800 */
[----:B------:R-:W-:Y:S01]  /*c690*/  SHF.R.S32.HI R20, RZ, 0x1f, R13 ;  /* 0x0000001fff147819 */ /* 0x000fe2000001140d */
[----:B------:R-:W-:Y:S01]  /*c6a0*/  ULDC UR24, c[0x0][0x9e4] ;  /* 0x0002790000187ab9 */ /* 0x000fe20000000800 */
[----:B------:R-:W-:Y:S01]  /*c6b0*/  ULDC UR4, c[0x0][0x9e4] ;  /* 0x0002790000047ab9 */ /* 0x000fe20000000800 */
[----:B------:R-:W-:Y:S01]  /*c6c0*/  ULDC UR25, c[0x0][0x9dc] ;  /* 0x0002770000197ab9 */ /* 0x000fe20000000800 */
[----:B------:R-:W-:Y:S01]  /*c6d0*/  LEA.HI R20, R20, R13, RZ, 0x7 ;  /* 0x0000000d14147211 */ /* 0x000fe200078f38ff */
[----:B------:R-:W-:Y:S01]  /*c6e0*/  ULDC UR27, c[0x0][0x9dc] ;  /* 0x00027700001b7ab9 */ /* 0x000fe20000000800 */
[----:B------:R-:W-:Y:S01]  /*c6f0*/  ULDC UR5, c[0x0][0x988] ;  /* 0x0002620000057ab9 */ /* 0x000fe20000000800 */
[----:B------:R-:W-:Y:S01]  /*c700*/  ULDC UR7, c[0x0][0x988] ;  /* 0x0002620000077ab9 */ /* 0x000fe20000000800 */
[----:B------:R-:W-:Y:S01]  /*c710*/  SHF.R.S32.HI R20, RZ, 0x7, R20 ;  /* 0x00000007ff147819 */ /* 0x000fe20000011414 */
[----:B------:R-:W-:Y:S01]  /*c720*/  ULDC UR6, c[0x0][0x988] ;  /* 0x0002620000067ab9 */ /* 0x000fe20000000800 */
[----:B------:R-:W-:Y:S01]  /*c730*/  ULDC UR28, c[0x0][0x9e0] ;  /* 0x00027800001c7ab9 */ /* 0x000fe20000000800 */
[----:B------:R-:W-:Y:S01]  /*c740*/  ULDC UR26, c[0x0][0x9e0] ;  /* 0x00027800001a7ab9 */ /* 0x000fe20000000800 */
        /* <DEDUP_REMOVED lines=16> */
[----:B--2---:R-:W-:-:S04]  /*c850*/  VIMNMX R21, R21, R20, !PT ;  /* 0x0000001415157248 */ /* 0x004fc80007fe0100 */
[----:B------:R-:W-:Y:S01]  /*c860*/  ISETP.GE.AND P2, PT, R4, R21, PT ;  /* 0x000000150400720c */ /* 0x000fe20003f46270 */
[----:B------:R0:W-:-:S12]  /*c870*/  STL [R1+0x18], R21 ;  /* 0x0000181501007387 */ /* 0x0001d80000100800 */
[----:B0-----:R-:W-:Y:S05]  /*c880*/  @!P2 BRA `(.L_x_1235) ;  /* 0x0000002c00f8a947 */ /* 0x001fea0003800000 */
[----:B------:R-:W-:Y:S02]  /*c890*/  IMAD.IADD R23, R5, 0x1, R24 ;  /* 0x0000000105177824 */ /* 0x000fe400078e0218 */
[----:B------:R-:W-:Y:S02]  /*c8a0*/  IMAD.MOV.U32 R119, RZ, RZ, RZ ;  /* 0x000000ffff777224 */ /* 0x000fe400078e00ff */
[----:B------:R-:W-:Y:S01]  /*c8b0*/  VIADD R152, R23, 0x8 ;  /* 0x0000000817987836 */ /* 0x000fe20000000000 */
[----:B------:R-:W-:-:S04]  /*c8c0*/  LOP3.LUT R13, RZ, R23, RZ, 0x33, !PT ;  /* 0x00000017ff0d7212 */ /* 0x000fc800078e33ff */
[----:B------:R-:W-:-:S05]  /*c8d0*/  LOP3.LUT R12, RZ, R152, RZ, 0x33, !PT ;  /* 0x00000098ff0c7212 */ /* 0x000fca00078e33ff */
[----:B------:R0:W-:Y:S04]  /*c8e0*/  STL [R1], R12 ;  /* 0x0000000c01007387 */ /* 0x0001e80000100800 */
[----:B------:R0:W-:Y:S02]  /*c8f0*/  STL [R1+0x8], R13 ;  /* 0x0000080d01007387 */ /* 0x0001e40000100800 */
.L_x_1253:
[----:B0-----:R-:W2:Y:S01]  /*c900*/  LDL R12, [R1+0xc] ;  /* 0x00000c00010c7983 */ /* 0x001ea20000100800 */
        /* <DEDUP_REMOVED lines=10> */
.L_x_1237:
[----:B------:R-:W-:Y:S01]  /*c9b0*/  IMAD R13, R153, 0x8, R2 ;  /* 0x00000008990d7824 */ /* 0x000fe200078e0202 */
[----:B------:R-:W-:-:S04]  /*c9c0*/  SHF.L.U32 R12, R154, 0x1f, RZ ;  /* 0x0000001f9a0c7819 */ /* 0x000fc800000006ff */
[----:B------:R0:W1:Y:S01]  /*c9d0*/  SYNCS.PHASECHK.TRANS64.TRYWAIT P3, [R13+URZ+0x16830], R12 ;  /* 0x0168300c0d0075a7 */ /* 0x000062000806017f */
[----:B------:R-:W-:Y:S05]  /*c9e0*/  @!P0 BRA `(.L_x_1238) ;  /* 0x0000000000048947 */ /* 0x000fea0003800000 */
[----:B------:R-:W-:Y:S01]  /*c9f0*/  BPT.TRAP 0x1 ;  /* 0x000000040000795c */ /* 0x000fe20000300000 */
.L_x_1238:
[----:B------:R-:W-:Y:S04]  /*ca00*/  BSSY B0, `(.L_x_1236) ;  /* 0x0000004000007945 */ /* 0x000fe80003800000 */
[----:B-1----:R-:W-:Y:S05]  /*ca10*/  @P3 BRA `(.L_x_1239) ;  /* 0x0000000000083947 */ /* 0x002fea0003800000 */
[----:B------:R-:W1:Y:S02]  /*ca20*/  SYNCS.PHASECHK.TRANS64.TRYWAIT P3, [R13+URZ+0x16830], R12 ;  /* 0x0168300c0d0075a7 */ /* 0x000e64000806017f */
[----:B-1----:R-:W-:Y:S05]  /*ca30*/  @!P3 BRA `(.L_x_1240) ;  /* 0x000001040024b947 */ /* 0x002fea0003800000 */
.L_x_1239:
[----:B------:R-:W-:Y:S05]  /*ca40*/  BSYNC B0 ;  /* 0x0000000000007941 */ /* 0x000fea0003800000 */
.L_x_1236:
[----:B01----:R-:W2:Y:S01]  /*ca50*/  LDL R13, [R1+0x14] ;  /* 0x00001400010d7983 */ /* 0x003ea20000100800 */
[----:B------:R-:W0:Y:S01]  /*ca60*/  S2R R12, SR_TID.X ;  /* 0x00000000000c7919 */ /* 0x000e220000002100 */
[----:B------:R-:W-:Y:S05]  /*ca70*/  WARPSYNC.ALL ;  /* 0x0000000000007948 */ /* 0x000fea0003800000 */
[----:B------:R-:W-:Y:S01]  /*ca80*/  IMAD.MOV.U32 R25, RZ, RZ, 0x40000040 ;  /* 0x40000040ff197424 */ /* 0x000fe200078e00ff */
[----:B0-----:R-:W-:Y:S02]  /*ca90*/  SHF.R.U32.HI R12, RZ, 0x7, R12 ;  /* 0x00000007ff0c7819 */ /* 0x001fe4000001160c */
[----:B------:R-:W-:-:S02]  /*caa0*/  R2UR UR8, R8 ;  /* 0x00000000080872ca */ /* 0x000fc400000e0000 */
[----:B------:R-:W-:Y:S02]  /*cab0*/  R2UR UR9, R9 ;  /* 0x00000000090972ca */ /* 0x000fe400000e0000 */
[C---:B------:R-:W-:Y:S02]  /*cac0*/  R2UR UR11, R25.reuse ;  /* 0x00000000190b72ca */ /* 0x040fe400000e0000 */
[----:B------:R-:W-:Y:S01]  /*cad0*/  R2UR UR23, R25 ;  /* 0x00000000191772ca */ /* 0x000fe200000e0000 */
[----:B------:R-:W-:Y:S01]  /*cae0*/  IMAD.MOV.U32 R21, RZ, RZ, 0x40000040 ;  /* 0x40000040ff157424 */ /* 0x000fe200078e00ff */
[----:B------:R-:W-:Y:S02]  /*caf0*/  R2UR UR12, R156 ;  /* 0x000000009c0c72ca */ /* 0x000fe400000e0000 */
[----:B------:R-:W-:Y:S02]  /*cb00*/  R2UR UR13, R157 ;  /* 0x000000009d0d72ca */ /* 0x000fe400000e0000 */
[----:B------:R-:W-:Y:S01]  /*cb10*/  R2UR UR15, R21 ;  /* 0x00000000150f72ca */ /* 0x000fe200000e0000 */
[----:B--2---:R-:W-:-:S02]  /*cb20*/  IMAD R24, R153, 0x400, R13 ;  /* 0x0000040099187824 */ /* 0x004fc400078e020d */
[----:B------:R-:W-:-:S05]  /*cb30*/  VIADD R13, R12, 0x8 ;  /* 0x000000080c0d7836 */ /* 0x000fca0000000000 */
[----:B------:R0:W-:Y:S01]  /*cb40*/  BAR.SYNC.DEFER_BLOCKING R13, 0x100 ;  /* 0x0004000d0000751d */ /* 0x0001e20000010000 */
[C---:B------:R-:W-:Y:S01]  /*cb50*/  R2UR UR10, R24.reuse ;  /* 0x00000000180a72ca */ /* 0x040fe200000e0000 */
[C---:B------:R-:W-:Y:S02]  /*cb60*/  VIADD R20, R24.reuse, 0x2 ;  /* 0x0000000218147836 */ /* 0x040fe40000000000 */
[C---:B------:R-:W-:Y:S02]  /*cb70*/  VIADD R12, R24.reuse, 0x4 ;  /* 0x00000004180c7836 */ /* 0x040fe40000000000 */
[----:B------:R-:W-:-:S05]  /*cb80*/  VIADD R24, R24, 0x6 ;  /* 0x0000000618187836 */ /* 0x000fca0000000000 */
[----:B------:R-:W-:Y:S02]  /*cb90*/  R2UR UR22, R24 ;  /* 0x00000000181672ca */ /* 0x000fe400000e0000 */
[----:B------:R-:W-:-:S06]  /*cba0*/  WARPGROUP.ARRIVE ;  /* 0x00000000000079c5 */ /* 0x000fcc0000000000 */
[----:B------:R-:W-:Y:S01]  /*cbb0*/  HGMMA.64x128x16.F32.BF16 R24, gdesc[UR8], RZ, !UPT, gsb0 ;  /* 0x01e00000081879f0 */ /* 0x000fe2000c0018ff */
[----:B------:R-:W-:Y:S01]  /*cbc0*/  R2UR UR14, R20 ;  /* 0x00000000140e72ca */ /* 0x000fe200000e0000 */
[----:B0-----:R-:W-:Y:S01]  /*cbd0*/  IMAD.MOV.U32 R13, RZ, RZ, 0x40000040 ;  /* 0x40000040ff0d7424 */ /* 0x001fe200078e00ff */
[----:B------:R-:W-:Y:S02]  /*cbe0*/  R2UR UR18, R12 ;  /* 0x000000000c1272ca */ /* 0x000fe400000e0000 */
[----:B------:R-:W-:Y:S02]  /*cbf0*/  R2UR UR16, R14 ;  /* 0x000000000e1072ca */ /* 0x000fe400000e0000 */
[----:B------:R-:W-:Y:S02]  /*cc00*/  R2UR UR19, R13 ;  /* 0x000000000d1372ca */ /* 0x000fe400000e0000 */
[----:B------:R-:W-:Y:S01]  /*cc10*/  R2UR UR17, R15 ;  /* 0x000000000f1172ca */ /* 0x000fe200000e0000 */
[----:B------:R-:W-:-:S02]  /*cc20*/  WARPGROUP.DEPBAR.LE gsb0, 0x0 ;  /* 0x00008000000079c5 */ /* 0x000fc40000010000 */
[----:B------:R-:W-:-:S06]  /*cc30*/  WARPGROUP.ARRIVE ;  /* 0x00000000000079c5 */ /* 0x000fcc0000000000 */
[----:B------:R-:W-:Y:S01]  /*cc40*/  HGMMA.64x128x16.F32.BF16 R24, gdesc[UR12], R24, gsb0 ;  /* 0x01e000000c1879f0 */ /* 0x000fe20008001818 */
[----:B------:R-:W-:Y:S02]  /*cc50*/  R2UR UR20, R10 ;  /* 0x000000000a1472ca */ /* 0x000fe400000e0000 */
[----:B------:R-:W-:Y:S01]  /*cc60*/  R2UR UR21, R11 ;  /* 0x000000000b1572ca */ /* 0x000fe200000e0000 */
[----:B------:R-:W-:Y:S02]  /*cc70*/  WARPGROUP.DEPBAR.LE gsb0, 0x0 ;  /* 0x00008000000079c5 */ /* 0x000fe40000010000 */
[----:B------:R-:W-:-:S06]  /*cc80*/  WARPGROUP.ARRIVE ;  /* 0x00000000000079c5 */ /* 0x000fcc0000000000 */
[----:B------:R-:W-:Y:S03]  /*cc90*/  HGMMA.64x128x16.F32.BF16 R24, gdesc[UR16], R24, gsb0 ;  /* 0x01e00000101879f0 */ /* 0x000fe60008001818 */
[----:B------:R-:W-:Y:S02]  /*cca0*/  WARPGROUP.DEPBAR.LE gsb0, 0x0 ;  /* 0x00008000000079c5 */ /* 0x000fe40000010000 */
[----:B------:R-:W-:-:S07]  /*ccb0*/  WARPGROUP.ARRIVE ;  /* 0x00000000000079c5 */ /* 0x000fce0000000000 */
[----:B------:R-:W-:Y:S03]  /*ccc0*/  HGMMA.64x128x16.F32.BF16 R24, gdesc[UR20], R24, gsb0 ;  /* 0x01e00000141879f0 */ /* 0x000fe60008001818 */
[----:B------:R-:W-:Y:S02]  /*ccd0*/  WARPGROUP.DEPBAR.LE gsb0, 0x0 ;  /* 0x00008000000079c5 */ /* 0x000fe40000010000 */
[----:B------:R-:W-:Y:S05]  /*cce0*/  @P2 BRA `(.L_x_1241) ;  /* 0x0000000000282947 */ /* 0x000fea0003800000 */
[----:B------:R-:W-:Y:S05]  /*ccf0*/  @!P0 BRA `(.L_x_1242) ;  /* 0x0000000000048947 */ /* 0x000fea0003800000 */
[----:B------:R-:W-:Y:S01]  /*cd00*/  BPT.TRAP 0x1 ;  /* 0x000000040000795c */ /* 0x000fe20000300000 */
.L_x_1242:
[----:B------:R-:W-:Y:S01]  /*cd10*/  SHF.L.U32 R12, R19, 0x1f, RZ ;  /* 0x0000001f130c7819 */ /* 0x000fe200000006ff */
[----:B------:R-:W-:-:S04]  /*cd20*/  IMAD R13, R16, 0x8, R2 ;  /* 0x00000008100d7824 */ /* 0x000fc800078e0202 */
[----:B------:R0:W1:Y:S01]  /*cd30*/  SYNCS.PHASECHK.TRANS64.TRYWAIT P2, [R13+URZ+0x16850], R12 ;  /* 0x0168500c0d0075a7 */ /* 0x000062000804017f */
[----:B------:R-:W-:Y:S05]  /*cd40*/  @!P0 BRA `(.L_x_1243) ;  /* 0x0000000000048947 */ /* 0x000fea0003800000 */
[----:B------:R-:W-:Y:S01]  /*cd50*/  BPT.TRAP 0x1 ;  /* 0x000000040000795c */ /* 0x000fe20000300000 */
.L_x_1243:
[----:B-1----:R-:W-:Y:S05]  /*cd60*/  @P2 BRA `(.L_x_1241) ;  /* 0x0000000000082947 */ /* 0x002fea0003800000 */
[----:B------:R-:W1:Y:S02]  /*cd70*/  SYNCS.PHASECHK.TRANS64.TRYWAIT P2, [R13+URZ+0x16850], R12 ;  /* 0x0168500c0d0075a7 */ /* 0x000e64000804017f */
[----:B-1----:R-:W-:Y:S05]  /*cd80*/  @!P2 BRA `(.L_x_1244) ;  /* 0x000001000064a947 */ /* 0x002fea0003800000 */
.L_x_1241:
[----:B01----:R-:W-:Y:S01]  /*cd90*/  VIADD R12, R2, 0x400 ;  /* 0x00000400020c7836 */ /* 0x003fe20000000000 */
[----:B------:R-:W-:Y:S05]  /*cda0*/  WARPSYNC.ALL ;  /* 0x0000000000007948 */ /* 0x000fea0003800000 */
[----:B------:R-:W-:Y:S01]  /*cdb0*/  SHF.R.U32.HI R12, RZ, 0x4, R12 ;  /* 0x00000004ff0c7819 */ /* 0x000fe2000001160c */
[----:B------:R-:W-:Y:S01]  /*cdc0*/  IMAD.MOV.U32 R13, RZ, RZ, 0x40000040 ;  /* 0x40000040ff0d7424 */ /* 0x000fe200078e00ff */
[----:B------:R-:W-:Y:S02]  /*cdd0*/  WARPGROUP.ARRIVE ;  /* 0x00000000000079c5 */ /* 0x000fe40000000000 */
[----:B------:R-:W-:-:S02]  /*cde0*/  LOP3.LUT R12, R12, 0x3fff, RZ, 0xc0, !PT ;  /* 0x00003fff0c0c7812 */ /* 0x000fc400078ec0ff */
[----:B------:R-:W-:-:S03]  /*cdf0*/  R2UR UR11, R13 ;  /* 0x000000000d0b72ca */ /* 0x000fc600000e0000 */
[----:B------:R-:W-:-:S05]  /*ce00*/  IMAD R12, R16, 0x400, R12 ;  /* 0x00000400100c7824 */ /* 0x000fca00078e020c */
[----:B------:R-:W-:-:S13]  /*ce10*/  R2UR UR10, R12 ;  /* 0x000000000c0a72ca */ /* 0x000fda00000e0000 */
[----:B------:R-:W-:Y:S01]  /*ce20*/  HGMMA.64x64x16.F32.BF16 R88, R148, gdesc[UR8].tnspB, R88, gsb0 ;  /* 0x40e0000894587df0 */ /* 0x000fe20008001858 */
[----:B------:R-:W-:Y:S02]  /*ce30*/  VIADD R20, R12, 0x80 ;  /* 0x000000800c147836 */ /* 0x000fe40000000000 */
[----:B------:R-:W-:-:S03]  /*ce40*/  IMAD.MOV.U32 R21, RZ, RZ, 0x40000040 ;  /* 0x40000040ff157424 */ /* 0x000fc600078e00ff */
[----:B------:R-:W-:Y:S02]  /*ce50*/  R2UR UR10, R20 ;  /* 0x00000000140a72ca */ /* 0x000fe400000e0000 */
[----:B------:R-:W-:Y:S01]  /*ce60*/  R2UR UR11, R21 ;  /* 0x00000000150b72ca */ /* 0x000fe200000e0000 */
[----:B------:R-:W-:Y:S02]  /*ce70*/  VIADD R20, R12, 0x100 ;  /* 0x000001000c147836 */ /* 0x000fe40000000000 */
[----:B------:R-:W-:Y:S01]  /*ce80*/  IMAD.MOV.U32 R21, RZ, RZ, 0x40000040 ;  /* 0x40000040ff157424 */ /* 0x000fe200078e00ff */
[----:B------:R-:W-:Y:S02]  /*ce90*/  WARPGROUP.DEPBAR.LE gsb0, 0x0 ;  /* 0x00008000000079c5 */ /* 0x000fe40000010000 */
[----:B------:R-:W-:Y:S01]  /*cea0*/  WARPGROUP.ARRIVE ;  /* 0x00000000000079c5 */ /* 0x000fe20000000000 */
[----:B------:R-:W2:Y:S04]  /*ceb0*/  LDL R150, [R1+0x1c] ;  /* 0x00001c0001967983 */ /* 0x000ea80000100800 */
[----:B------:R-:W3:Y:S02]  /*cec0*/  LDL R151, [R1+0x20] ;  /* 0x0000200001977983 */ /* 0x000ee40000100800 */
[----:B------:R-:W-:Y:S01]  /*ced0*/  HGMMA.64x64x16.F32.BF16 R88, R144, gdesc[UR8].tnspB, R88, gsb0 ;  /* 0x40e0000890587df0 */ /* 0x000fe20008001858 */
[----:B------:R-:W-:Y:S01]  /*cee0*/  R2UR UR10, R20 ;  /* 0x00000000140a72ca */ /* 0x000fe200000e0000 */
[----:B------:R-:W-:Y:S01]  /*cef0*/  VIADD R20, R12, 0x180 ;  /* 0x000001800c147836 */ /* 0x000fe20000000000 */
[----:B------:R-:W-:Y:S01]  /*cf00*/  R2UR UR11, R21 ;  /* 0x00000000150b72ca */ /* 0x000fe200000e0000 */
[----:B------:R-:W-:Y:S01]  /*cf10*/  IMAD.MOV.U32 R21, RZ, RZ, 0x40000040 ;  /* 0x40000040ff157424 */ /* 0x000fe200078e00ff */
[----:B------:R-:W0:Y:S01]  /*cf20*/  S2R R148, SR_TID.X ;  /* 0x0000000000947919 */ /* 0x000e220000002100 */
[----:B------:R-:W-:-:S02]  /*cf30*/  IMAD.MOV.U32 R13, RZ, RZ, 0x40000040 ;  /* 0x40000040ff0d7424 */ /* 0x000fc400078e00ff */
[----:B------:R-:W-:-:S04]  /*cf40*/  @!P1 IMAD R19, R153, 0x8, R2 ;  /* 0x0000000899139824 */ /* 0x000fc800078e0202 */
[----:B------:R-:W-:-:S05]  /*cf50*/  @!P1 VIADD R19, R19, 0x16840 ;  /* 0x0001684013139836 */ /* 0x000fca0000000000 */
[----:B------:R-:W-:Y:S02]  /*cf60*/  @!P1 PRMT R19, RZ, 0x654, R19 ;  /* 0x00000654ff139816 */ /* 0x000fe40000000013 */
[----:B0-----:R-:W-:Y:S02]  /*cf70*/  SHF.R.U32.HI R149, RZ, 0x7, R148 ;  /* 0x00000007ff957819 */ /* 0x001fe40000011694 */
[----:B------:R-:W-:Y:S01]  /*cf80*/  ISETP.GE.U32.AND P2, PT, R148, 0x180, PT ;  /* 0x000001809400780c */ /* 0x000fe20003f46070 */
[----:B------:R-:W-:Y:S02]  /*cf90*/  WARPGROUP.DEPBAR.LE gsb0, 0x0 ;  /* 0x00008000000079c5 */ /* 0x000fe40000010000 */
[----:B------:R-:W-:-:S06]  /*cfa0*/  WARPGROUP.ARRIVE ;  /* 0x00000000000079c5 */ /* 0x000fcc0000000000 */
[----:B------:R-:W-:Y:S01]  /*cfb0*/  HGMMA.64x64x16.F32.BF16 R88, R140, gdesc[UR8].tnspB, R88, gsb0 ;  /* 0x40e000088c587df0 */ /* 0x000fe20008001858 */
[----:B------:R-:W-:Y:S01]  /*cfc0*/  R2UR UR10, R20 ;  /* 0x00000000140a72ca */ /* 0x000fe200000e0000 */
[----:B------:R-:W-:Y:S01]  /*cfd0*/  VIADD R20, R12, 0x200 ;  /* 0x000002000c147836 */ /* 0x000fe20000000000 */
[----:B------:R-:W-:Y:S01]  /*cfe0*/  R2UR UR11, R21 ;  /* 0x00000000150b72ca */ /* 0x000fe200000e0000 */
[----:B------:R-:W-:Y:S01]  /*cff0*/  IMAD.MOV.U32 R21, RZ, RZ, 0x40000040 ;  /* 0x40000040ff157424 */ /* 0x000fe200078e00ff */
[----:B------:R-:W-:Y:S02]  /*d000*/  WARPGROUP.DEPBAR.LE gsb0, 0x0 ;  /* 0x00008000000079c5 */ /* 0x000fe40000010000 */
[----:B------:R-:W-:-:S09]  /*d010*/  WARPGROUP.ARRIVE ;  /* 0x00000000000079c5 */ /* 0x000fd20000000000 */
        /* <DEDUP_REMOVED lines=9> */
[C---:B------:R-:W-:Y:S01]  /*d0b0*/  VIADD R20, R12.reuse, 0x300 ;  /* 0x000003000c147836 */ /* 0x040fe20000000000 */
[----:B------:R-:W-:Y:S01]  /*d0c0*/  R2UR UR11, R21 ;  /* 0x00000000150b72ca */ /* 0x000fe200000e0000 */
[----:B------:R-:W-:Y:S02]  /*d0d0*/  IMAD.MOV.U32 R21, RZ, RZ, 0x40000040 ;  /* 0x40000040ff157424 */ /* 0x000fe400078e00ff */
[----:B------:R-:W-:Y:S01]  /*d0e0*/  VIADD R12, R12, 0x380 ;  /* 0x000003800c0c7836 */ /* 0x000fe20000000000 */
[----:B------:R-:W-:Y:S02]  /*d0f0*/  WARPGROUP.DEPBAR.LE gsb0, 0x0 ;  /* 0x00008000000079c5 */ /* 0x000fe40000010000 */
[----:B------:R-:W-:-:S07]  /*d100*/  WARPGROUP.ARRIVE ;  /* 0x00000000000079c5 */ /* 0x000fce0000000000 */
[----:B------:R-:W-:Y:S01]  /*d110*/  HGMMA.64x64x16.F32.BF16 R88, R128, gdesc[UR8].tnspB, R88, gsb0 ;  /* 0x40e0000880587df0 */ /* 0x000fe20008001858 */
[----:B------:R-:W-:Y:S02]  /*d120*/  R2UR UR10, R20 ;  /* 0x00000000140a72ca */ /* 0x000fe400000e0000 */
[----:B------:R-:W-:Y:S01]  /*d130*/  R2UR UR11, R21 ;  /* 0x00000000150b72ca */ /* 0x000fe200000e0000 */
[----:B------:R-:W-:Y:S02]  /*d140*/  WARPGROUP.DEPBAR.LE gsb0, 0x0 ;  /* 0x00008000000079c5 */ /* 0x000fe40000010000 */
[----:B------:R-:W-:-:S10]  /*d150*/  WARPGROUP.ARRIVE ;  /* 0x00000000000079c5 */ /* 0x000fd40000000000 */
[----:B------:R-:W-:Y:S01]  /*d160*/  HGMMA.64x64x16.F32.BF16 R88, R124, gdesc[UR8].tnspB, R88, gsb0 ;  /* 0x40e000087c587df0 */ /* 0x000fe20008001858 */
[----:B------:R-:W-:Y:S01]  /*d170*/  R2UR UR10, R12 ;  /* 0x000000000c0a72ca */ /* 0x000fe200000e0000 */
[----:B------:R-:W-:Y:S01]  /*d180*/  VIADD R12, R149, 0x9 ;  /* 0x00000009950c7836 */ /* 0x000fe20000000000 */
[----:B------:R-:W-:Y:S01]  /*d190*/  R2UR UR11, R13 ;  /* 0x000000000d0b72ca */ /* 0x000fe200000e0000 */
[----:B------:R-:W-:-:S03]  /*d1a0*/  IMAD.SHL.U32 R13, R4, 0x80, RZ ;  /* 0x00000080040d7824 */ /* 0x000fc600078e00ff */
[----:B------:R-:W-:Y:S02]  /*d1b0*/  SEL R20, R12, 0x9, !P2 ;  /* 0x000000090c147807 */ /* 0x000fe40005000000 */
[----:B--2---:R-:W-:Y:S02]  /*d1c0*/  IADD3 R12, R150, 0x1, -R13 ;  /* 0x00000001960c7810 */ /* 0x004fe40007ffe80d */
[----:B------:R-:W-:Y:S01]  /*d1d0*/  PLOP3.LUT P2, PT, PT, PT, UP0, 0x40, 0x0 ;  /* 0x000000000000781c */ /* 0x000fe20003f4e808 */
[----:B------:R-:W-:Y:S02]  /*d1e0*/  WARPGROUP.DEPBAR.LE gsb0, 0x0 ;  /* 0x00008000000079c5 */ /* 0x000fe40000010000 */
[----:B------:R-:W-:-:S06]  /*d1f0*/  WARPGROUP.ARRIVE ;  /* 0x00000000000079c5 */ /* 0x000fcc0000000000 */
[----:B------:R-:W-:Y:S03]  /*d200*/  HGMMA.64x64x16.F32.BF16 R88, R120, gdesc[UR8].tnspB, R88, gsb0 ;  /* 0x40e0000878587df0 */ /* 0x000fe60008001858 */
[----:B------:R-:W-:Y:S02]  /*d210*/  WARPGROUP.DEPBAR.LE gsb0, 0x0 ;  /* 0x00008000000079c5 */ /* 0x000fe40000010000 */
[----:B---3--:R-:W-:Y:S01]  /*d220*/  IMAD.IADD R120, R12, 0x1, -R151 ;  /* 0x000000010c787824 */ /* 0x008fe200078e0a97 */
[----:B------:R0:W-:Y:S06]  /*d230*/  BAR.ARV R20, 0x100 ;  /* 0x000400140000751d */ /* 0x0001ec0000002000 */
[----:B------:R-:W-:Y:S01]  /*d240*/  IMAD.U32 R12, RZ, RZ, UR25 ;  /* 0x00000019ff0c7e24 */ /* 0x000fe2000f8e00ff */
[----:B------:R1:W-:Y:S01]  /*d250*/  @!P1 SYNCS.ARRIVE.TRANS64.RED.A1T0 RZ, [R19+URZ], RZ ;  /* 0x000000ff13ff99a7 */ /* 0x0003e2000810043f */
[----:B------:R-:W-:-:S03]  /*d260*/  IMAD R120, R155, -0x2, R120 ;  /* 0xfffffffe9b787824 */ /* 0x000fc600078e0278 */
[----:B------:R-:W-:Y:S01]  /*d270*/  LOP3.LUT R121, RZ, R12, RZ, 0x33, !PT ;  /* 0x0000000cff797212 */ /* 0x000fe200078e33ff */
[----:B------:R-:W-:-:S04]  /*d280*/  VIADD R122, R120, UR28 ;  /* 0x0000001c787a7c36 */ /* 0x000fc80008000000 */
[----:B------:R-:W-:Y:S02]  /*d290*/  IMAD.IADD R121, R121, 0x1, R120 ;  /* 0x0000000179797824 */ /* 0x000fe400078e0278 */
[C---:B------:R-:W-:Y:S02]  /*d2a0*/  IMAD.IADD R120, R5.reuse, 0x1, R122 ;  /* 0x0000000105787824 */ /* 0x040fe400078e027a */
[----:B-1----:R-:W-:Y:S01]  /*d2b0*/  IMAD.IADD R19, R5, 0x1, R121 ;  /* 0x0000000105137824 */ /* 0x002fe200078e0279 */
[----:B0-----:R-:W-:Y:S06]  /*d2c0*/  @P2 BRA `(.L_x_1245) ;  /* 0x00000000005c2947 */ /* 0x001fec0003800000 */
[----:B------:R-:W-:Y:S01]  /*d2d0*/  ISETP.GT.AND P2, PT, R23, -0x1, PT ;  /* 0xffffffff1700780c */ /* 0x000fe20003f44270 */
[----:B------:R-:W-:-:S12]  /*d2e0*/  BSSY B0, `(.L_x_1246) ;  /* 0x0000011000007945 */ /* 0x000fd80003800000 */
[----:B------:R-:W-:Y:S05]  /*d2f0*/  @P2 BRA `(.L_x_1247) ;  /* 0x0000000000242947 */ /* 0x000fea0003800000 */
[----:B------:R-:W2:Y:S01]  /*d300*/  LDL R151, [R1+0x8] ;  /* 0x0000080001977983 */ /* 0x000ea20000100800 */
[----:B------:R-:W-:-:S05]  /*d310*/  IMAD.U32 R123, RZ, RZ, UR24 ;  /* 0x00000018ff7b7e24 */ /* 0x000fca000f8e00ff */
[----:B------:R-:W-:-:S13]  /*d320*/  ISETP.NE.AND P2, PT, R123, 0x1, PT ;  /* 0x000000017b00780c */ /* 0x000fda0003f45270 */
[----:B------:R-:W2:Y:S02]  /*d330*/  @P2 LDC.64 R20, c[0x0][0x9e8] ;  /* 0x00027a00ff142b82 */ /* 0x000ea40000000a00 */
[----:B--2---:R-:W-:-:S04]  /*d340*/  @P2 IMAD.HI.U32 R124, R151, R20, RZ ;  /* 0x00000014977c2227 */ /* 0x004fc800078e00ff */
[----:B------:R-:W-:Y:S01]  /*d350*/  IMAD.MOV.U32 R20, RZ, RZ, R151 ;  /* 0x000000ffff147224 */ /* 0x000fe200078e0097 */
[----:B------:R-:W-:-:S04]  /*d360*/  @P2 SHF.R.U32.HI R20, RZ, R21, R124 ;  /* 0x00000015ff142219 */ /* 0x000fc8000001167c */
[----:B------:R-:W-:Y:S01]  /*d370*/  LOP3.LUT R20, RZ, R20, RZ, 0x33, !PT ;  /* 0x00000014ff147212 */ /* 0x000fe200078e33ff */
[----:B------:R-:W-:Y:S06]  /*d380*/  BRA `(.L_x_1248) ;  /* 0x0000000000187947 */ /* 0x000fec0003800000 */
.L_x_1247:
[----:B------:R-:W-:-:S05]  /*d390*/  IMAD.U32 R123, RZ, RZ, UR24 ;  /* 0x00000018ff7b7e24 */ /* 0x000fca000f8e00ff */
[----:B------:R-:W-:-:S13]  /*d3a0*/  ISETP.NE.AND P2, PT, R123, 0x1, PT ;  /* 0x000000017b00780c */ /* 0x000fda0003f45270 */
[----:B------:R-:W0:Y:S02]  /*d3b0*/  @P2 LDC.64 R20, c[0x0][0x9e8] ;  /* 0x00027a00ff142b82 */ /* 0x000e240000000a00 */
[----:B0-----:R-:W-:-:S04]  /*d3c0*/  @P2 IMAD.HI.U32 R124, R23, R20, RZ ;  /* 0x00000014177c2227 */ /* 0x001fc800078e00ff */
[----:B------:R-:W-:Y:S01]  /*d3d0*/  IMAD.MOV.U32 R20, RZ, RZ, R23 ;  /* 0x000000ffff147224 */ /* 0x000fe200078e0017 */
[----:B------:R-:W-:-:S07]  /*d3e0*/  @P2 SHF.R.U32.HI R20, RZ, R21, R124 ;  /* 0x00000015ff142219 */ /* 0x000fce000001167c */
.L_x_1248:
[----:B------:R-:W-:Y:S05]  /*d3f0*/  BSYNC B0 ;  /* 0x0000000000007941 */ /* 0x000fea0003800000 */
.L_x_1246:
[----:B------:R-:W-:-:S04]  /*d400*/  IMAD R20, R20, R123, -R13 ;  /* 0x0000007b14147224 */ /* 0x000fc800078e0a0d */
[----:B------:R-:W-:-:S05]  /*d410*/  IMAD R20, R155, -0x2, R20 ;  /* 0xfffffffe9b147824 */ /* 0x000fca00078e0214 */
[----:B------:R-:W-:Y:S02]  /*d420*/  VIADDMNMX R120, R20, R123, R120, PT ;  /* 0x0000007b14787246 */ /* 0x000fe40003800178 */
[----:B------:R-:W-:-:S07]  /*d430*/  VIMNMX R19, R19, R20, !PT ;  /* 0x0000001413137248 */ /* 0x000fce0007fe0100 */
.L_x_1245:
[----:B------:R-:W-:Y:S02]  /*d440*/  ISETP.GT.AND P2, PT, R4, -0x1, PT ;  /* 0xffffffff0400780c */ /* 0x000fe40003f44270 */
[----:B------:R-:W-:Y:S02]  /*d450*/  IADD3 R122, R122, 0x8, R5 ;  /* 0x000000087a7a7810 */ /* 0x000fe40007ffe005 */
[C---:B------:R-:W-:Y:S02]  /*d460*/  ISETP.GT.AND P5, PT, R19.reuse, 0x8, P2 ;  /* 0x000000081300780c */ /* 0x040fe400017a4270 */
[C---:B------:R-:W-:Y:S02]  /*d470*/  ISETP.GT.AND P4, PT, R19.reuse, RZ, P2 ;  /* 0x000000ff1300720c */ /* 0x040fe40001784270 */
[----:B------:R-:W-:Y:S02]  /*d480*/  ISETP.LT.OR P5, PT, R120, 0x9, P5 ;  /* 0x000000097800780c */ /* 0x000fe40002fa1670 */
[----:B------:R-:W-:-:S02]  /*d490*/  ISETP.GT.AND P3, PT, R19, 0x1, P2 ;  /* 0x000000011300780c */ /* 0x000fc40001764270 */
[----:B------:R-:W-:Y:S02]  /*d4a0*/  FSEL R28, R28, -INF , !P5 ;  /* 0xff8000001c1c7808 */ /* 0x000fe40006800000 */
[----:B------:R-:W-:Y:S02]  /*d4b0*/  ISETP.GT.AND P5, PT, R19, 0x11, P2 ;  /* 0x000000111300780c */ /* 0x000fe400017a4270 */
[C---:B------:R-:W-:Y:S02]  /*d4c0*/  ISETP.LT.OR P4, PT, R120.reuse, 0x1, P4 ;  /* 0x000000017800780c */ /* 0x040fe40002781670 */
[C---:B------:R-:W-:Y:S02]  /*d4d0*/  ISETP.LT.OR P3, PT, R120.reuse, 0x2, P3 ;  /* 0x000000027800780c */ /* 0x040fe40001f61670 */
[----:B------:R-:W-:Y:S02]  /*d4e0*/  ISETP.LT.OR P5, PT, R120, 0x12, P5 ;  /* 0x000000127800780c */ /* 0x000fe40002fa1670 */
[----:B------:R-:W-:-:S02]  /*d4f0*/  FSEL R24, R24, -INF , !P4 ;  /* 0xff80000018187808 */ /* 0x000fc40006000000 */
[----:B------:R-:W-:Y:S02]  /*d500*/  FSEL R25, R25, -INF , !P3 ;  /* 0xff80000019197808 */ /* 0x000fe40005800000 */
[C---:B------:R-:W-:Y:S02]  /*d510*/  ISETP.GT.AND P4, PT, R19.reuse, 0x9, P2 ;  /* 0x000000091300780c */ /* 0x040fe40001784270 */
[----:B------:R-:W-:Y:S02]  /*d520*/  ISETP.GT.AND P3, PT, R19, 0x10, P2 ;  /* 0x000000101300780c */ /* 0x000fe40001764270 */
[----:B------:R-:W-:Y:S02]  /*d530*/  FSEL R33, R33, -INF , !P5 ;  /* 0xff80000021217808 */ /* 0x000fe40006800000 */
[----:B------:R-:W-:Y:S02]  /*d540*/  ISETP.GT.AND P5, PT, R19, 0x20, P2 ;  /* 0x000000201300780c */ /* 0x000fe400017a4270 */
[----:B------:R-:W-:-:S02]  /*d550*/  ISETP.LT.OR P4, PT, R120, 0xa, P4 ;  /* 0x0000000a7800780c */ /* 0x000fc40002781670 */
[C---:B------:R-:W-:Y:S02]  /*d560*/  ISETP.LT.OR P3, PT, R120.reuse, 0x11, P3 ;  /* 0x000000117800780c */ /* 0x040fe40001f61670 */
[----:B------:R-:W-:Y:S02]  /*d570*/  ISETP.LT.OR P5, PT, R120, 0x21, P5 ;  /* 0x000000217800780c */ /* 0x000fe40002fa1670 */
[----:B------:R-:W-:Y:S02]  /*d580*/  FSEL R29, R29, -INF , !P4 ;  /* 0xff8000001d1d7808 */ /* 0x000fe40006000000 */
[----:B------:R-:W-:Y:S02]  /*d590*/  FSEL R32, R32, -INF , !P3 ;  /* 0xff80000020207808 */ /* 0x000fe40005800000 */
[C---:B------:R-:W-:Y:S02]  /*d5a0*/  ISETP.GT.AND P4, PT, R19.reuse, 0x18, P2 ;  /* 0x000000181300780c */ /* 0x040fe40001784270 */
        /* <DEDUP_REMOVED lines=65> */
[----:B------:R-:W-:Y:S02]  /*d9c0*/  PLOP3.LUT P5, PT, PT, PT, UP0, 0x40, 0x0 ;  /* 0x000000000000781c */ /* 0x000fe40003fae808 */
[----:B------:R-:W-:-:S02]  /*d9d0*/  ISETP.LT.OR P4, PT, R120, 0x6a, P4 ;  /* 0x0000006a7800780c */ /* 0x000fc40002781670 */
[----:B------:R-:W-:Y:S02]  /*d9e0*/  ISETP.LT.OR P3, PT, R120, 0x71, P3 ;  /* 0x000000717800780c */ /* 0x000fe40001f61670 */
[----:B------:R-:W-:Y:S02]  /*d9f0*/  FSEL R77, R77, -INF , !P4 ;  /* 0xff8000004d4d7808 */ /* 0x000fe40006000000 */
[----:B------:R-:W-:Y:S02]  /*da00*/  FSEL R80, R80, -INF , !P3 ;  /* 0xff80000050507808 */ /* 0x000fe40005800000 */
[C---:B------:R-:W-:Y:S02]  /*da10*/  ISETP.GT.AND P4, PT, R19.reuse, 0x78, P2 ;  /* 0x000000781300780c */ /* 0x040fe40001784270 */
[----:B------:R-:W-:Y:S02]  /*da20*/  ISETP.GT.AND P3, PT, R19, 0x79, P2 ;  /* 0x000000791300780c */ /* 0x000fe40001764270 */
[----:B------:R-:W-:-:S02]  /*da30*/  ISETP.LT.OR P4, PT, R120, 0x79, P4 ;  /* 0x000000797800780c */ /* 0x000fc40002781670 */
[----:B------:R-:W-:Y:S02]  /*da40*/  ISETP.LT.OR P3, PT, R120, 0x7a, P3 ;  /* 0x0000007a7800780c */ /* 0x000fe40001f61670 */
[----:B------:R-:W-:Y:S02]  /*da50*/  IADD3 R121, R121, 0x8, R5 ;  /* 0x0000000879797810 */ /* 0x000fe40007ffe005 */
[----:B------:R-:W-:Y:S02]  /*da60*/  FSEL R84, R84, -INF , !P4 ;  /* 0xff80000054547808 */ /* 0x000fe40006000000 */
[----:B------:R-:W-:Y:S01]  /*da70*/  FSEL R85, R85, -INF , !P3 ;  /* 0xff80000055557808 */ /* 0x000fe20005800000 */
[----:B------:R-:W-:Y:S06]  /*da80*/  @P5 BRA `(.L_x_1249) ;  /* 0x00000000005c5947 */ /* 0x000fec0003800000 */
[----:B------:R-:W-:Y:S01]  /*da90*/  ISETP.GT.AND P3, PT, R152, -0x1, PT ;  /* 0xffffffff9800780c */ /* 0x000fe20003f64270 */
[----:B------:R-:W-:-:S12]  /*daa0*/  BSSY B0, `(.L_x_1250) ;  /* 0x0000011000007945 */ /* 0x000fd80003800000 */
[----:B------:R-:W-:Y:S05]  /*dab0*/  @P3 BRA `(.L_x_1251) ;  /* 0x0000000000243947 */ /* 0x000fea0003800000 */
[----:B------:R-:W2:Y:S01]  /*dac0*/  LDL R123, [R1] ;  /* 0x00000000017b7983 */ /* 0x000ea20000100800 */
        /* <DEDUP_REMOVED lines=8> */
.L_x_1251:
[----:B------:R-:W-:-:S05]  /*db50*/  IMAD.U32 R19, RZ, RZ, UR24 ;  /* 0x00000018ff137e24 */ /* 0x000fca000f8e00ff */
[----:B------:R-:W-:-:S13]  /*db60*/  ISETP.NE.AND P3, PT, R19, 0x1, PT ;  /* 0x000000011300780c */ /* 0x000fda0003f65270 */
[----:B------:R-:W0:Y:S02]  /*db70*/  @P3 LDC.64 R20, c[0x0][0x9e8] ;  /* 0x00027a00ff143b82 */ /* 0x000e240000000a00 */
[----:B0-----:R-:W-:-:S04]  /*db80*/  @P3 IMAD.HI.U32 R120, R152, R20, RZ ;  /* 0x0000001498783227 */ /* 0x001fc800078e00ff */
[----:B------:R-:W-:Y:S01]  /*db90*/  IMAD.MOV.U32 R20, RZ, RZ, R152 ;  /* 0x000000ffff147224 */ /* 0x000fe200078e0098 */
[----:B------:R-:W-:-:S07]  /*dba0*/  @P3 SHF.R.U32.HI R20, RZ, R21, R120 ;  /* 0x00000015ff143219 */ /* 0x000fce0000011678 */
.L_x_1252:
[----:B------:R-:W-:Y:S05]  /*dbb0*/  BSYNC B0 ;  /* 0x0000000000007941 */ /* 0x000fea0003800000 */
.L_x_1250:
[----:B------:R-:W-:-:S04]  /*dbc0*/  IMAD R20, R20, R19, -R13 ;  /* 0x0000001314147224 */ /* 0x000fc800078e0a0d */
[----:B------:R-:W-:-:S05]  /*dbd0*/  IMAD R20, R155, -0x2, R20 ;  /* 0xfffffffe9b147824 */ /* 0x000fca00078e0214 */
[----:B------:R-:W-:Y:S02]  /*dbe0*/  VIADDMNMX R122, R20, R19, R122, PT ;  /* 0x00000013147a7246 */ /* 0x000fe4000380017a */
[----:B------:R-:W-:-:S07]  /*dbf0*/  VIMNMX R121, R121, R20, !PT ;  /* 0x0000001479797248 */ /* 0x000fce0007fe0100 */
.L_x_1249:
        /* <DEDUP_REMOVED lines=20> */
[C---:B------:R-:W-:Y:S02]  /*dd40*/  ISETP.GT.AND P4, PT, R121.reuse, 0x29, P2 ;  /* 0x000000297900780c */ /* 0x040fe40001784270 */
        /* <DEDUP_REMOVED lines=45> */
[----:B------:R-:W0:Y:S01]  /*e020*/  SHFL.BFLY PT, R13, R20, 0x2, 0x1f ;  /* 0x0c401f00140d7f89 */ /* 0x000e2200000e0000 */
[----:B------:R-:W-:-:S02]  /*e030*/  FSEL R50, R50, -INF , !P5 ;  /* 0xff80000032327808 */ /* 0x000fc40006800000 */
[----:B------:R-:W-:Y:S02]  /*e040*/  ISETP.GT.AND P5, PT, R121, 0x39, P2 ;  /* 0x000000397900780c */ /* 0x000fe400017a4270 */
[C---:B------:R-:W-:Y:S02]  /*e050*/  ISETP.LT.OR P4, PT, R122.reuse, 0x5a, P4 ;  /* 0x0000005a7a00780c */ /* 0x040fe40002781670 */
[----:B------:R-:W-:Y:S02]  /*e060*/  ISETP.LT.OR P5, PT, R122, 0x3a, P5 ;  /* 0x0000003a7a00780c */ /* 0x000fe40002fa1670 */
[----:B------:R-:W-:Y:S02]  /*e070*/  FSEL R71, R71, -INF , !P4 ;  /* 0xff80000047477808 */ /* 0x000fe40006000000 */
[----:B------:R-:W-:Y:S02]  /*e080*/  ISETP.GT.AND P4, PT, R121, 0x61, P2 ;  /* 0x000000617900780c */ /* 0x000fe40001784270 */
[----:B------:R-:W-:-:S02]  /*e090*/  FSEL R55, R55, -INF , !P5 ;  /* 0xff80000037377808 */ /* 0x000fc40006800000 */
[----:B------:R-:W-:Y:S02]  /*e0a0*/  ISETP.GT.AND P5, PT, R121, 0x48, P2 ;  /* 0x000000487900780c */ /* 0x000fe400017a4270 */
[C---:B------:R-:W-:Y:S02]  /*e0b0*/  ISETP.LT.OR P4, PT, R122.reuse, 0x62, P4 ;  /* 0x000000627a00780c */ /* 0x040fe40002781670 */
[----:B------:R-:W-:Y:S02]  /*e0c0*/  ISETP.LT.OR P5, PT, R122, 0x49, P5 ;  /* 0x000000497a00780c */ /* 0x000fe40002fa1670 */
[----:B------:R-:W-:Y:S02]  /*e0d0*/  FSEL R75, R75, -INF , !P4 ;  /* 0xff8000004b4b7808 */ /* 0x000fe40006000000 */
[----:B------:R-:W-:Y:S02]  /*e0e0*/  ISETP.GT.AND P4, PT, R121, 0x69, P2 ;  /* 0x000000697900780c */ /* 0x000fe40001784270 */
[----:B0-----:R-:W-:-:S02]  /*e0f0*/  FMNMX.FTZ R19, R20, R13, !PT ;  /* 0x0000000d14137209 */ /* 0x001fc40007810000 */
[----:B------:R-:W-:Y:S02]  /*e100*/  FSEL R62, R62, -INF , !P5 ;  /* 0xff8000003e3e7808 */ /* 0x000fe40006800000 */
[----:B------:R-:W-:Y:S01]  /*e110*/  ISETP.GT.AND P5, PT, R121, 0x51, P2 ;  /* 0x000000517900780c */ /* 0x000fe200017a4270 */
[----:B------:R-:W0:Y:S01]  /*e120*/  SHFL.BFLY PT, R120, R19, 0x1, 0x1f ;  /* 0x0c201f0013787f89 */ /* 0x000e2200000e0000 */
[C---:B------:R-:W-:Y:S02]  /*e130*/  ISETP.LT.OR P4, PT, R122.reuse, 0x6a, P4 ;  /* 0x0000006a7a00780c */ /* 0x040fe40002781670 */
[----:B------:R-:W-:Y:S02]  /*e140*/  ISETP.LT.OR P5, PT, R122, 0x52, P5 ;  /* 0x000000527a00780c */ /* 0x000fe40002fa1670 */
[----:B------:R-:W-:Y:S02]  /*e150*/  FSEL R79, R79, -INF , !P4 ;  /* 0xff8000004f4f7808 */ /* 0x000fe40006000000 */
[----:B------:R-:W-:-:S02]  /*e160*/  ISETP.GT.AND P4, PT, R121, RZ, P2 ;  /* 0x000000ff7900720c */ /* 0x000fc40001784270 */
[----:B------:R-:W-:Y:S02]  /*e170*/  FSEL R67, R67, -INF , !P5 ;  /* 0xff80000043437808 */ /* 0x000fe40006800000 */
[----:B------:R-:W-:Y:S02]  /*e180*/  ISETP.GT.AND P3, PT, R121, 0x1, P2 ;  /* 0x000000017900780c */ /* 0x000fe40001764270 */
[C---:B------:R-:W-:Y:S02]  /*e190*/  ISETP.LT.OR P4, PT, R122.reuse, 0x1, P4 ;  /* 0x000000017a00780c */ /* 0x040fe40002781670 */
[----:B------:R-:W-:Y:S02]  /*e1a0*/  ISETP.LT.OR P3, PT, R122, 0x2, P3 ;  /* 0x000000027a00780c */ /* 0x000fe40001f61670 */
[----:B------:R-:W-:Y:S02]  /*e1b0*/  FSEL R26, R26, -INF , !P4 ;  /* 0xff8000001a1a7808 */ /* 0x000fe40006000000 */
[----:B------:R-:W-:-:S02]  /*e1c0*/  FSEL R27, R27, -INF , !P3 ;  /* 0xff8000001b1b7808 */ /* 0x000fc40005800000 */
[C---:B------:R-:W-:Y:S02]  /*e1d0*/  ISETP.GT.AND P3, PT, R121.reuse, 0x10, P2 ;  /* 0x000000107900780c */ /* 0x040fe40001764270 */
        /* <DEDUP_REMOVED lines=8> */
[C---:B------:R-:W-:Y:S02]  /*e260*/  ISETP.LT.OR P3, PT, R122.reuse, 0x1a, P3 ;  /* 0x0000001a7a00780c */ /* 0x040fe40001f61670 */
[----:B------:R-:W-:Y:S01]  /*e270*/  ISETP.LT.OR P4, PT, R122, 0x79, P4 ;  /* 0x000000797a00780c */ /* 0x000fe20002781670 */
[--C-:B------:R-:W-:Y:S01]  /*e280*/  FFMA.FTZ R148, R24, UR41, -R19.reuse ;  /* 0x0000002918947c23 */ /* 0x100fe20008010813 */
[----:B------:R-:W-:Y:S01]  /*e290*/  FMNMX.FTZ R24, R26, R0, !PT ;  /* 0x000000001a187209 */ /* 0x000fe20007810000 */
[--C-:B------:R-:W-:Y:S01]  /*e2a0*/  FFMA.FTZ R20, R25, UR41, -R19.reuse ;  /* 0x0000002919147c23 */ /* 0x100fe20008010813 */
[--C-:B------:R-:W-:Y:S01]  /*e2b0*/  FFMA.FTZ R21, R29, UR41, -R19.reuse ;  /* 0x000000291d157c23 */ /* 0x100fe20008010813 */
[----:B------:R-:W-:Y:S01]  /*e2c0*/  FSEL R39, R39, -INF , !P3 ;  /* 0xff80000027277808 */ /* 0x000fe20005800000 */
[--C-:B------:R-:W-:Y:S01]  /*e2d0*/  FFMA.FTZ R33, R33, UR41, -R19.reuse ;  /* 0x0000002921217c23 */ /* 0x100fe20008010813 */
[----:B------:R-:W-:Y:S01]  /*e2e0*/  FMNMX.FTZ R25, R27, R24, !PT ;  /* 0x000000181b197209 */ /* 0x000fe20007810000 */
[--C-:B------:R-:W-:Y:S01]  /*e2f0*/  FFMA.FTZ R132, R56, UR41, -R19.reuse ;  /* 0x0000002938847c23 */ /* 0x100fe20008010813 */
[----:B------:R-:W-:Y:S01]  /*e300*/  ISETP.GT.AND P3, PT, R121, 0x28, P2 ;  /* 0x000000287900780c */ /* 0x000fe20001764270 */
[----:B------:R-:W2:Y:S01]  /*e310*/  LDL R56, [R1+0x18] ;  /* 0x0000180001387983 */ /* 0x000ea20000100800 */
[----:B------:R-:W-:Y:S01]  /*e320*/  FMNMX.FTZ R24, R30, R25, !PT ;  /* 0x000000191e187209 */ /* 0x000fe20007810000 */
[--C-:B------:R-:W-:Y:S01]  /*e330*/  FFMA.FTZ R150, R28, UR41, -R19.reuse ;  /* 0x000000291c967c23 */ /* 0x100fe20008010813 */
[----:B------:R-:W-:Y:S01]  /*e340*/  ISETP.LT.OR P3, PT, R122, 0x29, P3 ;  /* 0x000000297a00780c */ /* 0x000fe20001f61670 */
[----:B------:R0:W-:Y:S01]  /*e350*/  MUFU.EX2 R25, R33 ;  /* 0x0000002100197308 */ /* 0x0001e20000000800 */
        /* <DEDUP_REMOVED lines=18> */
[----:B------:R-:W-:Y:S01]  /*e480*/  ISETP.GT.AND P3, PT, R121, 0x40, P2 ;  /* 0x000000407900780c */ /* 0x000fe20001764270 */
[--C-:B------:R-:W-:Y:S01]  /*e490*/  FFMA.FTZ R142, R44, UR41, -R19.reuse ;  /* 0x000000292c8e7c23 */ /* 0x100fe20008010813 */
[----:B------:R-:W-:Y:S01]  /*e4a0*/  FMNMX.FTZ R24, R42, R29, !PT ;  /* 0x0000001d2a187209 */ /* 0x000fe20007810000 */
[--C-:B------:R-:W-:Y:S01]  /*e4b0*/  FFMA.FTZ R136, R48, UR41, -R19.reuse ;  /* 0x0000002930887c23 */ /* 0x100fe20008010813 */
[----:B------:R-:W-:Y:S01]  /*e4c0*/  ISETP.LT.OR P3, PT, R122, 0x41, P3 ;  /* 0x000000417a00780c */ /* 0x000fe20001f61670 */
[----:B------:R-:W-:Y:S01]  /*e4d0*/  MUFU.EX2 R20, R20 ;  /* 0x0000001400147308 */ /* 0x000fe20000000800 */
[----:B------:R-:W-:Y:S01]  /*e4e0*/  FMNMX.FTZ R29, R43, R24, !PT ;  /* 0x000000182b1d7209 */ /* 0x000fe20007810000 */
[----:B------:R-:W-:Y:S01]  /*e4f0*/  FFMA.FTZ R49, R49, UR41, -R19 ;  /* 0x0000002931317c23 */ /* 0x000fe20008010813 */
[----:B------:R-:W-:-:S02]  /*e500*/  FSEL R58, R58, -INF , !P3 ;  /* 0xff8000003a3a7808 */ /* 0x000fc40005800000 */
[----:B------:R-:W-:Y:S02]  /*e510*/  FMNMX.FTZ R24, R46, R29, !PT ;  /* 0x0000001d2e187209 */ /* 0x000fe40007810000 */
[----:B------:R-:W-:Y:S01]  /*e520*/  ISETP.GT.AND P3, PT, R121, 0x49, P2 ;  /* 0x000000497900780c */ /* 0x000fe20001764270 */
[----:B------:R1:W-:Y:S01]  /*e530*/  MUFU.EX2 R29, R41 ;  /* 0x00000029001d7308 */ /* 0x0003e20000000800 */
[----:B0-----:R-:W-:Y:S02]  /*e540*/  FMNMX.FTZ R33, R47, R24, !PT ;  /* 0x000000182f217209 */ /* 0x001fe40007810000 */
[----:B------:R-:W-:Y:S02]  /*e550*/  ISETP.LT.OR P3, PT, R122, 0x4a, P3 ;  /* 0x0000004a7a00780c */ /* 0x000fe40001f61670 */
[----:B------:R-:W-:Y:S02]  /*e560*/  FMNMX.FTZ R24, R50, R33, !PT ;  /* 0x0000002132187209 */ /* 0x000fe40007810000 */
[----:B------:R-:W-:Y:S01]  /*e570*/  FSEL R63, R63, -INF , !P3 ;  /* 0xff8000003f3f7808 */ /* 0x000fe20005800000 */
[----:B------:R-:W-:Y:S01]  /*e580*/  MUFU.EX2 R150, R150 ;  /* 0x0000009600967308 */ /* 0x000fe20000000800 */
[----:B------:R-:W-:-:S02]  /*e590*/  FMNMX.FTZ R33, R51, R24, !PT ;  /* 0x0000001833217209 */ /* 0x000fc40007810000 */
[----:B------:R-:W-:Y:S02]  /*e5a0*/  ISETP.GT.AND P3, PT, R121, 0x58, P2 ;  /* 0x000000587900780c */ /* 0x000fe40001764270 */
[----:B------:R-:W-:Y:S02]  /*e5b0*/  FMNMX.FTZ R24, R54, R33, !PT ;  /* 0x0000002136187209 */ /* 0x000fe40007810000 */
[----:B------:R-:W-:Y:S01]  /*e5c0*/  ISETP.LT.OR P3, PT, R122, 0x59, P3 ;  /* 0x000000597a00780c */ /* 0x000fe20001f61670 */
[----:B------:R-:W-:Y:S01]  /*e5d0*/  MUFU.EX2 R21, R21 ;  /* 0x0000001500157308 */ /* 0x000fe20000000800 */
[----:B------:R-:W-:Y:S02]  /*e5e0*/  FMNMX.FTZ R33, R55, R24, !PT ;  /* 0x0000001837217209 */ /* 0x000fe40007810000 */
[----:B------:R-:W-:Y:S02]  /*e5f0*/  FSEL R70, R70, -INF , !P3 ;  /* 0xff80000046467808 */ /* 0x000fe40005800000 */
[----:B------:R-:W-:-:S02]  /*e600*/  FMNMX.FTZ R24, R58, R33, !PT ;  /* 0x000000213a187209 */ /* 0x000fc40007810000 */
[----:B------:R-:W-:Y:S01]  /*e610*/  ISETP.GT.AND P3, PT, R121, 0x60, P2 ;  /* 0x000000607900780c */ /* 0x000fe20001764270 */
[----:B------:R-:W-:Y:S01]  /*e620*/  MUFU.EX2 R144, R144 ;  /* 0x0000009000907308 */ /* 0x000fe20000000800 */
[----:B------:R-:W-:Y:S02]  /*e630*/  FMNMX.FTZ R33, R59, R24, !PT ;  /* 0x000000183b217209 */ /* 0x000fe40007810000 */
        /* <DEDUP_REMOVED lines=24> */
[----:B-1----:R-:W-:Y:S02]  /*e7c0*/  FMNMX.FTZ R41, R79, R24, !PT ;  /* 0x000000184f297209 */ /* 0x002fe40007810000 */
[----:B------:R-:W-:Y:S02]  /*e7d0*/  ISETP.GT.AND P2, PT, R121, 0x79, P2 ;  /* 0x000000797900780c */ /* 0x000fe40001744270 */
[----:B------:R-:W-:-:S02]  /*e7e0*/  FSEL R83, R83, -INF , !P3 ;  /* 0xff80000053537808 */ /* 0x000fc40005800000 */
[----:B------:R-:W-:Y:S01]  /*e7f0*/  FMNMX.FTZ R24, R82, R41, !PT ;  /* 0x0000002952187209 */ /* 0x000fe20007810000 */
[----:B------:R-:W-:Y:S01]  /*e800*/  MUFU.EX2 R136, R136 ;  /* 0x0000008800887308 */ /* 0x000fe20000000800 */
[----:B------:R-:W-:Y:S02]  /*e810*/  ISETP.LT.OR P2, PT, R122, 0x7a, P2 ;  /* 0x0000007a7a00780c */ /* 0x000fe40001741670 */
[----:B------:R-:W-:Y:S02]  /*e820*/  FSEL R86, R86, -INF , !P4 ;  /* 0xff80000056567808 */ /* 0x000fe40006000000 */
[----:B------:R-:W-:Y:S02]  /*e830*/  FMNMX.FTZ R41, R83, R24, !PT ;  /* 0x0000001853297209 */ /* 0x000fe40007810000 */
[----:B------:R-:W-:Y:S01]  /*e840*/  FSEL R87, R87, -INF , !P2 ;  /* 0xff80000057577808 */ /* 0x000fe20005000000 */
[----:B------:R-:W-:Y:S01]  /*e850*/  MUFU.EX2 R33, R49 ;  /* 0x0000003100217308 */ /* 0x000fe20000000800 */
[----:B------:R-:W-:-:S04]  /*e860*/  FMNMX.FTZ R24, R86, R41, !PT ;  /* 0x0000002956187209 */ /* 0x000fc80007810000 */
[----:B------:R-:W-:-:S03]  /*e870*/  FMNMX.FTZ R24, R87, R24, !PT ;  /* 0x0000001857187209 */ /* 0x000fc60007810000 */
[----:B------:R-:W-:Y:S02]  /*e880*/  MUFU.EX2 R138, R138 ;  /* 0x0000008a008a7308 */ /* 0x000fe40000000800 */
[----:B------:R-:W0:Y:S01]  /*e890*/  SHFL.BFLY PT, R45, R24, 0x2, 0x1f ;  /* 0x0c401f00182d7f89 */ /* 0x000e2200000e0000 */
[----:B------:R-:W-:-:S05]  /*e8a0*/  FFMA.FTZ R57, R57, UR41, -R19 ;  /* 0x0000002939397c23 */ /* 0x000fca0008010813 */
[----:B------:R-:W-:Y:S01]  /*e8b0*/  MUFU.EX2 R36, R36 ;  /* 0x0000002400247308 */ /* 0x000fe20000000800 */
[----:B0-----:R-:W-:-:S05]  /*e8c0*/  FMNMX.FTZ R52, R24, R45, !PT ;  /* 0x0000002d18347209 */ /* 0x001fca0007810000 */
[----:B------:R-:W0:Y:S02]  /*e8d0*/  SHFL.BFLY PT, R53, R52, 0x1, 0x1f ;  /* 0x0c201f0034357f89 */ /* 0x000e2400000e0000 */
[----:B0-----:R-:W-:Y:S02]  /*e8e0*/  FMNMX.FTZ R24, R52, R53, !PT ;  /* 0x0000003534187209 */ /* 0x001fe40007810000 */
[----:B------:R-:W-:-:S05]  /*e8f0*/  FSEL R52, R13, RZ, P5 ;  /* 0x000000ff0d347208 */ /* 0x000fca0002800000 */
[----:B------:R-:W-:-:S04]  /*e900*/  FADD.FTZ R52, -R52, R3 ;  /* 0x0000000334347221 */ /* 0x000fc80000010100 */
[----:B------:R-:W-:-:S06]  /*e910*/  FMUL.FTZ R3, R52, UR41 ;  /* 0x0000002934037c20 */ /* 0x000fcc0008410000 */
[----:B------:R-:W0:Y:S01]  /*e920*/  MUFU.EX2 R3, R3 ;  /* 0x0000000300037308 */ /* 0x000e220000000800 */
[C---:B------:R-:W-:Y:S01]  /*e930*/  FMUL.FTZ R53, R24.reuse, UR41 ;  /* 0x0000002918357c20 */ /* 0x040fe20008410000 */
[----:B------:R-:W-:-:S04]  /*e940*/  FSETP.NEU.FTZ.AND P2, PT, R24, -INF , PT ;  /* 0xff8000001800780b */ /* 0x000fc80003f5d000 */
[----:B------:R-:W-:-:S05]  /*e950*/  FSEL R52, R53, RZ, P2 ;  /* 0x000000ff35347208 */ /* 0x000fca0001000000 */
[--C-:B------:R-:W-:Y:S01]  /*e960*/  FFMA.FTZ R149, R26, UR41, -R52.reuse ;  /* 0x000000291a957c23 */ /* 0x100fe20008010834 */
[--C-:B------:R-:W-:Y:S01]  /*e970*/  FFMA.FTZ R26, R27, UR41, -R52.reuse ;  /* 0x000000291b1a7c23 */ /* 0x100fe20008010834 */
[--C-:B------:R-:W-:Y:S01]  /*e980*/  FFMA.FTZ R27, R31, UR41, -R52.reuse ;  /* 0x000000291f1b7c23 */ /* 0x100fe20008010834 */
[----:B------:R-:W-:Y:S01]  /*e990*/  FFMA.FTZ R31, R39, UR41, -R52 ;  /* 0x00000029271f7c23 */ /* 0x000fe20008010834 */
[----:B0-----:R-:W-:Y:S01]  /*e9a0*/  FFMA.FTZ R7, R3, R7, R148 ;  /* 0x0000000703077223 */ /* 0x001fe20000010094 */
[----:B------:R-:W-:-:S03]  /*e9b0*/  FFMA.FTZ R147, R38, UR41, -R52 ;  /* 0x0000002926937c23 */ /* 0x000fc60008010834 */
[----:B------:R-:W-:Y:S01]  /*e9c0*/  FADD.FTZ R39, R20, R7 ;  /* 0x0000000714277221 */ /* 0x000fe20000010000 */
[----:B------:R-:W-:-:S03]  /*e9d0*/  FSEL R7, R24, RZ, P2 ;  /* 0x000000ff18077208 */ /* 0x000fc60001000000 */
[----:B------:R-:W-:Y:S02]  /*e9e0*/  FADD.FTZ R38, R150, R39 ;  /* 0x0000002796267221 */ /* 0x000fe40000010000 */
[----:B------:R-:W-:Y:S02]  /*e9f0*/  FADD.FTZ R0, -R7, R0 ;  /* 0x0000000007007221 */ /* 0x000fe40000010100 */
[----:B------:R-:W-:Y:S01]  /*ea00*/  FADD.FTZ R7, R21, R38 ;  /* 0x0000002615077221 */ /* 0x000fe20000010000 */
[----:B------:R-:W-:-:S03]  /*ea10*/  FFMA.FTZ R143, R46, UR41, -R52 ;  /* 0x000000292e8f7c23 */ /* 0x000fc60008010834 */
[----:B------:R-:W-:Y:S01]  /*ea20*/  FADD.FTZ R46, R144, R7 ;  /* 0x00000007902e7221 */ /* 0x000fe20000010000 */
[----:B------:R-:W-:-:S03]  /*ea30*/  FMUL.FTZ R0, R0, UR41 ;  /* 0x0000002900007c20 */ /* 0x000fc60008410000 */
[----:B------:R-:W-:-:S04]  /*ea40*/  FADD.FTZ R7, R25, R46 ;  /* 0x0000002e19077221 */ /* 0x000fc80000010000 */
[----:B------:R-:W-:Y:S01]  /*ea50*/  FADD.FTZ R7, R146, R7 ;  /* 0x0000000792077221 */ /* 0x000fe20000010000 */
[----:B------:R-:W-:Y:S01]  /*ea60*/  MUFU.EX2 R149, R149 ;  /* 0x0000009500957308 */ /* 0x000fe20000000800 */
[----:B------:R-:W-:Y:S02]  /*ea70*/  FFMA.FTZ R151, R30, UR41, -R52 ;  /* 0x000000291e977c23 */ /* 0x000fe40008010834 */
[----:B------:R-:W-:-:S05]  /*ea80*/  FADD.FTZ R7, R28, R7 ;  /* 0x000000071c077221 */ /* 0x000fca0000010000 */
[----:B------:R-:W0:Y:S01]  /*ea90*/  MUFU.EX2 R0, R0 ;  /* 0x0000000000007308 */ /* 0x000e220000000800 */
[----:B------:R-:W-:Y:S01]  /*eaa0*/  FADD.FTZ R46, R140, R7 ;  /* 0x000000078c2e7221 */ /* 0x000fe20000010000 */
[----:B------:R-:W-:-:S06]  /*eab0*/  FFMA.FTZ R145, R34, UR41, -R52 ;  /* 0x0000002922917c23 */ /* 0x000fcc0008010834 */
[----:B------:R-:W1:Y:S01]  /*eac0*/  MUFU.EX2 R26, R26 ;  /* 0x0000001a001a7308 */ /* 0x000e620000000800 */
[----:B------:R-:W-:Y:S01]  /*ead0*/  FADD.FTZ R7, R29, R46 ;  /* 0x0000002e1d077221 */ /* 0x000fe20000010000 */
[----:B------:R-:W-:-:S06]  /*eae0*/  FFMA.FTZ R30, R35, UR41, -R52 ;  /* 0x00000029231e7c23 */ /* 0x000fcc0008010834 */
[----:B------:R-:W3:Y:S01]  /*eaf0*/  MUFU.EX2 R151, R151 ;  /* 0x0000009700977308 */ /* 0x000ee20000000800 */
[----:B------:R-:W-:Y:S01]  /*eb00*/  FADD.FTZ R7, R142, R7 ;  /* 0x000000078e077221 */ /* 0x000fe20000010000 */
[----:B------:R-:W-:-:S06]  /*eb10*/  FFMA.FTZ R34, R43, UR41, -R52 ;  /* 0x000000292b227c23 */ /* 0x000fcc0008010834 */
[----:B------:R-:W4:Y:S01]  /*eb20*/  MUFU.EX2 R27, R27 ;  /* 0x0000001b001b7308 */ /* 0x000f220000000800 */
[----:B------:R-:W-:Y:S01]  /*eb30*/  FADD.FTZ R43, R32, R7 ;  /* 0x00000007202b7221 */ /* 0x000fe20000010000 */
[----:B0-----:R-:W-:Y:S01]  /*eb40*/  FFMA.FTZ R7, R0, R6, R149 ;  /* 0x0000000600077223 */ /* 0x001fe20000010095 */
[----:B------:R-:W-:-:S05]  /*eb50*/  FFMA.FTZ R134, R60, UR41, -R19 ;  /* 0x000000293c867c23 */ /* 0x000fca0008010813 */
[----:B------:R-:W0:Y:S01]  /*eb60*/  MUFU.EX2 R145, R145 ;  /* 0x0000009100917308 */ /* 0x000e220000000800 */
[----:B------:R-:W-:Y:S01]  /*eb70*/  FADD.FTZ R46, R136, R43 ;  /* 0x0000002b882e7221 */ /* 0x000fe20000010000 */
[----:B-1----:R-:W-:-:S06]  /*eb80*/  FADD.FTZ R6, R26, R7 ;  /* 0x000000071a067221 */ /* 0x002fcc0000010000 */
[----:B------:R-:W1:Y:S01]  /*eb90*/  MUFU.EX2 R132, R132 ;  /* 0x0000008400847308 */ /* 0x000e620000000800 */
[----:B------:R-:W-:Y:S01]  /*eba0*/  FADD.FTZ R7, R33, R46 ;  /* 0x0000002e21077221 */ /* 0x000fe20000010000 */
[----:B------:R-:W-:Y:S01]  /*ebb0*/  FFMA.FTZ R40, R61, UR41, -R19 ;  /* 0x000000293d287c23 */ /* 0x000fe20008010813 */
[----:B---3--:R-:W-:-:S05]  /*ebc0*/  FADD.FTZ R6, R151, R6 ;  /* 0x0000000697067221 */ /* 0x008fca0000010000 */
[----:B------:R-:W3:Y:S01]  /*ebd0*/  MUFU.EX2 R30, R30 ;  /* 0x0000001e001e7308 */ /* 0x000ee20000000800 */
[----:B------:R-:W-:Y:S01]  /*ebe0*/  FFMA.FTZ R141, R42, UR41, -R52 ;  /* 0x000000292a8d7c23 */ /* 0x000fe20008010834 */
[----:B------:R-:W-:-:S06]  /*ebf0*/  FADD.FTZ R7, R138, R7 ;  /* 0x000000078a077221 */ /* 0x000fcc0000010000 */
[----:B------:R-:W5:Y:S01]  /*ec00*/  MUFU.EX2 R37, R57 ;  /* 0x0000003900257308 */ /* 0x000f620000000800 */
[----:B------:R-:W-:Y:S01]  /*ec10*/  FFMA.FTZ R128, R64, UR41, -R19 ;  /* 0x0000002940807c23 */ /* 0x000fe20008010813 */
[----:B----4-:R-:W-:-:S06]  /*ec20*/  FADD.FTZ R6, R27, R6 ;  /* 0x000000061b067221 */ /* 0x010fcc0000010000 */
[----:B------:R-:W4:Y:S01]  /*ec30*/  MUFU.EX2 R147, R147 ;  /* 0x0000009300937308 */ /* 0x000f220000000800 */
[----:B------:R-:W-:Y:S02]  /*ec40*/  @!P1 IMAD R35, R16, 0x8, R2 ;  /* 0x0000000810239824 */ /* 0x000fe400078e0202 */
[----:B------:R-:W-:-:S05]  /*ec50*/  FADD.FTZ R43, R36, R7 ;  /* 0x00000007242b7221 */ /* 0x000fca0000010000 */
[----:B------:R-:W2:Y:S01]  /*ec60*/  MUFU.EX2 R134, R134 ;  /* 0x0000008600867308 */ /* 0x000ea20000000800 */
[----:B------:R-:W-:Y:S01]  /*ec70*/  FFMA.FTZ R41, R65, UR41, -R19 ;  /* 0x0000002941297c23 */ /* 0x000fe20008010813 */
[----:B0-----:R-:W-:-:S06]  /*ec80*/  FADD.FTZ R7, R145, R6 ;  /* 0x0000000691077221 */ /* 0x001fcc0000010000 */
[----:B------:R-:W0:Y:S01]  /*ec90*/  MUFU.EX2 R31, R31 ;  /* 0x0000001f001f7308 */ /* 0x000e220000000800 */
[----:B------:R-:W-:Y:S01]  /*eca0*/  FFMA.FTZ R137, R50, UR41, -R52 ;  /* 0x0000002932897c23 */ /* 0x000fe20008010834 */
[----:B------:R-:W-:Y:S02]  /*ecb0*/  @!P1 VIADD R35, R35, 0x16860 ;  /* 0x0001686023239836 */ /* 0x000fe40000000000 */
[----:B-1----:R-:W-:-:S04]  /*ecc0*/  FADD.FTZ R50, R132, R43 ;  /* 0x0000002b84327221 */ /* 0x002fc80000010000 */
[----:B------:R-:W1:Y:S01]  /*ecd0*/  MUFU.EX2 R40, R40 ;  /* 0x0000002800287308 */ /* 0x000e620000000800 */
[----:B------:R-:W-:Y:S01]  /*ece0*/  FFMA.FTZ R130, R68, UR41, -R19 ;  /* 0x0000002944827c23 */ /* 0x000fe20008010813 */
[----:B---3--:R-:W-:-:S06]  /*ecf0*/  FADD.FTZ R46, R30, R7 ;  /* 0x000000071e2e7221 */ /* 0x008fcc0000010000 */
[----:B------:R-:W3:Y:S01]  /*ed00*/  MUFU.EX2 R141, R141 ;  /* 0x0000008d008d7308 */ /* 0x000ee20000000800 */
[----:B------:R-:W-:Y:S01]  /*ed10*/  FFMA.FTZ R47, R47, UR41, -R52 ;  /* 0x000000292f2f7c23 */ /* 0x000fe20008010834 */
[----:B-----5:R-:W-:-:S06]  /*ed20*/  FADD.FTZ R7, R37, R50 ;  /* 0x0000003225077221 */ /* 0x020fcc0000010000 */
[----:B------:R-:W5:Y:S01]  /*ed30*/  MUFU.EX2 R128, R128 ;  /* 0x0000008000807308 */ /* 0x000f620000000800 */
[----:B------:R-:W-:Y:S01]  /*ed40*/  FFMA.FTZ R44, R69, UR41, -R19 ;  /* 0x00000029452c7c23 */ /* 0x000fe20008010813 */
[----:B------:R-:W-:Y:S01]  /*ed50*/  @!P1 PRMT R35, RZ, 0x654, R35 ;  /* 0x00000654ff239816 */ /* 0x000fe20000000023 */
[----:B----4-:R-:W-:-:S05]  /*ed60*/  FADD.FTZ R46, R147, R46 ;  /* 0x0000002e932e7221 */ /* 0x010fca0000010000 */
[----:B------:R-:W4:Y:S01]  /*ed70*/  MUFU.EX2 R34, R34 ;  /* 0x0000002200227308 */ /* 0x000f220000000800 */
[----:B--2---:R-:W-:Y:S01]  /*ed80*/  FADD.FTZ R7, R134, R7 ;  /* 0x0000000786077221 */ /* 0x004fe20000010000 */
[----:B------:R-:W-:Y:S01]  /*ed90*/  FFMA.FTZ R124, R72, UR41, -R19 ;  /* 0x00000029487c7c23 */ /* 0x000fe20008010813 */
[----:B------:R2:W-:Y:S05]  /*eda0*/  @!P1 SYNCS.ARRIVE.TRANS64.RED.A1T0 RZ, [R35+URZ], RZ ;  /* 0x000000ff23ff99a7 */ /* 0x0005ea000810043f */
[----:B------:R-:W4:Y:S01]  /*edb0*/  MUFU.EX2 R41, R41 ;  /* 0x0000002900297308 */ /* 0x000f220000000800 */
[----:B0-----:R-:W-:-:S07]  /*edc0*/  FADD.FTZ R46, R31, R46 ;  /* 0x0000002e1f2e7221 */ /* 0x001fce0000010000 */
[----:B------:R-:W0:Y:S01]  /*edd0*/  MUFU.EX2 R143, R143 ;  /* 0x0000008f008f7308 */ /* 0x000e220000000800 */
[----:B--2---:R-:W-:Y:S01]  /*ede0*/  FFMA.FTZ R35, R51, UR41, -R52 ;  /* 0x0000002933237c23 */ /* 0x004fe20008010834 */
[----:B-1----:R-:W-:-:S06]  /*edf0*/  FADD.FTZ R43, R40, R7 ;  /* 0x00000007282b7221 */ /* 0x002fcc0000010000 */
[----:B------:R-:W1:Y:S01]  /*ee00*/  MUFU.EX2 R130, R130 ;  /* 0x0000008200827308 */ /* 0x000e620000000800 */
[----:B------:R-:W-:Y:S01]  /*ee10*/  FFMA.FTZ R45, R73, UR41, -R19 ;  /* 0x00000029492d7c23 */ /* 0x000fe20008010813 */
[----:B---3--:R-:W-:-:S06]  /*ee20*/  FADD.FTZ R7, R141, R46 ;  /* 0x0000002e8d077221 */ /* 0x008fcc0000010000 */
[----:B------:R-:W2:Y:S01]  /*ee30*/  MUFU.EX2 R16, R47 ;  /* 0x0000002f00107308 */ /* 0x000ea20000000800 */
[----:B------:R-:W-:Y:S01]  /*ee40*/  FFMA.FTZ R139, R54, UR41, -R52 ;  /* 0x00000029368b7c23 */ /* 0x000fe20008010834 */
[----:B------:R-:W-:Y:S01]  /*ee50*/  F2FP.BF16.F32.PACK_AB R148, R20, R148 ;  /* 0x000000941494723e */ /* 0x000fe200000010ff */
[----:B-----5:R-:W-:-:S05]  /*ee60*/  FADD.FTZ R46, R128, R43 ;  /* 0x0000002b802e7221 */ /* 0x020fca0000010000 */
[----:B------:R-:W3:Y:S01]  /*ee70*/  MUFU.EX2 R44, R44 ;  /* 0x0000002c002c7308 */ /* 0x000ee20000000800 */
[----:B------:R-:W-:Y:S01]  /*ee80*/  FFMA.FTZ R126, R76, UR41, -R19 ;  /* 0x000000294c7e7c23 */ /* 0x000fe20008010813 */
[----:B----4-:R-:W-:-:S06]  /*ee90*/  FADD.FTZ R20, R34, R7 ;  /* 0x0000000722147221 */ /* 0x010fcc0000010000 */
[----:B------:R-:W4:Y:S01]  /*eea0*/  MUFU.EX2 R137, R137 ;  /* 0x0000008900897308 */ /* 0x000f220000000800 */
[----:B------:R-:W-:Y:S01]  /*eeb0*/  FFMA.FTZ R38, R55, UR41, -R52 ;  /* 0x0000002937267c23 */ /* 0x000fe20008010834 */
[----:B------:R-:W-:-:S06]  /*eec0*/  FADD.FTZ R43, R41, R46 ;  /* 0x0000002e292b7221 */ /* 0x000fcc0000010000 */
[----:B------:R-:W5:Y:S01]  /*eed0*/  MUFU.EX2 R124, R124 ;  /* 0x0000007c007c7308 */ /* 0x000f620000000800 */
[----:B------:R-:W-:Y:S01]  /*eee0*/  FFMA.FTZ R48, R77, UR41, -R19 ;  /* 0x000000294d307c23 */ /* 0x000fe20008010813 */
[----:B0-----:R-:W-:-:S06]  /*eef0*/  FADD.FTZ R7, R143, R20 ;  /* 0x000000148f077221 */ /* 0x001fcc0000010000 */
[----:B------:R-:W0:Y:S01]  /*ef00*/  MUFU.EX2 R35, R35 ;  /* 0x0000002300237308 */ /* 0x000e220000000800 */
[----:B------:R-:W-:Y:S01]  /*ef10*/  FFMA.FTZ R133, R58, UR41, -R52 ;  /* 0x000000293a857c23 */ /* 0x000fe20008010834 */
[----:B-1----:R-:W-:-:S06]  /*ef20*/  FADD.FTZ R43, R130, R43 ;  /* 0x0000002b822b7221 */ /* 0x002fcc0000010000 */
[----:B------:R-:W1:Y:S01]  /*ef30*/  MUFU.EX2 R45, R45 ;  /* 0x0000002d002d7308 */ /* 0x000e620000000800 */
[----:B------:R-:W-:Y:S01]  /*ef40*/  FFMA.FTZ R120, R80, UR41, -R19 ;  /* 0x0000002950787c23 */ /* 0x000fe20008010813 */
[----:B--2---:R-:W-:-:S06]  /*ef50*/  FADD.FTZ R46, R16, R7 ;  /* 0x00000007102e7221 */ /* 0x004fcc0000010000 */
[----:B------:R-:W2:Y:S01]  /*ef60*/  MUFU.EX2 R139, R139 ;  /* 0x0000008b008b7308 */ /* 0x000ea20000000800 */
[----:B------:R-:W-:Y:S01]  /*ef70*/  FFMA.FTZ R39, R59, UR41, -R52 ;  /* 0x000000293b277c23 */ /* 0x000fe20008010834 */
[----:B---3--:R-:W-:-:S06]  /*ef80*/  FADD.FTZ R43, R44, R43 ;  /* 0x0000002b2c2b7221 */ /* 0x008fcc0000010000 */
[----:B------:R-:W3:Y:S01]  /*ef90*/  MUFU.EX2 R126, R126 ;  /* 0x0000007e007e7308 */ /* 0x000ee20000000800 */
[----:B------:R-:W-:Y:S01]  /*efa0*/  FFMA.FTZ R49, R81, UR41, -R19 ;  /* 0x0000002951317c23 */ /* 0x000fe20008010813 */
[----:B----4-:R-:W-:-:S06]  /*efb0*/  FADD.FTZ R46, R137, R46 ;  /* 0x0000002e892e7221 */ /* 0x010fcc0000010000 */
[----:B------:R-:W4:Y:S01]  /*efc0*/  MUFU.EX2 R38, R38 ;  /* 0x0000002600267308 */ /* 0x000f220000000800 */
[----:B------:R-:W-:Y:S01]  /*efd0*/  FFMA.FTZ R135, R62, UR41, -R52 ;  /* 0x000000293e877c23 */ /* 0x000fe20008010834 */
[----:B------:R-:W-:Y:S01]  /*efe0*/  F2FP.BF16.F32.PACK_AB R146, R28, R146 ;  /* 0x000000921c92723e */ /* 0x000fe200000010ff */
[----:B-----5:R-:W-:-:S05]  /*eff0*/  FADD.FTZ R28, R124, R43 ;  /* 0x0000002b7c1c7221 */ /* 0x020fca0000010000 */
[----:B------:R-:W5:Y:S01]  /*f000*/  MUFU.EX2 R48, R48 ;  /* 0x0000003000307308 */ /* 0x000f620000000800 */
[----:B------:R-:W-:Y:S01]  /*f010*/  FFMA.FTZ R122, R84, UR41, -R19 ;  /* 0x00000029547a7c23 */ /* 0x000fe20008010813 */
[----:B0-----:R-:W-:-:S06]  /*f020*/  FADD.FTZ R46, R35, R46 ;  /* 0x0000002e232e7221 */ /* 0x001fcc0000010000 */
[----:B------:R-:W0:Y:S01]  /*f030*/  MUFU.EX2 R133, R133 ;  /* 0x0000008500857308 */ /* 0x000e220000000800 */
[----:B------:R-:W-:Y:S01]  /*f040*/  FFMA.FTZ R42, R63, UR41, -R52 ;  /* 0x000000293f2a7c23 */ /* 0x000fe20008010834 */
[----:B------:R-:W-:Y:S01]  /*f050*/  F2FP.BF16.F32.PACK_AB R150, R21, R150 ;  /* 0x000000961596723e */ /* 0x000fe200000010ff */
[----:B-1----:R-:W-:-:S05]  /*f060*/  FADD.FTZ R21, R45, R28 ;  /* 0x0000001c2d157221 */ /* 0x002fca0000010000 */
[----:B------:R-:W1:Y:S01]  /*f070*/  MUFU.EX2 R120, R120 ;  /* 0x0000007800787308 */ /* 0x000e620000000800 */
[----:B------:R-:W-:Y:S01]  /*f080*/  FFMA.FTZ R19, R85, UR41, -R19 ;  /* 0x0000002955137c23 */ /* 0x000fe20008010813 */
[----:B--2---:R-:W-:-:S06]  /*f090*/  FADD.FTZ R7, R139, R46 ;  /* 0x0000002e8b077221 */ /* 0x004fcc0000010000 */
[----:B------:R-:W2:Y:S01]  /*f0a0*/  MUFU.EX2 R39, R39 ;  /* 0x0000002700277308 */ /* 0x000ea20000000800 */
[----:B------:R-:W-:Y:S01]  /*f0b0*/  FFMA.FTZ R66, R66, UR41, -R52 ;  /* 0x0000002942427c23 */ /* 0x000fe20008010834 */
[----:B------:R-:W-:Y:S01]  /*f0c0*/  F2FP.BF16.F32.PACK_AB R142, R32, R142 ;  /* 0x0000008e208e723e */ /* 0x000fe200000010ff */
[----:B---3--:R-:W-:-:S05]  /*f0d0*/  FADD.FTZ R21, R126, R21 ;  /* 0x000000157e157221 */ /* 0x008fca0000010000 */
[----:B------:R-:W3:Y:S01]  /*f0e0*/  MUFU.EX2 R49, R49 ;  /* 0x0000003100317308 */ /* 0x000ee20000000800 */
[----:B----4-:R-:W-:Y:S01]  /*f0f0*/  FADD.FTZ R32, R38, R7 ;  /* 0x0000000726207221 */ /* 0x010fe20000010000 */
[----:B------:R-:W-:-:S06]  /*f100*/  FFMA.FTZ R129, R67, UR41, -R52 ;  /* 0x0000002943817c23 */ /* 0x000fcc0008010834 */
[----:B------:R-:W4:Y:S01]  /*f110*/  MUFU.EX2 R135, R135 ;  /* 0x0000008700877308 */ /* 0x000f220000000800 */
[----:B-----5:R-:W-:Y:S01]  /*f120*/  FADD.FTZ R21, R48, R21 ;  /* 0x0000001530157221 */ /* 0x020fe20000010000 */
[----:B0-----:R-:W-:-:S06]  /*f130*/  FADD.FTZ R32, R133, R32 ;  /* 0x0000002085207221 */ /* 0x001fcc0000010000 */
[----:B------:R-:W0:Y:S01]  /*f140*/  MUFU.EX2 R122, R122 ;  /* 0x0000007a007a7308 */ /* 0x000e220000000800 */
[----:B------:R-:W-:-:S07]  /*f150*/  FFMA.FTZ R131, R70, UR41, -R52 ;  /* 0x0000002946837c23 */ /* 0x000fce0008010834 */
[----:B------:R-:W5:Y:S01]  /*f160*/  MUFU.EX2 R42, R42 ;  /* 0x0000002a002a7308 */ /* 0x000f620000000800 */
[----:B------:R-:W-:Y:S01]  /*f170*/  F2FP.BF16.F32.PACK_AB R138, R36, R138 ;  /* 0x0000008a248a723e */ /* 0x000fe200000010ff */
[----:B-1----:R-:W-:-:S06]  /*f180*/  FADD.FTZ R36, R120, R21 ;  /* 0x0000001578247221 */ /* 0x002fcc0000010000 */
[----:B------:R-:W1:Y:S01]  /*f190*/  MUFU.EX2 R19, R19 ;  /* 0x0000001300137308 */ /* 0x000e620000000800 */
[----:B--2---:R-:W-:-:S07]  /*f1a0*/  FADD.FTZ R32, R39, R32 ;  /* 0x0000002027207221 */ /* 0x004fce0000010000 */
[----:B------:R-:W2:Y:S01]  /*f1b0*/  MUFU.EX2 R6, R66 ;  /* 0x0000004200067308 */ /* 0x000ea20000000800 */
[----:B------:R-:W-:Y:S01]  /*f1c0*/  FFMA.FTZ R71, R71, UR41, -R52 ;  /* 0x0000002947477c23 */ /* 0x000fe20008010834 */
[----:B---3--:R-:W-:Y:S01]  /*f1d0*/  FADD.FTZ R21, R49, R36 ;  /* 0x0000002431157221 */ /* 0x008fe20000010000 */
[----:B----4-:R-:W-:-:S05]  /*f1e0*/  FADD.FTZ R7, R135, R32 ;  /* 0x0000002087077221 */ /* 0x010fca0000010000 */
[----:B------:R-:W3:Y:S01]  /*f1f0*/  MUFU.EX2 R129, R129 ;  /* 0x0000008100817308 */ /* 0x000ee20000000800 */
[----:B------:R-:W-:Y:S01]  /*f200*/  FFMA.FTZ R125, R74, UR41, -R52 ;  /* 0x000000294a7d7c23 */ /* 0x000fe20008010834 */
[----:B0-----:R-:W-:Y:S01]  /*f210*/  FADD.FTZ R32, R122, R21 ;  /* 0x000000157a207221 */ /* 0x001fe20000010000 */
[----:B-----5:R-:W-:-:S05]  /*f220*/  FADD.FTZ R21, R42, R7 ;  /* 0x000000072a157221 */ /* 0x020fca0000010000 */
[----:B------:R-:W0:Y:S01]  /*f230*/  MUFU.EX2 R131, R131 ;  /* 0x0000008300837308 */ /* 0x000e220000000800 */
[----:B------:R-:W-:Y:S01]  /*f240*/  FFMA.FTZ R75, R75, UR41, -R52 ;  /* 0x000000294b4b7c23 */ /* 0x000fe20008010834 */
[----:B-1----:R-:W-:Y:S01]  /*f250*/  FADD.FTZ R7, R19, R32 ;  /* 0x0000002013077221 */ /* 0x002fe20000010000 */
[----:B--2---:R-:W-:-:S05]  /*f260*/  FADD.FTZ R32, R6, R21 ;  /* 0x0000001506207221 */ /* 0x004fca0000010000 */
[----:B------:R-:W1:Y:S01]  /*f270*/  MUFU.EX2 R20, R71 ;  /* 0x0000004700147308 */ /* 0x000e620000000800 */
[----:B------:R-:W-:Y:S01]  /*f280*/  FFMA.FTZ R78, R78, UR41, -R52 ;  /* 0x000000294e4e7c23 */ /* 0x000fe20008010834 */
[----:B---3--:R-:W-:-:S06]  /*f290*/  FADD.FTZ R32, R129, R32 ;  /* 0x0000002081207221 */ /* 0x008fcc0000010000 */
[----:B------:R-:W2:Y:S01]  /*f2a0*/  MUFU.EX2 R125, R125 ;  /* 0x0000007d007d7308 */ /* 0x000ea20000000800 */
[----:B------:R-:W-:Y:S01]  /*f2b0*/  FFMA.FTZ R79, R79, UR41, -R52 ;  /* 0x000000294f4f7c23 */ /* 0x000fe20008010834 */
[----:B------:R-:W-:Y:S01]  /*f2c0*/  F2FP.BF16.F32.PACK_AB R122, R19, R122 ;  /* 0x0000007a137a723e */ /* 0x000fe200000010ff */
[----:B0-----:R-:W-:-:S05]  /*f2d0*/  FADD.FTZ R19, R131, R32 ;  /* 0x0000002083137221 */ /* 0x001fca0000010000 */
        /* <DEDUP_REMOVED lines=8> */
[----:B0-----:R-:W-:-:S06]  /*f360*/  FADD.FTZ R19, R28, R19 ;  /* 0x000000131c137221 */ /* 0x001fcc0000010000 */
[----:B------:R-:W0:Y:S01]  /*f370*/  MUFU.EX2 R121, R82 ;  /* 0x0000005200797308 */ /* 0x000e220000000800 */
[----:B------:R-:W-:Y:S01]  /*f380*/  FFMA.FTZ R52, R87, UR41, -R52 ;  /* 0x0000002957347c23 */ /* 0x000fe20008010834 */
[----:B------:R-:W-:Y:S01]  /*f390*/  F2FP.BF16.F32.PACK_AB R149, R26, R149 ;  /* 0x000000951a95723e */ /* 0x000fe200000010ff */
[----:B-1----:R-:W-:-:S05]  /*f3a0*/  FADD.FTZ R26, R78, R19 ;  /* 0x000000134e1a7221 */ /* 0x002fca0000010000 */
[----:B------:R-:W1:Y:S01]  /*f3b0*/  MUFU.EX2 R83, R83 ;  /* 0x0000005300537308 */ /* 0x000e620000000800 */
[----:B--2---:R-:W-:Y:S01]  /*f3c0*/  FADD.FTZ R26, R79, R26 ;  /* 0x0000001a4f1a7221 */ /* 0x004fe20000010000 */
[----:B------:R-:W-:-:S06]  /*f3d0*/  ISETP.GT.AND P2, PT, R4, R56, PT ;  /* 0x000000380400720c */ /* 0x000fcc0003f44270 */
[----:B------:R-:W2:Y:S01]  /*f3e0*/  MUFU.EX2 R123, R86 ;  /* 0x00000056007b7308 */ /* 0x000ea20000000800 */
[----:B0-----:R-:W-:-:S07]  /*f3f0*/  FADD.FTZ R26, R121, R26 ;  /* 0x0000001a791a7221 */ /* 0x001fce0000010000 */
[----:B------:R-:W0:Y:S01]  /*f400*/  MUFU.EX2 R52, R52 ;  /* 0x0000003400347308 */ /* 0x000e220000000800 */
[----:B-1----:R-:W-:Y:S01]  /*f410*/  FADD.FTZ R26, R83, R26 ;  /* 0x0000001a531a7221 */ /* 0x002fe20000010000 */
[-C--:B------:R-:W-:Y:S01]  /*f420*/  FMUL.FTZ R88, R88, R3.reuse ;  /* 0x0000000358587220 */ /* 0x080fe20000410000 */
[-C--:B------:R-:W-:Y:S01]  /*f430*/  FMUL.FTZ R89, R89, R3.reuse ;  /* 0x0000000359597220 */ /* 0x080fe20000410000 */
[-C--:B------:R-:W-:Y:S01]  /*f440*/  FMUL.FTZ R92, R92, R3.reuse ;  /* 0x000000035c5c7220 */ /* 0x080fe20000410000 */
[-C--:B------:R-:W-:Y:S01]  /*f450*/  FMUL.FTZ R93, R93, R3.reuse ;  /* 0x000000035d5d7220 */ /* 0x080fe20000410000 */
[-C--:B------:R-:W-:Y:S01]  /*f460*/  FMUL.FTZ R96, R96, R3.reuse ;  /* 0x0000000360607220 */ /* 0x080fe20000410000 */
[----:B--2---:R-:W-:Y:S01]  /*f470*/  FADD.FTZ R26, R123, R26 ;  /* 0x0000001a7b1a7221 */ /* 0x004fe20000010000 */
        /* <DEDUP_REMOVED lines=12> */
[----:B------:R-:W-:Y:S01]  /*f540*/  FMUL.FTZ R90, R90, R0 ;  /* 0x000000005a5a7220 */ /* 0x000fe20000410000 */
[----:B------:R-:W-:Y:S01]  /*f550*/  F2FP.BF16.F32.PACK_AB R129, R129, R6 ;  /* 0x000000068181723e */ /* 0x000fe200000010ff */
        /* <DEDUP_REMOVED lines=16> */
[----:B0-----:R-:W-:Y:S01]  /*f660*/  FADD.FTZ R6, R52, R26 ;  /* 0x0000001a34067221 */ /* 0x001fe20000010000 */
[----:B------:R-:W-:Y:S01]  /*f670*/  F2FP.BF16.F32.PACK_AB R140, R29, R140 ;  /* 0x0000008c1d8c723e */ /* 0x000fe200000010ff */
[----:B------:R-:W-:Y:S01]  /*f680*/  VIADD R4, R4, 0xffffffff ;  /* 0xffffffff04047836 */ /* 0x000fe20000000000 */
[----:B------:R-:W-:Y:S01]  /*f690*/  F2FP.BF16.F32.PACK_AB R136, R33, R136 ;  /* 0x000000882188723e */ /* 0x000fe200000010ff */
[----:B------:R-:W-:Y:S01]  /*f6a0*/  IMAD.MOV.U32 R19, RZ, RZ, R154 ;  /* 0x000000ffff137224 */ /* 0x000fe200078e009a */
[----:B------:R-:W-:Y:S01]  /*f6b0*/  F2FP.BF16.F32.PACK_AB R132, R37, R132 ;  /* 0x000000842584723e */ /* 0x000fe200000010ff */
[----:B------:R-:W-:Y:S01]  /*f6c0*/  IMAD.MOV.U32 R16, RZ, RZ, R153 ;  /* 0x000000ffff107224 */ /* 0x000fe200078e0099 */
[----:B------:R-:W-:Y:S01]  /*f6d0*/  F2FP.BF16.F32.PACK_AB R134, R40, R134 ;  /* 0x000000862886723e */ /* 0x000fe200000010ff */
[----:B------:R-:W-:Y:S01]  /*f6e0*/  IMAD.MOV.U32 R3, RZ, RZ, R13 ;  /* 0x000000ffff037224 */ /* 0x000fe200078e000d */
[----:B------:R-:W-:Y:S01]  /*f6f0*/  F2FP.BF16.F32.PACK_AB R128, R41, R128 ;  /* 0x000000802980723e */ /* 0x000fe200000010ff */
[----:B------:R-:W-:Y:S01]  /*f700*/  IMAD.MOV.U32 R0, RZ, RZ, R24 ;  /* 0x000000ffff007224 */ /* 0x000fe200078e0018 */
        /* <DEDUP_REMOVED lines=16> */
[----:B------:R-:W-:Y:S01]  /*f810*/  F2FP.BF16.F32.PACK_AB R123, R52, R123 ;  /* 0x0000007b347b723e */ /* 0x000fe200000010ff */
[----:B------:R-:W-:Y:S06]  /*f820*/  @P2 BRA `(.L_x_1253) ;  /* 0xffffffd000342947 */ /* 0x000fec000383ffff */
[----:B------:R-:W-:Y:S02]  /*f830*/  IMAD.MOV.U32 R0, RZ, RZ, R24 ;  /* 0x000000ffff007224 */ /* 0x000fe400078e0018 */
[----:B------:R-:W-:Y:S02]  /*f840*/  IMAD.MOV.U32 R3, RZ, RZ, R13 ;  /* 0x000000ffff037224 */ /* 0x000fe400078e000d */
[----:B------:R-:W-:Y:S02]  /*f850*/  IMAD.MOV.U32 R16, RZ, RZ, R153 ;  /* 0x000000ffff107224 */ /* 0x000fe400078e0099 */
[----:B------:R-:W-:-:S07]  /*f860*/  IMAD.MOV.U32 R19, RZ, RZ, R154 ;  /* 0x000000ffff137224 */ /* 0x000fce00078e009a */
.L_x_1235:
[----:B------:R-:W2:Y:S01]  /*f870*/  LDL R21, [R1+0x20] ;  /* 0x0000200001157983 */ /* 0x000ea20000100800 */
[----:B------:R-:W0:Y:S03]  /*f880*/  LDC R24, c[0x0][0x9e4] ;  /* 0x00027900ff187b82 */ /* 0x000e260000000800 */
[----:B------:R-:W2:Y:S04]  /*f890*/  LDL R13, [R1+0x1c] ;  /* 0x00001c00010d7983 */ /* 0x000ea80000100800 */
[----:B------:R-:W3:Y:S01]  /*f8a0*/  LDL.LU R20, [R1+0x4] ;  /* 0x0000040001147983 */ /* 0x000ee20000300800 */
[----:B0-----:R-:W-:Y:S02]  /*f8b0*/  ISETP.GE.AND P5, PT, R24, 0x1, PT ;  /* 0x000000011800780c */ /* 0x001fe40003fa6270 */
[----:B--2---:R-:W-:-:S05]  /*f8c0*/  IADD3 R13, R13, 0xc0, -R21 ;  /* 0x000000c00d0d7810 */ /* 0x004fca0007ffe815 */
[----:B---3--:R-:W-:-:S04]  /*f8d0*/  IMAD R13, R20, 0xc0, R13 ;  /* 0x000000c0140d7824 */ /* 0x008fc800078e020d */
[----:B------:R-:W-:Y:S02]  /*f8e0*/  IMAD.IADD R12, R13, 0x1, -R12 ;  /* 0x000000010d0c7824 */ /* 0x000fe400078e0a0c */
[----:B------:R-:W-:Y:S05]  /*f8f0*/  @!P5 BRA `(.L_x_1254) ;  /* 0x000000000044d947 */ /* 0x000fea0003800000 */
        /* <DEDUP_REMOVED lines=10> */
.L_x_1256:
[----:B------:R-:W-:-:S13]  /*f9a0*/  ISETP.NE.AND P2, PT, R24, 0x1, PT ;  /* 0x000000011800780c */ /* 0x000fda0003f45270 */
[----:B------:R-:W0:Y:S02]  /*f9b0*/  @P2 LDC.64 R20, c[0x0][0x9e8] ;  /* 0x00027a00ff142b82 */ /* 0x000e240000000a00 */
[----:B0-----:R-:W-:-:S05]  /*f9c0*/  @P2 IMAD.HI.U32 R20, R13, R20, RZ ;  /* 0x000000140d142227 */ /* 0x001fca00078e00ff */
[----:B------:R-:W-:-:S07]  /*f9d0*/  @P2 SHF.R.U32.HI R13, RZ, R21, R20 ;  /* 0x00000015ff0d2219 */ /* 0x000fce0000011614 */
.L_x_1257:
[----:B------:R-:W-:Y:S05]  /*f9e0*/  BSYNC B0 ;  /* 0x0000000000007941 */ /* 0x000fea0003800000 */
.L_x_1255:
[----:B------:R-:W-:-:S05]  /*f9f0*/  IMAD R13, R13, R24, RZ ;  /* 0x000000180d0d7224 */ /* 0x000fca00078e02ff */
[----:B------:R-:W-:-:S07]  /*fa00*/  VIMNMX R12, R12, R13, !PT ;  /* 0x0000000d0c0c7248 */ /* 0x000fce0007fe0100 */
.L_x_1254:
[----:B------:R-:W2:Y:S01]  /*fa10*/  LDL R20, [R1+0x24] ;  /* 0x0000240001147983 */ /* 0x000ea20000100800 */
[----:B------:R-:W-:-:S05]  /*fa20*/  VIADD R12, R12, 0x7f ;  /* 0x0000007f0c0c7836 */ /* 0x000fca0000000000 */
[----:B------:R-:W-:-:S04]  /*fa30*/  SHF.R.S32.HI R13, RZ, 0x1f, R12 ;  /* 0x0000001fff0d7819 */ /* 0x000fc8000001140c */
[----:B------:R-:W-:-:S04]  /*fa40*/  LEA.HI R13, R13, R12, RZ, 0x7 ;  /* 0x0000000c0d0d7211 */ /* 0x000fc800078f38ff */
[----:B------:R-:W-:-:S04]  /*fa50*/  SHF.R.S32.HI R13, RZ, 0x7, R13 ;  /* 0x00000007ff0d7819 */ /* 0x000fc8000001140d */
[----:B--2---:R-:W-:-:S04]  /*fa60*/  VIMNMX R153, R20, R13, !PT ;  /* 0x0000000d14997248 */ /* 0x004fc80007fe0100 */
[----:B------:R-:W-:-:S13]  /*fa70*/  ISETP.GE.AND P2, PT, R4, R153, PT ;  /* 0x000000990400720c */ /* 0x000fda0003f46270 */
[----:B------:R-:W-:Y:S05]  /*fa80*/  @!P2 BRA `(.L_x_1258) ;  /* 0x0000001c00bca947 */ /* 0x000fea0003800000 */
[----:B------:R-:W-:Y:S02]  /*fa90*/  IMAD.MOV.U32 R21, RZ, RZ, R0 ;  /* 0x000000ffff157224 */ /* 0x000fe400078e0000 */
[----:B------:R-:W-:Y:S02]  /*faa0*/  IMAD.MOV.U32 R20, RZ, RZ, R3 ;  /* 0x000000ffff147224 */ /* 0x000fe400078e0003 */
[----:B------:R-:W-:Y:S02]  /*fab0*/  IMAD.MOV.U32 R12, RZ, RZ, R19 ;  /* 0x000000ffff0c7224 */ /* 0x000fe400078e0013 */
[----:B------:R-:W-:-:S07]  /*fac0*/  IMAD.MOV.U32 R23, RZ, RZ, R16 ;  /* 0x000000ffff177224 */ /* 0x000fce00078e0010 */
.L_x_1268:
        /* <DEDUP_REMOVED lines=11> */
.L_x_1260:
[----:B------:R-:W-:Y:S01]  /*fb80*/  IMAD R0, R16, 0x8, R2 ;  /* 0x0000000810007824 */ /* 0x000fe200078e0202 */
[----:B------:R-:W-:-:S04]  /*fb90*/  SHF.L.U32 R3, R19, 0x1f, RZ ;  /* 0x0000001f13037819 */ /* 0x000fc800000006ff */
[----:B------:R0:W1:Y:S01]  /*fba0*/  SYNCS.PHASECHK.TRANS64.TRYWAIT P3, [R0+URZ+0x16830], R3 ;  /* 0x01683003000075a7 */ /* 0x000062000806017f */
[----:B------:R-:W-:Y:S05]  /*fbb0*/  @!P0 BRA `(.L_x_1261) ;  /* 0x0000000000048947 */ /* 0x000fea0003800000 */
[----:B------:R-:W-:Y:S01]  /*fbc0*/  BPT.TRAP 0x1 ;  /* 0x000000040000795c */ /* 0x000fe20000300000 */
.L_x_1261:
[----:B------:R-:W-:Y:S04]  /*fbd0*/  BSSY B0, `(.L_x_1259) ;  /* 0x0000004000007945 */ /* 0x000fe80003800000 */
[----:B-1----:R-:W-:Y:S05]  /*fbe0*/  @P3 BRA `(.L_x_1262) ;  /* 0x0000000000083947 */ /* 0x002fea0003800000 */
[----:B------:R-:W1:Y:S02]  /*fbf0*/  SYNCS.PHASECHK.TRANS64.TRYWAIT P3, [R0+URZ+0x16830], R3 ;  /* 0x01683003000075a7 */ /* 0x000e64000806017f */
[----:B-1----:R-:W-:Y:S05]  /*fc00*/  @!P3 BRA `(.L_x_1263) ;  /* 0x000000d000d8b947 */ /* 0x002fea0003800000 */
.L_x_1262:
[----:B------:R-:W-:Y:S05]  /*fc10*/  BSYNC B0 ;  /* 0x0000000000007941 */ /* 0x000fea0003800000 */
.L_x_1259:
[----:B01----:R-:W2:Y:S01]  /*fc20*/  LDL R3, [R1+0x14] ;  /* 0x0000140001037983 */ /* 0x003ea20000100800 */
[----:B------:R-:W0:Y:S01]  /*fc30*/  S2R R0, SR_TID.X ;  /* 0x0000000000007919 */ /* 0x000e220000002100 */
[----:B------:R-:W-:Y:S05]  /*fc40*/  WARPSYNC.ALL ;  /* 0x0000000000007948 */ /* 0x000fea0003800000 */
[----:B------:R-:W-:Y:S01]  /*fc50*/  IMAD.MOV.U32 R25, RZ, RZ, 0x40000040 ;  /* 0x40000040ff197424 */ /* 0x000fe200078e00ff */
[----:B0-----:R-:W-:-:S05]  /*fc60*/  SHF.R.U32.HI R0, RZ, 0x7, R0 ;  /* 0x00000007ff007819 */ /* 0x001fca0000011600 */
[----:B------:R-:W-:Y:S01]  /*fc70*/  VIADD R0, R0, 0x8 ;  /* 0x0000000800007836 */ /* 0x000fe20000000000 */
[----:B------:R-:W-:Y:S01]  /*fc80*/  R2UR UR8, R8 ;  /* 0x00000000080872ca */ /* 0x000fe200000e0000 */
[----:B------:R-:W-:Y:S01]  /*fc90*/  IMAD.MOV.U32 R27, RZ, RZ, 0x40000040 ;  /* 0x40000040ff1b7424 */ /* 0x000fe200078e00ff */
[----:B------:R-:W-:Y:S01]  /*fca0*/  R2UR UR9, R9 ;  /* 0x00000000090972ca */ /* 0x000fe200000e0000 */
[----:B------:R-:W-:Y:S01]  /*fcb0*/  IMAD.MOV.U32 R29, RZ, RZ, 0x40000040 ;  /* 0x40000040ff1d7424 */ /* 0x000fe200078e00ff */
[----:B------:R-:W-:Y:S02]  /*fcc0*/  R2UR UR11, R25 ;  /* 0x00000000190b72ca */ /* 0x000fe400000e0000 */
[----:B------:R-:W-:Y:S02]  /*fcd0*/  R2UR UR15, R27 ;  /* 0x000000001b0f72ca */ /* 0x000fe400000e0000 */
[----:B------:R-:W-:Y:S02]  /*fce0*/  R2UR UR19, R29 ;  /* 0x000000001d1372ca */ /* 0x000fe400000e0000 */
[----:B------:R-:W-:-:S02]  /*fcf0*/  R2UR UR23, R25 ;  /* 0x00000000191772ca */ /* 0x000fc400000e0000 */
[----:B------:R-:W-:Y:S02]  /*fd00*/  R2UR UR12, R156 ;  /* 0x000000009c0c72ca */ /* 0x000fe400000e0000 */
[----:B------:R-:W-:Y:S01]  /*fd10*/  R2UR UR13, R157 ;  /* 0x000000009d0d72ca */ /* 0x000fe200000e0000 */
[----:B------:R0:W-:Y:S01]  /*fd20*/  BAR.SYNC.DEFER_BLOCKING R0, 0x100 ;  /* 0x000400000000751d */ /* 0x0001e20000010000 */
[----:B------:R-:W-:Y:S02]  /*fd30*/  R2UR UR16, R14 ;  /* 0x000000000e1072ca */ /* 0x000fe400000e0000 */
[----:B------:R-:W-:Y:S01]  /*fd40*/  R2UR UR17, R15 ;  /* 0x000000000f1172ca */ /* 0x000fe200000e0000 */
[----:B--2---:R-:W-:-:S04]  /*fd50*/  IMAD R24, R16, 0x400, R3 ;  /* 0x0000040010187824 */ /* 0x004fc800078e0203 */
[C---:B------:R-:W-:Y:S01]  /*fd60*/  VIADD R26, R24.reuse, 0x2 ;  /* 0x00000002181a7836 */ /* 0x040fe20000000000 */
[C---:B------:R-:W-:Y:S01]  /*fd70*/  R2UR UR10, R24.reuse ;  /* 0x00000000180a72ca */ /* 0x040fe200000e0000 */
[C---:B------:R-:W-:Y:S02]  /*fd80*/  VIADD R28, R24.reuse, 0x4 ;  /* 0x00000004181c7836 */ /* 0x040fe40000000000 */
[----:B------:R-:W-:Y:S01]  /*fd90*/  VIADD R24, R24, 0x6 ;  /* 0x0000000618187836 */ /* 0x000fe20000000000 */
[----:B------:R-:W-:Y:S02]  /*fda0*/  R2UR UR14, R26 ;  /* 0x000000001a0e72ca */ /* 0x000fe400000e0000 */
[----:B------:R-:W-:Y:S02]  /*fdb0*/  R2UR UR18, R28 ;  /* 0x000000001c1272ca */ /* 0x000fe400000e0000 */
[----:B------:R-:W-:Y:S02]  /*fdc0*/  R2UR UR22, R24 ;  /* 0x00000000181672ca */ /* 0x000fe400000e0000 */
[----:B------:R-:W-:-:S06]  /*fdd0*/  WARPGROUP.ARRIVE ;  /* 0x00000000000079c5 */ /* 0x000fcc0000000000 */
[----:B------:R-:W-:Y:S03]  /*fde0*/  HGMMA.64x128x16.F32.BF16 R24, gdesc[UR8], RZ, !UPT, gsb0 ;  /* 0x01e00000081879f0 */ /* 0x000fe6000c0018ff */
[----:B------:R-:W-:Y:S02]  /*fdf0*/  WARPGROUP.DEPBAR.LE gsb0, 0x0 ;  /* 0x00008000000079c5 */ /* 0x000fe40000010000 */
[----:B------:R-:W-:-:S07]  /*fe00*/  WARPGROUP.ARRIVE ;  /* 0x00000000000079c5 */ /* 0x000fce0000000000 */
        /* <DEDUP_REMOVED lines=13> */
.L_x_1265:
[----:B------:R-:W-:Y:S01]  /*fee0*/  SHF.L.U32 R0, R12, 0x1f, RZ ;  /* 0x0000001f0c007819 */ /* 0x000fe200000006ff */
[----:B------:R-:W-:-:S04]  /*fef0*/  IMAD R3, R23, 0x8, R2 ;  /* 0x0000000817037824 */ /* 0x000fc800078e0202 */
[----:B------:R0:W1:Y:S01]  /*ff00*/  SYNCS.PHASECHK.TRANS64.TRYWAIT P2, [R3+URZ+0x16850], R0 ;  /* 0x01685000030075a7 */ /* 0x000062000804017f */
[----:B------:R-:W-:Y:S05]  /*ff10*/  @!P0 BRA `(.L_x_1266) ;  /* 0x0000000000048947 */ /* 0x000fea0003800000 */
[----:B------:R-:W-:Y:S01]  /*ff20*/  BPT.TRAP 0x1 ;  /* 0x000000040000795c */ /* 0x000fe20000300000 */
.L_x_1266:
[----:B-1----:R-:W-:Y:S05]  /*ff30*/  @P2 BRA `(.L_x_1264) ;  /* 0x0000000000082947 */ /* 0x002fea0003800000 */
[----:B------:R-:W1:Y:S02]  /*ff40*/  SYNCS.PHASECHK.TRANS64.TRYWAIT P2, [R3+URZ+0x16850], R0 ;  /* 0x01685000030075a7 */ /* 0x000e64000804017f */
[----:B-1----:R-:W-:Y:S05]  /*ff50*/  @!P2 BRA `(.L_x_1267) ;  /* 0x000000d00018a947 */ /* 0x002fea0003800000 */
.L_x_1264:
[----:B------:R-:W2:Y:S01]  /*ff60*/  S2R R154, SR_TID.X ;  /* 0x00000000009a7919 */ /* 0x000ea20000002100 */
[----:B------:R-:W-:Y:S01]  /*ff70*/  VIADD R12, R2, 0x400 ;  /* 0x00000400020c7836 */ /* 0x000fe20000000000 */
[----:B------:R-:W-:Y:S05]  /*ff80*/  WARPSYNC.ALL ;  /* 0x0000000000007948 */ /* 0x000fea0003800000 */
[----:B------:R-:W-:-:S04]  /*ff90*/  SHF.R.U32.HI R12, RZ, 0x4, R12 ;  /* 0x00000004ff0c7819 */ /* 0x000fc8000001160c */
[----:B------:R-:W-:Y:S02]  /*ffa0*/  LOP3.LUT R12, R12, 0x3fff, RZ, 0xc0, !PT ;  /* 0x00003fff0c0c7812 */ /* 0x000fe400078ec0ff */
[----:B--2---:R-:W-:Y:S02]  /*ffb0*/  SHF.R.U32.HI R152, RZ, 0x7, R154 ;  /* 0x00000007ff987819 */ /* 0x004fe4000001169a */
[----:B------:R-:W-:-:S03]  /*ffc0*/  ISETP.GE.U32.AND P2, PT, R154, 0x180, PT ;  /* 0x000001809a00780c */ /* 0x000fc60003f46070 */
[----:B------:R-:W-:-:S05]  /*ffd0*/  VIADD R152, R152, 0x9 ;  /* 0x0000000998987836 */ /* 0x000fca0000000000 */
[----:B------:R-:W-:Y:S01]  /*ffe0*/  SEL R152, R152, 0x9, !P2 ;  /* 0x0000000998987807 */ /* 0x000fe20005000000 */
[C---:B------:R-:W-:Y:S01]  /*fff0*/  IMAD R12, R23.reuse, 0x400, R12 ;  /* 0x00000400170c7824 */ /* 0x040fe200078e020c */
[----:B------:R-:W-:Y:S01]  /*10000*/  WARPGROUP.ARRIVE ;  /* 0x00000000000079c5 */ /* 0x000fe20000000000 */
[----:B------:R-:W-:Y:S01]  /*10010*/  IMAD.MOV.U32 R13, RZ, RZ, 0x40000040 ;  /* 0x40000040ff0d7424 */ /* 0x000fe200078e00ff */
[----:B01----:R-:W-:Y:S01]  /*10020*/  FMNMX.FTZ R0, R24, R20, !PT ;  /* 0x0000001418007209 */ /* 0x003fe20007810000 */
[----:B------:R-:W-:Y:S01]  /*10030*/  UMOV UR41, UR6 ;  /* 0x0000000600297c82 */ /* 0x000fe20008000000 */
[----:B------:R-:W-:Y:S01]  /*10040*/  R2UR UR10, R12 ;  /* 0x000000000c0a72ca */ /* 0x000fe200000e0000 */
[----:B------:R-:W-:Y:S01]  /*10050*/  @!P1 IMAD R23, R23, 0x8, R2 ;  /* 0x0000000817179824 */ /* 0x000fe200078e0202 */
[----:B------:R-:W-:Y:S02]  /*10060*/  R2UR UR11, R13 ;  /* 0x000000000d0b72ca */ /* 0x000fe400000e0000 */
[----:B------:R-:W-:Y:S01]  /*10070*/  FMNMX.FTZ R0, R25, R0, !PT ;  /* 0x0000000019007209 */ /* 0x000fe20007810000 */
[----:B------:R-:W-:Y:S01]  /*10080*/  @!P1 VIADD R23, R23, 0x16860 ;  /* 0x0001686017179836 */ /* 0x000fe20000000000 */
[C---:B------:R-:W-:Y:S01]  /*10090*/  ISETP.GT.AND P2, PT, R4.reuse, R153, PT ;  /* 0x000000990400720c */ /* 0x040fe20003f44270 */
[----:B------:R-:W-:Y:S01]  /*100a0*/  VIADD R4, R4, 0xffffffff ;  /* 0xffffffff04047836 */ /* 0x000fe20000000000 */
[----:B------:R-:W-:-:S02]  /*100b0*/  FMNMX.FTZ R0, R28, R0, !PT ;  /* 0x000000001c007209 */ /* 0x000fc40007810000 */
[----:B------:R-:W-:Y:S02]  /*100c0*/  @!P1 PRMT R23, RZ, 0x654, R23 ;  /* 0x00000654ff179816 */ /* 0x000fe40000000017 */
[----:B------:R-:W-:-:S03]  /*100d0*/  FMNMX.FTZ R0, R29, R0, !PT ;  /* 0x000000001d007209 */ /* 0x000fc60007810000 */
[----:B------:R-:W-:Y:S01]  /*100e0*/  HGMMA.64x64x16.F32.BF16 R88, R148, gdesc[UR8].tnspB, R88, gsb0 ;  /* 0x40e0000894587df0 */ /* 0x000fe20008001858 */
        /* <DEDUP_REMOVED lines=21> */
[----:B------:R-:W-:Y:S01]  /*10240*/  VIADD R148, R12, 0x80 ;  /* 0x000000800c947836 */ /* 0x000fe20000000000 */
[----:B------:R-:W-:Y:S01]  /*10250*/  WARPGROUP.ARRIVE ;  /* 0x00000000000079c5 */ /* 0x000fe20000000000 */
[----:B------:R-:W-:Y:S01]  /*10260*/  IMAD.MOV.U32 R149, RZ, RZ, 0x40000040 ;  /* 0x40000040ff957424 */ /* 0x000fe200078e00ff */
[----:B------:R-:W-:Y:S02]  /*10270*/  FMNMX.FTZ R0, R72, R0, !PT ;  /* 0x0000000048007209 */ /* 0x000fe40007810000 */
[----:B------:R-:W-:Y:S02]  /*10280*/  R2UR UR10, R148 ;  /* 0x00000000940a72ca */ /* 0x000fe400000e0000 */
[----:B------:R-:W-:-:S02]  /*10290*/  R2UR UR11, R149 ;  /* 0x00000000950b72ca */ /* 0x000fc400000e0000 */
[----:B------:R-:W-:-:S04]  /*102a0*/  FMNMX.FTZ R0, R73, R0, !PT ;  /* 0x0000000049007209 */ /* 0x000fc80007810000 */
[----:B------:R-:W-:-:S04]  /*102b0*/  FMNMX.FTZ R0, R76, R0, !PT ;  /* 0x000000004c007209 */ /* 0x000fc80007810000 */
[----:B------:R-:W-:-:S03]  /*102c0*/  FMNMX.FTZ R0, R77, R0, !PT ;  /* 0x000000004d007209 */ /* 0x000fc60007810000 */
[----:B------:R-:W-:Y:S01]  /*102d0*/  HGMMA.64x64x16.F32.BF16 R88, R144, gdesc[UR8].tnspB, R88, gsb0 ;  /* 0x40e0000890587df0 */ /* 0x000fe20008001858 */
[----:B------:R-:W-:-:S04]  /*102e0*/  FMNMX.FTZ R0, R80, R0, !PT ;  /* 0x0000000050007209 */ /* 0x000fc80007810000 */
[----:B------:R-:W-:-:S04]  /*102f0*/  FMNMX.FTZ R0, R81, R0, !PT ;  /* 0x0000000051007209 */ /* 0x000fc80007810000 */
[----:B------:R-:W-:-:S04]  /*10300*/  FMNMX.FTZ R0, R84, R0, !PT ;  /* 0x0000000054007209 */ /* 0x000fc80007810000 */
[----:B------:R-:W-:-:S05]  /*10310*/  FMNMX.FTZ R3, R85, R0, !PT ;  /* 0x0000000055037209 */ /* 0x000fca0007810000 */
[----:B------:R-:W0:Y:S02]  /*10320*/  SHFL.BFLY PT, R0, R3, 0x2, 0x1f ;  /* 0x0c401f0003007f89 */ /* 0x000e2400000e0000 */
[----:B0-----:R-:W-:-:S05]  /*10330*/  FMNMX.FTZ R3, R3, R0, !PT ;  /* 0x0000000003037209 */ /* 0x001fca0007810000 */
[----:B------:R-:W0:Y:S02]  /*10340*/  SHFL.BFLY PT, R0, R3, 0x1, 0x1f ;  /* 0x0c201f0003007f89 */ /* 0x000e2400000e0000 */
[----:B0-----:R-:W-:Y:S02]  /*10350*/  FMNMX.FTZ R3, R3, R0, !PT ;  /* 0x0000000003037209 */ /* 0x001fe40007810000 */
[----:B------:R-:W-:-:S03]  /*10360*/  FMNMX.FTZ R0, R26, R21, !PT ;  /* 0x000000151a007209 */ /* 0x000fc60007810000 */
[----:B------:R-:W-:Y:S01]  /*10370*/  FADD.FTZ R13, -R3, R20 ;  /* 0x00000014030d7221 */ /* 0x000fe20000010100 */
[----:B------:R-:W-:Y:S01]  /*10380*/  FMNMX.FTZ R0, R27, R0, !PT ;  /* 0x000000001b007209 */ /* 0x000fe20007810000 */
[----:B------:R-:W-:Y:S02]  /*10390*/  WARPGROUP.DEPBAR.LE gsb0, 0x0 ;  /* 0x00008000000079c5 */ /* 0x000fe40000010000 */
[----:B------:R-:W-:Y:S01]  /*103a0*/  VIADD R144, R12, 0x100 ;  /* 0x000001000c907836 */ /* 0x000fe20000000000 */
[----:B------:R-:W-:Y:S01]  /*103b0*/  WARPGROUP.ARRIVE ;  /* 0x00000000000079c5 */ /* 0x000fe20000000000 */
[----:B------:R-:W-:Y:S01]  /*103c0*/  IMAD.MOV.U32 R145, RZ, RZ, 0x40000040 ;  /* 0x40000040ff917424 */ /* 0x000fe200078e00ff */
[----:B------:R-:W-:Y:S01]  /*103d0*/  FMNMX.FTZ R0, R30, R0, !PT ;  /* 0x000000001e007209 */ /* 0x000fe20007810000 */
[----:B------:R-:W-:Y:S01]  /*103e0*/  FMUL.FTZ R20, R3, UR41 ;  /* 0x0000002903147c20 */ /* 0x000fe20008410000 */
[----:B------:R-:W-:Y:S01]  /*103f0*/  R2UR UR10, R144 ;  /* 0x00000000900a72ca */ /* 0x000fe200000e0000 */
[----:B------:R-:W-:Y:S01]  /*10400*/  FMUL.FTZ R13, R13, UR41 ;  /* 0x000000290d0d7c20 */ /* 0x000fe20008410000 */
[----:B------:R-:W-:Y:S01]  /*10410*/  R2UR UR11, R145 ;  /* 0x00000000910b72ca */ /* 0x000fe200000e0000 */
[--C-:B------:R-:W-:Y:S01]  /*10420*/  FFMA.FTZ R145, R24, UR41, -R20.reuse ;  /* 0x0000002918917c23 */ /* 0x100fe20008010814 */
[----:B------:R-:W-:Y:S01]  /*10430*/  FMNMX.FTZ R0, R31, R0, !PT ;  /* 0x000000001f007209 */ /* 0x000fe20007810000 */
[----:B------:R-:W-:Y:S01]  /*10440*/  FFMA.FTZ R148, R25, UR41, -R20 ;  /* 0x0000002919947c23 */ /* 0x000fe20008010814 */
[----:B------:R-:W-:-:S02]  /*10450*/  VIADD R24, R12, 0x200 ;  /* 0x000002000c187836 */ /* 0x000fc40000000000 */
[--C-:B------:R-:W-:Y:S01]  /*10460*/  FFMA.FTZ R150, R28, UR41, -R20.reuse ;  /* 0x000000291c967c23 */ /* 0x100fe20008010814 */
[----:B------:R-:W-:Y:S01]  /*10470*/  FMNMX.FTZ R0, R34, R0, !PT ;  /* 0x0000000022007209 */ /* 0x000fe20007810000 */
[----:B------:R-:W-:Y:S02]  /*10480*/  IMAD.MOV.U32 R25, RZ, RZ, 0x40000040 ;  /* 0x40000040ff197424 */ /* 0x000fe400078e00ff */
[--C-:B------:R-:W-:Y:S01]  /*10490*/  FFMA.FTZ R28, R45, UR41, -R20.reuse ;  /* 0x000000292d1c7c23 */ /* 0x100fe20008010814 */
[--C-:B------:R-:W-:Y:S01]  /*104a0*/  FFMA.FTZ R144, R33, UR41, -R20.reuse ;  /* 0x0000002921907c23 */ /* 0x100fe20008010814 */
[----:B------:R-:W-:Y:S01]  /*104b0*/  FMNMX.FTZ R0, R35, R0, !PT ;  /* 0x0000000023007209 */ /* 0x000fe20007810000 */
[--C-:B------:R-:W-:Y:S01]  /*104c0*/  FFMA.FTZ R146, R37, UR41, -R20.reuse ;  /* 0x0000002925927c23 */ /* 0x100fe20008010814 */
[--C-:B------:R-:W-:Y:S01]  /*104d0*/  FFMA.FTZ R37, R61, UR41, -R20.reuse ;  /* 0x000000293d257c23 */ /* 0x100fe20008010814 */
[----:B------:R-:W-:Y:S01]  /*104e0*/  HGMMA.64x64x16.F32.BF16 R88, R140, gdesc[UR8].tnspB, R88, gsb0 ;  /* 0x40e000088c587df0 */ /* 0x000fe20008001858 */
[----:B------:R-:W-:Y:S01]  /*104f0*/  FMNMX.FTZ R0, R38, R0, !PT ;  /* 0x0000000026007209 */ /* 0x000fe20007810000 */
[--C-:B------:R-:W-:Y:S01]  /*10500*/  FFMA.FTZ R33, R64, UR41, -R20.reuse ;  /* 0x0000002940217c23 */ /* 0x100fe20008010814 */
[----:B------:R-:W-:Y:S01]  /*10510*/  FFMA.FTZ R84, R84, UR41, -R20 ;  /* 0x0000002954547c23 */ /* 0x000fe20008010814 */
[----:B------:R-:W-:Y:S01]  /*10520*/  MUFU.EX2 R13, R13 ;  /* 0x0000000d000d7308 */ /* 0x000fe20000000800 */
[----:B------:R-:W-:-:S04]  /*10530*/  FMNMX.FTZ R0, R39, R0, !PT ;  /* 0x0000000027007209 */ /* 0x000fc80007810000 */
[----:B------:R-:W-:-:S03]  /*10540*/  FMNMX.FTZ R0, R42, R0, !PT ;  /* 0x000000002a007209 */ /* 0x000fc60007810000 */
[----:B------:R-:W0:Y:S01]  /*10550*/  MUFU.EX2 R145, R145 ;  /* 0x0000009100917308 */ /* 0x000e220000000800 */
[----:B------:R-:W-:-:S04]  /*10560*/  FMNMX.FTZ R0, R43, R0, !PT ;  /* 0x000000002b007209 */ /* 0x000fc80007810000 */
[----:B------:R-:W-:-:S03]  /*10570*/  FMNMX.FTZ R0, R46, R0, !PT ;  /* 0x000000002e007209 */ /* 0x000fc60007810000 */
[----:B------:R-:W1:Y:S01]  /*10580*/  MUFU.EX2 R148, R148 ;  /* 0x0000009400947308 */ /* 0x000e620000000800 */
[----:B------:R-:W-:-:S04]  /*10590*/  FMNMX.FTZ R0, R47, R0, !PT ;  /* 0x000000002f007209 */ /* 0x000fc80007810000 */
[----:B------:R-:W-:-:S03]  /*105a0*/  FMNMX.FTZ R0, R50, R0, !PT ;  /* 0x0000000032007209 */ /* 0x000fc60007810000 */
[----:B------:R-:W2:Y:S01]  /*105b0*/  MUFU.EX2 R150, R150 ;  /* 0x0000009600967308 */ /* 0x000ea20000000800 */
[----:B------:R-:W-:Y:S01]  /*105c0*/  FMNMX.FTZ R0, R51, R0, !PT ;  /* 0x0000000033007209 */ /* 0x000fe20007810000 */
[----:B0-----:R-:W-:-:S03]  /*105d0*/  FFMA.FTZ R7, R13, R7, R145 ;  /* 0x000000070d077223 */ /* 0x001fc60000010091 */
[----:B------:R-:W-:-:S03]  /*105e0*/  FMNMX.FTZ R0, R54, R0, !PT ;  /* 0x0000000036007209 */ /* 0x000fc60007810000 */
[----:B------:R-:W-:Y:S01]  /*105f0*/  MUFU.EX2 R144, R144 ;  /* 0x0000009000907308 */ /* 0x000fe20000000800 */
[----:B------:R-:W-:Y:S01]  /*10600*/  FMNMX.FTZ R0, R55, R0, !PT ;  /* 0x0000000037007209 */ /* 0x000fe20007810000 */
[C---:B-1----:R-:W-:Y:S01]  /*10610*/  FADD.FTZ R7, R148.reuse, R7 ;  /* 0x0000000794077221 */ /* 0x042fe20000010000 */
[----:B------:R-:W-:Y:S02]  /*10620*/  F2FP.BF16.F32.PACK_AB R148, R148, R145 ;  /* 0x000000919494723e */ /* 0x000fe400000010ff */
        /* <DEDUP_REMOVED lines=12> */
[----:B------:R-:W-:-:S04]  /*106f0*/  FMNMX.FTZ R0, R74, R0, !PT ;  /* 0x000000004a007209 */ /* 0x000fc80007810000 */
[----:B------:R-:W-:Y:S01]  /*10700*/  FMNMX.FTZ R0, R75, R0, !PT ;  /* 0x000000004b007209 */ /* 0x000fe20007810000 */
[----:B------:R-:W-:Y:S02]  /*10710*/  WARPGROUP.DEPBAR.LE gsb0, 0x0 ;  /* 0x00008000000079c5 */ /* 0x000fe40000010000 */
[----:B------:R-:W-:Y:S01]  /*10720*/  VIADD R140, R12, 0x180 ;  /* 0x000001800c8c7836 */ /* 0x000fe20000000000 */
[----:B------:R-:W-:Y:S01]  /*10730*/  WARPGROUP.ARRIVE ;  /* 0x00000000000079c5 */ /* 0x000fe20000000000 */
[----:B------:R-:W-:Y:S01]  /*10740*/  IMAD.MOV.U32 R141, RZ, RZ, 0x40000040 ;  /* 0x40000040ff8d7424 */ /* 0x000fe200078e00ff */
[----:B------:R-:W-:Y:S01]  /*10750*/  FMNMX.FTZ R0, R78, R0, !PT ;  /* 0x000000004e007209 */ /* 0x000fe20007810000 */
[--C-:B------:R-:W-:Y:S01]  /*10760*/  FFMA.FTZ R143, R32, UR41, -R20.reuse ;  /* 0x00000029208f7c23 */ /* 0x100fe20008010814 */
[----:B------:R-:W-:Y:S01]  /*10770*/  R2UR UR10, R140 ;  /* 0x000000008c0a72ca */ /* 0x000fe200000e0000 */
[--C-:B------:R-:W-:Y:S01]  /*10780*/  FFMA.FTZ R32, R53, UR41, -R20.reuse ;  /* 0x0000002935207c23 */ /* 0x100fe20008010814 */
[----:B------:R-:W-:Y:S01]  /*10790*/  R2UR UR11, R141 ;  /* 0x000000008d0b72ca */ /* 0x000fe200000e0000 */
        /* <DEDUP_REMOVED lines=9> */
[----:B------:R-:W-:-:S03]  /*10830*/  FMNMX.FTZ R0, R83, R0, !PT ;  /* 0x0000000053007209 */ /* 0x000fc60007810000 */
[----:B------:R-:W-:Y:S01]  /*10840*/  HGMMA.64x64x16.F32.BF16 R88, R136, gdesc[UR8].tnspB, R88, gsb0 ;  /* 0x40e0000888587df0 */ /* 0x000fe20008001858 */
[----:B------:R-:W-:Y:S01]  /*10850*/  R2UR UR10, R24 ;  /* 0x00000000180a72ca */ /* 0x000fe200000e0000 */
[----:B------:R-:W-:Y:S01]  /*10860*/  VIADD R24, R12, 0x280 ;  /* 0x000002800c187836 */ /* 0x000fe20000000000 */
[----:B------:R-:W-:Y:S01]  /*10870*/  R2UR UR11, R25 ;  /* 0x00000000190b72ca */ /* 0x000fe200000e0000 */
[----:B------:R-:W-:Y:S01]  /*10880*/  IMAD.MOV.U32 R25, RZ, RZ, 0x40000040 ;  /* 0x40000040ff197424 */ /* 0x000fe200078e00ff */
[----:B------:R-:W-:Y:S01]  /*10890*/  FMNMX.FTZ R0, R86, R0, !PT ;  /* 0x0000000056007209 */ /* 0x000fe20007810000 */
[----:B------:R-:W-:Y:S03]  /*108a0*/  MUFU.EX2 R141, R141 ;  /* 0x0000008d008d7308 */ /* 0x000fe60000000800 */
[----:B------:R-:W-:-:S05]  /*108b0*/  FMNMX.FTZ R0, R87, R0, !PT ;  /* 0x0000000057007209 */ /* 0x000fca0007810000 */
[----:B------:R-:W0:Y:S01]  /*108c0*/  SHFL.BFLY PT, R45, R0, 0x2, 0x1f ;  /* 0x0c401f00002d7f89 */ /* 0x000e2200000e0000 */
[----:B------:R-:W-:Y:S08]  /*108d0*/  MUFU.EX2 R140, R140 ;  /* 0x0000008c008c7308 */ /* 0x000ff00000000800 */
[----:B------:R-:W-:Y:S08]  /*108e0*/  MUFU.EX2 R142, R142 ;  /* 0x0000008e008e7308 */ /* 0x000ff00000000800 */
[----:B------:R-:W-:Y:S01]  /*108f0*/  MUFU.EX2 R32, R32 ;  /* 0x0000002000207308 */ /* 0x000fe20000000800 */
[----:B0-----:R-:W-:Y:S01]  /*10900*/  FMNMX.FTZ R0, R0, R45, !PT ;  /* 0x0000002d00007209 */ /* 0x001fe20007810000 */
[----:B------:R-:W-:-:S06]  /*10910*/  FFMA.FTZ R45, R76, UR41, -R20 ;  /* 0x000000294c2d7c23 */ /* 0x000fcc0008010814 */
[----:B------:R-:W-:Y:S01]  /*10920*/  MUFU.EX2 R36, R36 ;  /* 0x0000002400247308 */ /* 0x000fe20000000800 */
[----:B------:R-:W0:Y:S07]  /*10930*/  SHFL.BFLY PT, R53, R0, 0x1, 0x1f ;  /* 0x0c201f0000357f89 */ /* 0x000e2e00000e0000 */
[----:B------:R-:W-:Y:S08]  /*10940*/  MUFU.EX2 R41, R41 ;  /* 0x0000002900297308 */ /* 0x000ff00000000800 */
[----:B------:R-:W-:Y:S08]  /*10950*/  MUFU.EX2 R44, R44 ;  /* 0x0000002c002c7308 */ /* 0x000ff00000000800 */
[----:B------:R-:W-:Y:S01]  /*10960*/  MUFU.EX2 R45, R45 ;  /* 0x0000002d002d7308 */ /* 0x000fe20000000800 */
[----:B0-----:R-:W-:-:S07]  /*10970*/  FMNMX.FTZ R0, R0, R53, !PT ;  /* 0x0000003500007209 */ /* 0x001fce0007810000 */
[----:B------:R-:W-:Y:S01]  /*10980*/  MUFU.EX2 R53, R84 ;  /* 0x0000005400357308 */ /* 0x000fe20000000800 */
[----:B------:R-:W-:Y:S02]  /*10990*/  WARPGROUP.DEPBAR.LE gsb0, 0x0 ;  /* 0x00008000000079c5 */ /* 0x000fe40000010000 */
[----:B------:R-:W-:Y:S01]  /*109a0*/  WARPGROUP.ARRIVE ;  /* 0x00000000000079c5 */ /* 0x000fe20000000000 */
[--C-:B------:R-:W-:Y:S01]  /*109b0*/  FFMA.FTZ R137, R29, UR41, -R20.reuse ;  /* 0x000000291d897c23 */ /* 0x100fe20008010814 */
[--C-:B------:R-:W-:Y:S01]  /*109c0*/  FFMA.FTZ R139, R40, UR41, -R20.reuse ;  /* 0x00000029288b7c23 */ /* 0x100fe20008010814 */
[--C-:B------:R-:W-:Y:S01]  /*109d0*/  FFMA.FTZ R136, R48, UR41, -R20.reuse ;  /* 0x0000002930887c23 */ /* 0x100fe20008010814 */
[--C-:B------:R-:W-:Y:S01]  /*109e0*/  FFMA.FTZ R29, R49, UR41, -R20.reuse ;  /* 0x00000029311d7c23 */ /* 0x100fe20008010814 */
[--C-:B------:R-:W-:Y:S01]  /*109f0*/  FFMA.FTZ R138, R52, UR41, -R20.reuse ;  /* 0x00000029348a7c23 */ /* 0x100fe20008010814 */
[----:B------:R-:W-:Y:S01]  /*10a00*/  HGMMA.64x64x16.F32.BF16 R88, R132, gdesc[UR8].tnspB, R88, gsb0 ;  /* 0x40e0000884587df0 */ /* 0x000fe20008001858 */
[----:B------:R-:W-:Y:S01]  /*10a10*/  R2UR UR10, R24 ;  /* 0x00000000180a72ca */ /* 0x000fe200000e0000 */
[--C-:B------:R-:W-:Y:S01]  /*10a20*/  FFMA.FTZ R40, R65, UR41, -R20.reuse ;  /* 0x0000002941287c23 */ /* 0x100fe20008010814 */
[----:B------:R-:W-:Y:S01]  /*10a30*/  R2UR UR11, R25 ;  /* 0x00000000190b72ca */ /* 0x000fe200000e0000 */
[--C-:B------:R-:W-:Y:S01]  /*10a40*/  FFMA.FTZ R24, R72, UR41, -R20.reuse ;  /* 0x0000002948187c23 */ /* 0x100fe20008010814 */
[--C-:B------:R-:W-:Y:S01]  /*10a50*/  FFMA.FTZ R25, R73, UR41, -R20.reuse ;  /* 0x0000002949197c23 */ /* 0x100fe20008010814 */
[--C-:B------:R-:W-:Y:S01]  /*10a60*/  FFMA.FTZ R48, R77, UR41, -R20.reuse ;  /* 0x000000294d307c23 */ /* 0x100fe20008010814 */
[--C-:B------:R-:W-:Y:S01]  /*10a70*/  FFMA.FTZ R49, R80, UR41, -R20.reuse ;  /* 0x0000002950317c23 */ /* 0x100fe20008010814 */
[----:B------:R-:W-:Y:S01]  /*10a80*/  FFMA.FTZ R52, R81, UR41, -R20 ;  /* 0x0000002951347c23 */ /* 0x000fe20008010814 */
[----:B------:R-:W0:Y:S08]  /*10a90*/  MUFU.EX2 R137, R137 ;  /* 0x0000008900897308 */ /* 0x000e300000000800 */
        /* <DEDUP_REMOVED lines=11> */
[--C-:B------:R-:W-:Y:S01]  /*10b50*/  FFMA.FTZ R134, R60, UR41, -R20.reuse ;  /* 0x000000293c867c23 */ /* 0x100fe20008010814 */
[----:B------:R-:W-:Y:S01]  /*10b60*/  FFMA.FTZ R56, R85, UR41, -R20 ;  /* 0x0000002955387c23 */ /* 0x000fe20008010814 */
[C---:B------:R-:W-:Y:S01]  /*10b70*/  FADD.FTZ R20, -R0.reuse, R21 ;  /* 0x0000001500147221 */ /* 0x040fe20000010100 */
[----:B------:R-:W-:Y:S01]  /*10b80*/  IMAD.MOV.U32 R21, RZ, RZ, 0x40000040 ;  /* 0x40000040ff157424 */ /* 0x000fe200078e00ff */
[----:B------:R-:W-:Y:S01]  /*10b90*/  HGMMA.64x64x16.F32.BF16 R88, R128, gdesc[UR8].tnspB, R88, gsb0 ;  /* 0x40e0000880587df0 */ /* 0x000fe20008001858 */
[----:B------:R-:W-:Y:S01]  /*10ba0*/  FMUL.FTZ R60, R0, UR41 ;  /* 0x00000029003c7c20 */ /* 0x000fe20008410000 */
[----:B------:R-:W-:Y:S01]  /*10bb0*/  FMUL.FTZ R57, R20, UR41 ;  /* 0x0000002914397c20 */ /* 0x000fe20008410000 */
[----:B------:R-:W-:Y:S01]  /*10bc0*/  VIADD R20, R12, 0x300 ;  /* 0x000003000c147836 */ /* 0x000fe20000000000 */
[----:B------:R-:W-:Y:S01]  /*10bd0*/  R2UR UR11, R21 ;  /* 0x00000000150b72ca */ /* 0x000fe200000e0000 */
[----:B------:R-:W-:-:S02]  /*10be0*/  IMAD.MOV.U32 R21, RZ, RZ, 0x40000040 ;  /* 0x40000040ff157424 */ /* 0x000fc400078e00ff */
[--C-:B------:R-:W-:Y:S01]  /*10bf0*/  FFMA.FTZ R149, R26, UR41, -R60.reuse ;  /* 0x000000291a957c23 */ /* 0x100fe2000801083c */
[--C-:B------:R-:W-:Y:S01]  /*10c00*/  FFMA.FTZ R26, R27, UR41, -R60.reuse ;  /* 0x000000291b1a7c23 */ /* 0x100fe2000801083c */
[----:B------:R-:W-:Y:S01]  /*10c10*/  R2UR UR10, R20 ;  /* 0x00000000140a72ca */ /* 0x000fe200000e0000 */
[----:B------:R-:W-:Y:S01]  /*10c20*/  VIADD R20, R12, 0x380 ;  /* 0x000003800c147836 */ /* 0x000fe20000000000 */
        /* <DEDUP_REMOVED lines=11> */
[----:B--2---:R-:W-:Y:S01]  /*10ce0*/  FADD.FTZ R50, R150, R7 ;  /* 0x0000000796327221 */ /* 0x004fe20000010000 */
[--C-:B------:R-:W-:Y:S01]  /*10cf0*/  FFMA.FTZ R31, R42, UR41, -R60.reuse ;  /* 0x000000292a1f7c23 */ /* 0x100fe2000801083c */
[--C-:B------:R-:W-:Y:S01]  /*10d00*/  FFMA.FTZ R12, R54, UR41, -R60.reuse ;  /* 0x00000029360c7c23 */ /* 0x100fe2000801083c */
[----:B------:R-:W-:Y:S01]  /*10d10*/  FFMA.FTZ R133, R58, UR41, -R60 ;  /* 0x000000293a857c23 */ /* 0x000fe2000801083c */
[----:B0-----:R-:W-:Y:S01]  /*10d20*/  FADD.FTZ R50, R137, R50 ;  /* 0x0000003289327221 */ /* 0x001fe20000010000 */
        /* <DEDUP_REMOVED lines=12> */
[----:B------:R-:W-:-:S04]  /*10df0*/  F2FP.BF16.F32.PACK_AB R150, R137, R150 ;  /* 0x000000968996723e */ /* 0x000fc800000010ff */
[----:B------:R-:W-:Y:S08]  /*10e00*/  MUFU.EX2 R30, R30 ;  /* 0x0000001e001e7308 */ /* 0x000ff00000000800 */
[----:B------:R-:W-:Y:S08]  /*10e10*/  MUFU.EX2 R27, R27 ;  /* 0x0000001b001b7308 */ /* 0x000ff00000000800 */
[----:B------:R-:W0:Y:S08]  /*10e20*/  MUFU.EX2 R61, R61 ;  /* 0x0000003d003d7308 */ /* 0x000e300000000800 */
[----:B------:R-:W-:Y:S08]  /*10e30*/  MUFU.EX2 R147, R147 ;  /* 0x0000009300937308 */ /* 0x000ff00000000800 */
[----:B------:R-:W-:Y:S01]  /*10e40*/  MUFU.EX2 R64, R64 ;  /* 0x0000004000407308 */ /* 0x000fe20000000800 */
[----:B0-----:R-:W-:Y:S01]  /*10e50*/  F2FP.BF16.F32.PACK_AB R145, R61, R27 ;  /* 0x0000001b3d91723e */ /* 0x001fe200000010ff */
[----:B------:R-:W-:-:S02]  /*10e60*/  WARPGROUP.DEPBAR.LE gsb0, 0x0 ;  /* 0x00008000000079c5 */ /* 0x000fc40000010000 */
[----:B------:R-:W-:Y:S01]  /*10e70*/  WARPGROUP.ARRIVE ;  /* 0x00000000000079c5 */ /* 0x000fe20000000000 */
[----:B------:R-:W-:-:S03]  /*10e80*/  FFMA.FTZ R129, R66, UR41, -R60 ;  /* 0x0000002942817c23 */ /* 0x000fc6000801083c */
[----:B------:R-:W-:Y:S01]  /*10e90*/  MUFU.EX2 R31, R31 ;  /* 0x0000001f001f7308 */ /* 0x000fe20000000800 */
[--C-:B------:R-:W-:Y:S01]  /*10ea0*/  FFMA.FTZ R131, R70, UR41, -R60.reuse ;  /* 0x0000002946837c23 */ /* 0x100fe2000801083c */
[----:B------:R-:W-:Y:S01]  /*10eb0*/  F2FP.BF16.F32.PACK_AB R128, R40, R33 ;  /* 0x000000212880723e */ /* 0x000fe200000010ff */
[----:B------:R-:W-:Y:S01]  /*10ec0*/  HGMMA.64x64x16.F32.BF16 R88, R124, gdesc[UR8].tnspB, R88, gsb0 ;  /* 0x40e000087c587df0 */ /* 0x000fe20008001858 */
[----:B------:R-:W-:Y:S01]  /*10ed0*/  R2UR UR10, R20 ;  /* 0x00000000140a72ca */ /* 0x000fe200000e0000 */
[----:B------:R-:W-:Y:S01]  /*10ee0*/  FFMA.FTZ R20, R55, UR41, -R60 ;  /* 0x0000002937147c23 */ /* 0x000fe2000801083c */
[----:B------:R-:W-:Y:S01]  /*10ef0*/  R2UR UR11, R21 ;  /* 0x00000000150b72ca */ /* 0x000fe200000e0000 */
[----:B------:R-:W-:Y:S01]  /*10f00*/  @!P1 IMAD R21, R16, 0x8, R2 ;  /* 0x0000000810159824 */ /* 0x000fe200078e0202 */
[----:B------:R-:W-:Y:S01]  /*10f10*/  MUFU.EX2 R38, R38 ;  /* 0x0000002600267308 */ /* 0x000fe20000000800 */
[----:B------:R-:W-:Y:S02]  /*10f20*/  F2FP.BF16.F32.PACK_AB R130, R44, R41 ;  /* 0x000000292c82723e */ /* 0x000fe400000010ff */
[----:B------:R-:W-:-:S05]  /*10f30*/  @!P1 VIADD R21, R21, 0x16840 ;  /* 0x0001684015159836 */ /* 0x000fca0000000000 */
[----:B------:R-:W-:Y:S01]  /*10f40*/  @!P1 PRMT R43, RZ, 0x654, R21 ;  /* 0x00000654ff2b9816 */ /* 0x000fe20000000015 */
[----:B------:R-:W-:Y:S08]  /*10f50*/  MUFU.EX2 R34, R34 ;  /* 0x0000002200227308 */ /* 0x000ff00000000800 */
[----:B------:R-:W-:Y:S08]  /*10f60*/  MUFU.EX2 R39, R39 ;  /* 0x0000002700277308 */ /* 0x000ff00000000800 */
[----:B------:R-:W-:Y:S08]  /*10f70*/  MUFU.EX2 R35, R35 ;  /* 0x0000002300237308 */ /* 0x000ff00000000800 */
[----:B------:R-:W0:Y:S08]  /*10f80*/  MUFU.EX2 R42, R42 ;  /* 0x0000002a002a7308 */ /* 0x000e300000000800 */
[----:B------:R-:W-:Y:S08]  /*10f90*/  MUFU.EX2 R12, R12 ;  /* 0x0000000c000c7308 */ /* 0x000ff00000000800 */
[----:B------:R-:W-:Y:S01]  /*10fa0*/  MUFU.EX2 R20, R20 ;  /* 0x0000001400147308 */ /* 0x000fe20000000800 */
[----:B0-----:R-:W-:-:S07]  /*10fb0*/  F2FP.BF16.F32.PACK_AB R137, R42, R35 ;  /* 0x000000232a89723e */ /* 0x001fce00000010ff */
[----:B------:R-:W-:Y:S08]  /*10fc0*/  MUFU.EX2 R132, R132 ;  /* 0x0000008400847308 */ /* 0x000ff00000000800 */
[----:B------:R-:W-:Y:S01]  /*10fd0*/  MUFU.EX2 R133, R133 ;  /* 0x0000008500857308 */ /* 0x000fe20000000800 */
[----:B------:R-:W-:Y:S02]  /*10fe0*/  WARPGROUP.DEPBAR.LE gsb0, 0x0 ;  /* 0x00008000000079c5 */ /* 0x000fe40000010000 */
[----:B------:R-:W-:-:S05]  /*10ff0*/  WARPGROUP.ARRIVE ;  /* 0x00000000000079c5 */ /* 0x000fca0000000000 */
[----:B------:R-:W-:Y:S01]  /*11000*/  MUFU.EX2 R21, R59 ;  /* 0x0000003b00157308 */ /* 0x000fe20000000800 */
[----:B------:R-:W-:Y:S01]  /*11010*/  FFMA.FTZ R125, R74, UR41, -R60 ;  /* 0x000000294a7d7c23 */ /* 0x000fe2000801083c */
[----:B------:R-:W-:Y:S02]  /*11020*/  F2FP.BF16.F32.PACK_AB R124, R25, R24 ;  /* 0x00000018197c723e */ /* 0x000fe400000010ff */
[----:B------:R-:W-:Y:S01]  /*11030*/  F2FP.BF16.F32.PACK_AB R126, R48, R45 ;  /* 0x0000002d307e723e */ /* 0x000fe200000010ff */
[----:B------:R-:W-:Y:S03]  /*11040*/  HGMMA.64x64x16.F32.BF16 R88, R120, gdesc[UR8].tnspB, R88, gsb0 ;  /* 0x40e0000878587df0 */ /* 0x000fe60008001858 */
[----:B------:R-:W-:Y:S08]  /*11050*/  MUFU.EX2 R134, R134 ;  /* 0x0000008600867308 */ /* 0x000ff00000000800 */
[----:B------:R-:W-:Y:S08]  /*11060*/  MUFU.EX2 R135, R135 ;  /* 0x0000008700877308 */ /* 0x000ff00000000800 */
[----:B------:R-:W-:Y:S08]  /*11070*/  MUFU.EX2 R129, R129 ;  /* 0x0000008100817308 */ /* 0x000ff00000000800 */
[----:B------:R-:W-:Y:S08]  /*11080*/  MUFU.EX2 R131, R131 ;  /* 0x0000008300837308 */ /* 0x000ff00000000800 */
[----:B------:R-:W-:Y:S08]  /*11090*/  MUFU.EX2 R125, R125 ;  /* 0x0000007d007d7308 */ /* 0x000ff00000000800 */
[----:B------:R-:W-:Y:S08]  /*110a0*/  MUFU.EX2 R78, R78 ;  /* 0x0000004e004e7308 */ /* 0x000ff00000000800 */
[----:B------:R-:W0:Y:S08]  /*110b0*/  MUFU.EX2 R79, R79 ;  /* 0x0000004f004f7308 */ /* 0x000e300000000800 */
[----:B------:R-:W-:Y:S08]  /*110c0*/  MUFU.EX2 R49, R49 ;  /* 0x0000003100317308 */ /* 0x000ff00000000800 */
[----:B------:R-:W-:Y:S01]  /*110d0*/  MUFU.EX2 R82, R82 ;  /* 0x0000005200527308 */ /* 0x000fe20000000800 */
[----:B0-----:R-:W-:-:S07]  /*110e0*/  F2FP.BF16.F32.PACK_AB R127, R79, R78 ;  /* 0x0000004e4f7f723e */ /* 0x001fce00000010ff */
[----:B------:R-:W0:Y:S01]  /*110f0*/  MUFU.EX2 R52, R52 ;  /* 0x0000003400347308 */ /* 0x000e220000000800 */
[----:B------:R-:W-:Y:S02]  /*11100*/  WARPGROUP.DEPBAR.LE gsb0, 0x0 ;  /* 0x00008000000079c5 */ /* 0x000fe40000010000 */
[----:B------:R1:W-:Y:S06]  /*11110*/  BAR.ARV R152, 0x100 ;  /* 0x000400980000751d */ /* 0x0003ec0000002000 */
[----:B------:R2:W-:Y:S01]  /*11120*/  @!P1 SYNCS.ARRIVE.TRANS64.RED.A1T0 RZ, [R43+URZ], RZ ;  /* 0x000000ff2bff99a7 */ /* 0x0005e2000810043f */
[----:B------:R-:W3:Y:S01]  /*11130*/  MUFU.EX2 R83, R83 ;  /* 0x0000005300537308 */ /* 0x000ee20000000800 */
[-C--:B------:R-:W-:Y:S01]  /*11140*/  FMUL.FTZ R88, R88, R13.reuse ;  /* 0x0000000d58587220 */ /* 0x080fe20000410000 */
[-C--:B------:R-:W-:Y:S01]  /*11150*/  FMUL.FTZ R89, R89, R13.reuse ;  /* 0x0000000d59597220 */ /* 0x080fe20000410000 */
[-C--:B------:R-:W-:Y:S01]  /*11160*/  FMUL.FTZ R92, R92, R13.reuse ;  /* 0x0000000d5c5c7220 */ /* 0x080fe20000410000 */
[----:B------:R-:W-:Y:S01]  /*11170*/  FMUL.FTZ R93, R93, R13 ;  /* 0x0000000d5d5d7220 */ /* 0x000fe20000410000 */
[----:B0-----:R-:W-:Y:S01]  /*11180*/  F2FP.BF16.F32.PACK_AB R120, R52, R49 ;  /* 0x000000313478723e */ /* 0x001fe200000010ff */
[----:B------:R-:W-:Y:S01]  /*11190*/  FMUL.FTZ R96, R96, R13 ;  /* 0x0000000d60607220 */ /* 0x000fe20000410000 */
[----:B--2---:R-:W-:Y:S01]  /*111a0*/  FFMA.FTZ R43, R57, R6, R149 ;  /* 0x00000006392b7223 */ /* 0x004fe20000010095 */
[----:B------:R0:W-:Y:S01]  /*111b0*/  @!P1 SYNCS.ARRIVE.TRANS64.RED.A1T0 RZ, [R23+URZ], RZ ;  /* 0x000000ff17ff99a7 */ /* 0x0001e2000810043f */
[----:B------:R-:W-:Y:S01]  /*111c0*/  FFMA.FTZ R6, R63, UR41, -R60 ;  /* 0x000000293f067c23 */ /* 0x000fe2000801083c */
[C---:B------:R-:W-:Y:S01]  /*111d0*/  F2FP.BF16.F32.PACK_AB R149, R26.reuse, R149 ;  /* 0x000000951a95723e */ /* 0x040fe200000010ff */
[----:B------:R-:W-:Y:S01]  /*111e0*/  FADD.FTZ R46, R26, R43 ;  /* 0x0000002b1a2e7221 */ /* 0x000fe20000010000 */
[----:B------:R-:W-:Y:S01]  /*111f0*/  MUFU.EX2 R86, R86 ;  /* 0x0000005600567308 */ /* 0x000fe20000000800 */
[-C--:B------:R-:W-:Y:S01]  /*11200*/  FMUL.FTZ R97, R97, R13.reuse ;  /* 0x0000000d61617220 */ /* 0x080fe20000410000 */
[----:B------:R-:W-:Y:S01]  /*11210*/  FMUL.FTZ R100, R100, R13 ;  /* 0x0000000d64647220 */ /* 0x000fe20000410000 */
[----:B------:R-:W-:Y:S01]  /*11220*/  FADD.FTZ R7, R151, R46 ;  /* 0x0000002e97077221 */ /* 0x000fe20000010000 */
[C---:B------:R-:W-:Y:S01]  /*11230*/  F2FP.BF16.F32.PACK_AB R151, R30.reuse, R151 ;  /* 0x000000971e97723e */ /* 0x040fe200000010ff */
[-C--:B------:R-:W-:Y:S01]  /*11240*/  FMUL.FTZ R101, R101, R13.reuse ;  /* 0x0000000d65657220 */ /* 0x080fe20000410000 */
[----:B---3--:R-:W-:Y:S01]  /*11250*/  F2FP.BF16.F32.PACK_AB R121, R83, R82 ;  /* 0x000000525379723e */ /* 0x008fe200000010ff */
[----:B------:R-:W-:Y:S01]  /*11260*/  FADD.FTZ R46, R30, R7 ;  /* 0x000000071e2e7221 */ /* 0x000fe20000010000 */
[----:B------:R-:W-:Y:S01]  /*11270*/  FADD.FTZ R7, R143, R50 ;  /* 0x000000328f077221 */ /* 0x000fe20000010000 */
[----:B------:R-:W2:Y:S01]  /*11280*/  MUFU.EX2 R6, R6 ;  /* 0x0000000600067308 */ /* 0x000ea20000000800 */
[----:B------:R-:W-:Y:S01]  /*11290*/  FMUL.FTZ R104, R104, R13 ;  /* 0x0000000d68687220 */ /* 0x000fe20000410000 */
[----:B------:R-:W-:Y:S01]  /*112a0*/  FADD.FTZ R50, R27, R46 ;  /* 0x0000002e1b327221 */ /* 0x000fe20000010000 */
[C---:B------:R-:W-:Y:S01]  /*112b0*/  FADD.FTZ R54, R144.reuse, R7 ;  /* 0x0000000790367221 */ /* 0x040fe20000010000 */
[----:B------:R-:W-:Y:S01]  /*112c0*/  FFMA.FTZ R46, R67, UR41, -R60 ;  /* 0x00000029432e7c23 */ /* 0x000fe2000801083c */
[----:B------:R-:W-:Y:S01]  /*112d0*/  F2FP.BF16.F32.PACK_AB R144, R144, R143 ;  /* 0x0000008f9090723e */ /* 0x000fe200000010ff */
[----:B------:R-:W-:Y:S01]  /*112e0*/  FADD.FTZ R58, R61, R50 ;  /* 0x000000323d3a7221 */ /* 0x000fe20000010000 */
[----:B------:R-:W-:Y:S01]  /*112f0*/  FADD.FTZ R7, R141, R54 ;  /* 0x000000368d077221 */ /* 0x000fe20000010000 */
[----:B------:R-:W-:Y:S01]  /*11300*/  FFMA.FTZ R50, R71, UR41, -R60 ;  /* 0x0000002947327c23 */ /* 0x000fe2000801083c */
[----:B------:R-:W-:Y:S01]  /*11310*/  MUFU.EX2 R26, R75 ;  /* 0x0000004b001a7308 */ /* 0x000fe20000000800 */
[----:B0-----:R-:W-:Y:S01]  /*11320*/  FADD.FTZ R23, R147, R58 ;  /* 0x0000003a93177221 */ /* 0x001fe20000010000 */
[C---:B------:R-:W-:Y:S01]  /*11330*/  FADD.FTZ R54, R146.reuse, R7 ;  /* 0x0000000792367221 */ /* 0x040fe20000010000 */
[----:B------:R-:W-:Y:S01]  /*11340*/  FFMA.FTZ R60, R87, UR41, -R60 ;  /* 0x00000029573c7c23 */ /* 0x000fe2000801083c */
[----:B------:R-:W-:Y:S01]  /*11350*/  F2FP.BF16.F32.PACK_AB R146, R146, R141 ;  /* 0x0000008d9292723e */ /* 0x000fe200000010ff */
[C---:B------:R-:W-:Y:S01]  /*11360*/  FADD.FTZ R58, R64.reuse, R23 ;  /* 0x00000017403a7221 */ /* 0x040fe20000010000 */
[----:B------:R-:W-:Y:S01]  /*11370*/  FADD.FTZ R7, R139, R54 ;  /* 0x000000368b077221 */ /* 0x000fe20000010000 */
[----:B------:R-:W-:Y:S01]  /*11380*/  F2FP.BF16.F32.PACK_AB R147, R64, R147 ;  /* 0x000000934093723e */ /* 0x000fe200000010ff */
[----:B------:R-:W-:Y:S01]  /*11390*/  MUFU.EX2 R46, R46 ;  /* 0x0000002e002e7308 */ /* 0x000fe20000000800 */
[----:B------:R-:W-:Y:S01]  /*113a0*/  FADD.FTZ R23, R31, R58 ;  /* 0x0000003a1f177221 */ /* 0x000fe20000010000 */
[C---:B------:R-:W-:Y:S01]  /*113b0*/  FADD.FTZ R7, R140.reuse, R7 ;  /* 0x000000078c077221 */ /* 0x040fe20000010000 */
[----:B------:R-:W-:Y:S01]  /*113c0*/  F2FP.BF16.F32.PACK_AB R140, R140, R139 ;  /* 0x0000008b8c8c723e */ /* 0x000fe200000010ff */
[-C--:B------:R-:W-:Y:S01]  /*113d0*/  FMUL.FTZ R105, R105, R13.reuse ;  /* 0x0000000d69697220 */ /* 0x080fe20000410000 */
[----:B------:R-:W-:Y:S01]  /*113e0*/  FADD.FTZ R23, R38, R23 ;  /* 0x0000001726177221 */ /* 0x000fe20000010000 */
[----:B------:R-:W-:Y:S01]  /*113f0*/  FADD.FTZ R7, R142, R7 ;  /* 0x000000078e077221 */ /* 0x000fe20000010000 */
[----:B------:R-:W-:Y:S01]  /*11400*/  F2FP.BF16.F32.PACK_AB R142, R28, R142 ;  /* 0x0000008e1c8e723e */ /* 0x000fe200000010ff */
[----:B------:R-:W-:Y:S01]  /*11410*/  MUFU.EX2 R50, R50 ;  /* 0x0000003200327308 */ /* 0x000fe20000000800 */
[----:B------:R-:W-:Y:S01]  /*11420*/  FADD.FTZ R54, R34, R23 ;  /* 0x0000001722367221 */ /* 0x000fe20000010000 */
[----:B------:R-:W-:Y:S01]  /*11430*/  FADD.FTZ R7, R28, R7 ;  /* 0x000000071c077221 */ /* 0x000fe20000010000 */
[----:B------:R-:W-:Y:S01]  /*11440*/  F2FP.BF16.F32.PACK_AB R139, R20, R12 ;  /* 0x0000000c148b723e */ /* 0x000fe200000010ff */
[----:B------:R-:W-:Y:S01]  /*11450*/  FMUL.FTZ R108, R108, R13 ;  /* 0x0000000d6c6c7220 */ /* 0x000fe20000410000 */
[----:B------:R-:W-:Y:S01]  /*11460*/  FADD.FTZ R54, R39, R54 ;  /* 0x0000003627367221 */ /* 0x000fe20000010000 */
[----:B------:R-:W-:Y:S01]  /*11470*/  FADD.FTZ R58, R136, R7 ;  /* 0x00000007883a7221 */ /* 0x000fe20000010000 */
[----:B------:R-:W-:Y:S01]  /*11480*/  F2FP.BF16.F32.PACK_AB R141, R38, R31 ;  /* 0x0000001f268d723e */ /* 0x000fe200000010ff */
[----:B------:R-:W0:Y:S01]  /*11490*/  MUFU.EX2 R56, R56 ;  /* 0x0000003800387308 */ /* 0x000e220000000800 */
[----:B------:R-:W-:Y:S01]  /*114a0*/  FADD.FTZ R7, R35, R54 ;  /* 0x0000003623077221 */ /* 0x000fe20000010000 */
[----:B------:R-:W-:Y:S01]  /*114b0*/  FADD.FTZ R23, R29, R58 ;  /* 0x0000003a1d177221 */ /* 0x000fe20000010000 */
[----:B------:R-:W-:Y:S01]  /*114c0*/  F2FP.BF16.F32.PACK_AB R143, R39, R34 ;  /* 0x00000022278f723e */ /* 0x000fe200000010ff */
[-C--:B------:R-:W-:Y:S01]  /*114d0*/  FMUL.FTZ R109, R109, R13.reuse ;  /* 0x0000000d6d6d7220 */ /* 0x080fe20000410000 */
[----:B------:R-:W-:Y:S01]  /*114e0*/  FADD.FTZ R7, R42, R7 ;  /* 0x000000072a077221 */ /* 0x000fe20000010000 */
[----:B------:R-:W-:Y:S01]  /*114f0*/  FADD.FTZ R23, R138, R23 ;  /* 0x000000178a177221 */ /* 0x000fe20000010000 */
[----:B------:R-:W-:Y:S01]  /*11500*/  F2FP.BF16.F32.PACK_AB R136, R29, R136 ;  /* 0x000000881d88723e */ /* 0x000fe200000010ff */
[----:B------:R-:W3:Y:S01]  /*11510*/  MUFU.EX2 R123, R60 ;  /* 0x0000003c007b7308 */ /* 0x000ee20000000800 */
[----:B------:R-:W-:Y:S01]  /*11520*/  FADD.FTZ R7, R12, R7 ;  /* 0x000000070c077221 */ /* 0x000fe20000010000 */
[C---:B------:R-:W-:Y:S01]  /*11530*/  FADD.FTZ R23, R32.reuse, R23 ;  /* 0x0000001720177221 */ /* 0x040fe20000010000 */
[----:B------:R-:W-:Y:S01]  /*11540*/  F2FP.BF16.F32.PACK_AB R138, R32, R138 ;  /* 0x0000008a208a723e */ /* 0x000fe200000010ff */
[-C--:B------:R-:W-:Y:S01]  /*11550*/  FMUL.FTZ R112, R112, R13.reuse ;  /* 0x0000000d70707220 */ /* 0x080fe20000410000 */
[----:B------:R-:W-:Y:S01]  /*11560*/  FADD.FTZ R30, R20, R7 ;  /* 0x00000007141e7221 */ /* 0x000fe20000010000 */
[----:B------:R-:W-:Y:S01]  /*11570*/  FADD.FTZ R23, R132, R23 ;  /* 0x0000001784177221 */ /* 0x000fe20000010000 */
[C---:B------:R-:W-:Y:S01]  /*11580*/  F2FP.BF16.F32.PACK_AB R132, R36.reuse, R132 ;  /* 0x000000842484723e */ /* 0x040fe200000010ff */
[----:B------:R-:W-:Y:S01]  /*11590*/  FMUL.FTZ R113, R113, R13 ;  /* 0x0000000d71717220 */ /* 0x000fe20000410000 */
[----:B------:R-:W-:Y:S01]  /*115a0*/  FADD.FTZ R30, R133, R30 ;  /* 0x0000001e851e7221 */ /* 0x000fe20000010000 */
[----:B------:R-:W-:Y:S01]  /*115b0*/  FADD.FTZ R23, R36, R23 ;  /* 0x0000001724177221 */ /* 0x000fe20000010000 */
[C---:B------:R-:W-:Y:S01]  /*115c0*/  F2FP.BF16.F32.PACK_AB R133, R21.reuse, R133 ;  /* 0x000000851585723e */ /* 0x040fe200000010ff */
[-C--:B------:R-:W-:Y:S01]  /*115d0*/  FMUL.FTZ R116, R116, R13.reuse ;  /* 0x0000000d74747220 */ /* 0x080fe20000410000 */
[----:B------:R-:W-:Y:S01]  /*115e0*/  FADD.FTZ R30, R21, R30 ;  /* 0x0000001e151e7221 */ /* 0x000fe20000010000 */
[----:B------:R-:W-:Y:S01]  /*115f0*/  FADD.FTZ R54, R134, R23 ;  /* 0x0000001786367221 */ /* 0x000fe20000010000 */
[----:B------:R-:W-:Y:S01]  /*11600*/  F2FP.BF16.F32.PACK_AB R134, R37, R134 ;  /* 0x000000862586723e */ /* 0x000fe200000010ff */
[----:B------:R-:W-:Y:S01]  /*11610*/  FMUL.FTZ R117, R117, R13 ;  /* 0x0000000d75757220 */ /* 0x000fe20000410000 */
[----:B------:R-:W-:Y:S01]  /*11620*/  FADD.FTZ R7, R135, R30 ;  /* 0x0000001e87077221 */ /* 0x000fe20000010000 */
[----:B------:R-:W-:Y:S01]  /*11630*/  FADD.FTZ R54, R37, R54 ;  /* 0x0000003625367221 */ /* 0x000fe20000010000 */
[----:B--2---:R-:W-:Y:S01]  /*11640*/  F2FP.BF16.F32.PACK_AB R135, R6, R135 ;  /* 0x000000870687723e */ /* 0x004fe200000010ff */
[----:B------:R-:W-:Y:S01]  /*11650*/  FMUL.FTZ R90, R90, R57 ;  /* 0x000000395a5a7220 */ /* 0x000fe20000410000 */
[----:B------:R-:W-:Y:S01]  /*11660*/  FADD.FTZ R28, R6, R7 ;  /* 0x00000007061c7221 */ /* 0x000fe20000010000 */
[----:B------:R-:W-:Y:S01]  /*11670*/  FADD.FTZ R7, R33, R54 ;  /* 0x0000003621077221 */ /* 0x000fe20000010000 */
[----:B0-----:R-:W-:Y:S01]  /*11680*/  F2FP.BF16.F32.PACK_AB R122, R56, R53 ;  /* 0x00000035387a723e */ /* 0x001fe200000010ff */
[----:B------:R-:W-:Y:S01]  /*11690*/  FMUL.FTZ R91, R91, R57 ;  /* 0x000000395b5b7220 */ /* 0x000fe20000410000 */
[----:B------:R-:W-:Y:S01]  /*116a0*/  FADD.FTZ R23, R129, R28 ;  /* 0x0000001c81177221 */ /* 0x000fe20000010000 */
[----:B------:R-:W-:Y:S01]  /*116b0*/  FADD.FTZ R28, R40, R7 ;  /* 0x00000007281c7221 */ /* 0x000fe20000010000 */
[----:B------:R-:W-:Y:S01]  /*116c0*/  F2FP.BF16.F32.PACK_AB R129, R46, R129 ;  /* 0x000000812e81723e */ /* 0x000fe200000010ff */
[-C--:B------:R-:W-:Y:S01]  /*116d0*/  FMUL.FTZ R94, R94, R57.reuse ;  /* 0x000000395e5e7220 */ /* 0x080fe20000410000 */
[----:B------:R-:W-:Y:S01]  /*116e0*/  FADD.FTZ R30, R46, R23 ;  /* 0x000000172e1e7221 */ /* 0x000fe20000010000 */
[----:B------:R-:W-:Y:S01]  /*116f0*/  FADD.FTZ R7, R41, R28 ;  /* 0x0000001c29077221 */ /* 0x000fe20000010000 */
[-C--:B------:R-:W-:Y:S01]  /*11700*/  FMUL.FTZ R95, R95, R57.reuse ;  /* 0x000000395f5f7220 */ /* 0x080fe20000410000 */
[----:B------:R-:W-:Y:S01]  /*11710*/  FMUL.FTZ R98, R98, R57 ;  /* 0x0000003962627220 */ /* 0x000fe20000410000 */
[----:B------:R-:W-:Y:S01]  /*11720*/  FADD.FTZ R23, R131, R30 ;  /* 0x0000001e83177221 */ /* 0x000fe20000010000 */
[----:B------:R-:W-:Y:S01]  /*11730*/  FADD.FTZ R7, R44, R7 ;  /* 0x000000072c077221 */ /* 0x000fe20000010000 */
[C---:B------:R-:W-:Y:S01]  /*11740*/  F2FP.BF16.F32.PACK_AB R131, R50.reuse, R131 ;  /* 0x000000833283723e */ /* 0x040fe200000010ff */
[-C--:B------:R-:W-:Y:S01]  /*11750*/  FMUL.FTZ R99, R99, R57.reuse ;  /* 0x0000003963637220 */ /* 0x080fe20000410000 */
[----:B------:R-:W-:Y:S01]  /*11760*/  FADD.FTZ R12, R50, R23 ;  /* 0x00000017320c7221 */ /* 0x000fe20000010000 */
[----:B------:R-:W-:Y:S01]  /*11770*/  FADD.FTZ R20, R24, R7 ;  /* 0x0000000718147221 */ /* 0x000fe20000010000 */
[-C--:B------:R-:W-:Y:S01]  /*11780*/  FMUL.FTZ R102, R102, R57.reuse ;  /* 0x0000003966667220 */ /* 0x080fe20000410000 */
        /* <DEDUP_REMOVED lines=19> */
[----:B------:R-:W-:Y:S01]  /*118c0*/  FMUL.FTZ R119, R119, R57 ;  /* 0x0000003977777220 */ /* 0x000fe20000410000 */
[----:B------:R-:W-:-:S02]  /*118d0*/  IMAD.MOV.U32 R12, RZ, RZ, R19 ;  /* 0x000000ffff0c7224 */ /* 0x000fc400078e0013 */
[----:B------:R-:W-:Y:S01]  /*118e0*/  FADD.FTZ R7, R83, R7 ;  /* 0x0000000753077221 */ /* 0x000fe20000010000 */
[----:B------:R-:W-:Y:S01]  /*118f0*/  FADD.FTZ R21, R53, R6 ;  /* 0x0000000635157221 */ /* 0x000fe20000010000 */
[----:B------:R-:W-:Y:S02]  /*11900*/  IMAD.MOV.U32 R23, RZ, RZ, R16 ;  /* 0x000000ffff177224 */ /* 0x000fe400078e0010 */
[----:B------:R-:W-:Y:S01]  /*11910*/  FADD.FTZ R6, R86, R7 ;  /* 0x0000000756067221 */ /* 0x000fe20000010000 */
[----:B------:R-:W-:Y:S01]  /*11920*/  FADD.FTZ R7, R56, R21 ;  /* 0x0000001538077221 */ /* 0x000fe20000010000 */
[----:B------:R-:W-:Y:S02]  /*11930*/  IMAD.MOV.U32 R21, RZ, RZ, R0 ;  /* 0x000000ffff157224 */ /* 0x000fe400078e0000 */
[C---:B---3--:R-:W-:Y:S01]  /*11940*/  FADD.FTZ R6, R123.reuse, R6 ;  /* 0x000000067b067221 */ /* 0x048fe20000010000 */
[----:B------:R-:W-:Y:S01]  /*11950*/  F2FP.BF16.F32.PACK_AB R123, R123, R86 ;  /* 0x000000567b7b723e */ /* 0x000fe200000010ff */
[----:B------:R-:W-:Y:S01]  /*11960*/  IMAD.MOV.U32 R20, RZ, RZ, R3 ;  /* 0x000000ffff147224 */ /* 0x000fe200078e0003 */
[----:B-1----:R-:W-:Y:S06]  /*11970*/  @P2 BRA `(.L_x_1268) ;  /* 0xffffffe000542947 */ /* 0x002fec000383ffff */
.L_x_1258:
[----:B------:R-:W2:Y:S02]  /*11980*/  LDL R12, [R1+0x24] ;  /* 0x00002400010c7983 */ /* 0x000ea40000100800 */
[----:B--2---:R-:W-:-:S13]  /*11990*/  ISETP.GE.AND P2, PT, R4, R12, PT ;  /* 0x0000000c0400720c */ /* 0x004fda0003f46270 */
[----:B------:R-:W-:Y:S05]  /*119a0*/  @!P2 BRA `(.L_x_1269) ;  /* 0x0000002c00eca947 */ /* 0x000fea0003800000 */
[----:B------:R-:W2:Y:S04]  /*119b0*/  LDL R13, [R1+0x20] ;  /* 0x00002000010d7983 */ /* 0x000ea80000100800 */
[----:B------:R-:W2:Y:S01]  /*119c0*/  LDL R12, [R1+0x1c] ;  /* 0x00001c00010c7983 */ /* 0x000ea20000100800 */
[----:B------:R-:W-:Y:S02]  /*119d0*/  IMAD.MOV.U32 R20, RZ, RZ, R0 ;  /* 0x000000ffff147224 */ /* 0x000fe400078e0000 */
[----:B------:R-:W-:Y:S02]  /*119e0*/  IMAD.MOV.U32 R21, RZ, RZ, R3 ;  /* 0x000000ffff157224 */ /* 0x000fe400078e0003 */
[----:B------:R-:W-:Y:S02]  /*119f0*/  IMAD.MOV.U32 R153, RZ, RZ, R16 ;  /* 0x000000ffff997224 */ /* 0x000fe400078e0010 */
[----:B--2---:R-:W-:-:S02]  /*11a00*/  IMAD.IADD R152, R12, 0x1, -R13 ;  /* 0x000000010c987824 */ /* 0x004fc400078e0a0d */
[----:B------:R-:W-:Y:S02]  /*11a10*/  IMAD.MOV.U32 R12, RZ, RZ, R19 ;  /* 0x000000ffff0c7224 */ /* 0x000fe400078e0013 */
[----:B------:R-:W-:Y:S01]  /*11a20*/  IMAD.IADD R23, R5, 0x1, R152 ;  /* 0x0000000105177824 */ /* 0x000fe200078e0298 */
[----:B------:R-:W-:-:S04]  /*11a30*/  IADD3 R152, R152, 0x8, R5 ;  /* 0x0000000898987810 */ /* 0x000fc80007ffe005 */
[----:B------:R-:W-:Y:S02]  /*11a40*/  LOP3.LUT R0, RZ, R23, RZ, 0x33, !PT ;  /* 0x00000017ff007212 */ /* 0x000fe400078e33ff */
[----:B------:R-:W-:-:S03]  /*11a50*/  LOP3.LUT R154, RZ, R152, RZ, 0x33, !PT ;  /* 0x00000098ff9a7212 */ /* 0x000fc600078e33ff */
[----:B------:R0:W-:Y:S04]  /*11a60*/  STL [R1], R0 ;  /* 0x0000000001007387 */ /* 0x0001e80000100800 */
.L_x_1287:
        /* <DEDUP_REMOVED lines=11> */
.L_x_1271:
[----:B------:R-:W-:Y:S01]  /*11b20*/  IMAD R0, R16, 0x8, R2 ;  /* 0x0000000810007824 */ /* 0x000fe200078e0202 */
[----:B------:R-:W-:-:S04]  /*11b30*/  SHF.L.U32 R3, R19, 0x1f, RZ ;  /* 0x0000001f13037819 */ /* 0x000fc800000006ff */
[----:B------:R0:W1:Y:S01]  /*11b40*/  SYNCS.PHASECHK.TRANS64.TRYWAIT P3, [R0+URZ+0x16830], R3 ;  /* 0x01683003000075a7 */ /* 0x000062000806017f */
[----:B------:R-:W-:Y:S05]  /*11b50*/  @!P0 BRA `(.L_x_1272) ;  /* 0x0000000000048947 */ /* 0x000fea0003800000 */
[----:B------:R-:W-:Y:S01]  /*11b60*/  BPT.TRAP 0x1 ;  /* 0x000000040000795c */ /* 0x000fe20000300000 */
.L_x_1272:
[----:B------:R-:W-:Y:S04]  /*11b70*/  BSSY B0, `(.L_x_1270) ;  /* 0x0000004000007945 */ /* 0x000fe80003800000 */
[----:B-1----:R-:W-:Y:S05]  /*11b80*/  @P3 BRA `(.L_x_1273) ;  /* 0x0000000000083947 */ /* 0x002fea0003800000 */
[----:B------:R-:W1:Y:S02]  /*11b90*/  SYNCS.PHASECHK.TRANS64.TRYWAIT P3, [R0+URZ+0x16830], R3 ;  /* 0x01683003000075a7 */ /* 0x000e64000806017f */
[----:B-1----:R-:W-:Y:S05]  /*11ba0*/  @!P3 BRA `(.L_x_1274) ;  /* 0x000000b40018b947 */ /* 0x002fea0003800000 */
.L_x_1273:
[----:B------:R-:W-:Y:S05]  /*11bb0*/  BSYNC B0 ;  /* 0x0000000000007941 */ /* 0x000fea0003800000 */
.L_x_1270:
        /* <DEDUP_REMOVED lines=44> */
.L_x_1276:
[----:B------:R-:W-:Y:S01]  /*11e80*/  SHF.L.U32 R0, R12, 0x1f, RZ ;  /* 0x0000001f0c007819 */ /* 0x000fe200000006ff */
[----:B------:R-:W-:-:S04]  /*11e90*/  IMAD R3, R153, 0x8, R2 ;  /* 0x0000000899037824 */ /* 0x000fc800078e0202 */
[----:B------:R0:W1:Y:S01]  /*11ea0*/  SYNCS.PHASECHK.TRANS64.TRYWAIT P2, [R3+URZ+0x16850], R0 ;  /* 0x01685000030075a7 */ /* 0x000062000804017f */
[----:B------:R-:W-:Y:S05]  /*11eb0*/  @!P0 BRA `(.L_x_1277) ;  /* 0x0000000000048947 */ /* 0x000fea0003800000 */
[----:B------:R-:W-:Y:S01]  /*11ec0*/  BPT.TRAP 0x1 ;  /* 0x000000040000795c */ /* 0x000fe20000300000 */
.L_x_1277:
[----:B-1----:R-:W-:Y:S05]  /*11ed0*/  @P2 BRA `(.L_x_1275) ;  /* 0x0000000000082947 */ /* 0x002fea0003800000 */
[----:B------:R-:W1:Y:S02]  /*11ee0*/  SYNCS.PHASECHK.TRANS64.TRYWAIT P2, [R3+URZ+0x16850], R0 ;  /* 0x01685000030075a7 */ /* 0x000e64000804017f */
[----:B-1----:R-:W-:Y:S05]  /*11ef0*/  @!P2 BRA `(.L_x_1278) ;  /* 0x000000b00058a947 */ /* 0x002fea0003800000 */
.L_x_1275:
[----:B01----:R-:W-:Y:S01]  /*11f00*/  VIADD R0, R2, 0x400 ;  /* 0x0000040002007836 */ /* 0x003fe20000000000 */
[----:B------:R-:W2:Y:S01]  /*11f10*/  LDL R3, [R1+0x1c] ;  /* 0x00001c0001037983 */ /* 0x000ea20000100800 */
[----:B------:R-:W-:Y:S01]  /*11f20*/  IMAD.MOV.U32 R13, RZ, RZ, 0x40000040 ;  /* 0x40000040ff0d7424 */ /* 0x000fe200078e00ff */
[----:B------:R-:W-:Y:S05]  /*11f30*/  WARPSYNC.ALL ;  /* 0x0000000000007948 */ /* 0x000fea0003800000 */
[----:B------:R-:W-:Y:S01]  /*11f40*/  SHF.R.U32.HI R0, RZ, 0x4, R0 ;  /* 0x00000004ff007819 */ /* 0x000fe20000011600 */
[----:B------:R-:W-:Y:S01]  /*11f50*/  WARPGROUP.ARRIVE ;  /* 0x00000000000079c5 */ /* 0x000fe20000000000 */
[----:B------:R-:W-:-:S02]  /*11f60*/  R2UR UR11, R13 ;  /* 0x000000000d0b72ca */ /* 0x000fc400000e0000 */
[----:B------:R-:W-:-:S05]  /*11f70*/  LOP3.LUT R0, R0, 0x3fff, RZ, 0xc0, !PT ;  /* 0x00003fff00007812 */ /* 0x000fca00078ec0ff */
[----:B------:R-:W-:-:S05]  /*11f80*/  IMAD R12, R153, 0x400, R0 ;  /* 0x00000400990c7824 */ /* 0x000fca00078e0200 */
[----:B------:R-:W-:-:S13]  /*11f90*/  R2UR UR10, R12 ;  /* 0x000000000c0a72ca */ /* 0x000fda00000e0000 */
[----:B------:R-:W-:Y:S03]  /*11fa0*/  HGMMA.64x64x16.F32.BF16 R88, R148, gdesc[UR8].tnspB, R88, gsb0 ;  /* 0x40e0000894587df0 */ /* 0x000fe60008001858 */
[----:B------:R-:W-:Y:S02]  /*11fb0*/  WARPGROUP.DEPBAR.LE gsb0, 0x0 ;  /* 0x00008000000079c5 */ /* 0x000fe40000010000 */
[----:B------:R-:W-:Y:S01]  /*11fc0*/  VIADD R148, R12, 0x80 ;  /* 0x000000800c947836 */ /* 0x000fe20000000000 */
[----:B------:R-:W3:Y:S01]  /*11fd0*/  LDL R151, [R1+0x20] ;  /* 0x0000200001977983 */ /* 0x000ee20000100800 */
[----:B------:R-:W-:Y:S01]  /*11fe0*/  IMAD.MOV.U32 R149, RZ, RZ, 0x40000040 ;  /* 0x40000040ff957424 */ /* 0x000fe200078e00ff */
[----:B------:R-:W-:Y:S01]  /*11ff0*/  WARPGROUP.ARRIVE ;  /* 0x00000000000079c5 */ /* 0x000fe20000000000 */
[----:B------:R-:W-:Y:S01]  /*12000*/  IMAD.MOV.U32 R13, RZ, RZ, 0x40000040 ;  /* 0x40000040ff0d7424 */ /* 0x000fe200078e00ff */
[----:B------:R-:W-:Y:S01]  /*12010*/  R2UR UR10, R148 ;  /* 0x00000000940a72ca */ /* 0x000fe200000e0000 */
[----:B------:R-:W-:Y:S01]  /*12020*/  IMAD.SHL.U32 R0, R4, 0x80, RZ ;  /* 0x0000008004007824 */ /* 0x000fe200078e00ff */
[----:B------:R-:W-:Y:S01]  /*12030*/  R2UR UR11, R149 ;  /* 0x00000000950b72ca */ /* 0x000fe200000e0000 */
[----:B------:R-:W-:Y:S01]  /*12040*/  ULOP3.LUT UR8, URZ, UR27, URZ, 0x33, !UPT ;  /* 0x0000001b3f087292 */ /* 0x000fe2000f8e333f */
[----:B------:R-:W0:Y:S11]  /*12050*/  S2R R149, SR_TID.X ;  /* 0x0000000000957919 */ /* 0x000e360000002100 */
[----:B------:R-:W-:Y:S01]  /*12060*/  HGMMA.64x64x16.F32.BF16 R88, R144, gdesc[UR8].tnspB, R88, gsb0 ;  /* 0x40e0000890587df0 */ /* 0x000fe20008001858 */
[----:B0-----:R-:W-:-:S02]  /*12070*/  SHF.R.U32.HI R150, RZ, 0x7, R149 ;  /* 0x00000007ff967819 */ /* 0x001fc40000011695 */
[----:B------:R-:W-:Y:S01]  /*12080*/  ISETP.GE.U32.AND P2, PT, R149, 0x180, PT ;  /* 0x000001809500780c */ /* 0x000fe20003f46070 */
[----:B------:R-:W-:Y:S02]  /*12090*/  WARPGROUP.DEPBAR.LE gsb0, 0x0 ;  /* 0x00008000000079c5 */ /* 0x000fe40000010000 */
[----:B------:R-:W-:Y:S01]  /*120a0*/  VIADD R144, R12, 0x100 ;  /* 0x000001000c907836 */ /* 0x000fe20000000000 */
[----:B------:R-:W-:Y:S01]  /*120b0*/  WARPGROUP.ARRIVE ;  /* 0x00000000000079c5 */ /* 0x000fe20000000000 */
[----:B------:R-:W-:-:S03]  /*120c0*/  IMAD.MOV.U32 R145, RZ, RZ, 0x40000040 ;  /* 0x40000040ff917424 */ /* 0x000fc600078e00ff */
[----:B------:R-:W-:Y:S02]  /*120d0*/  R2UR UR10, R144 ;  /* 0x00000000900a72ca */ /* 0x000fe400000e0000 */
[----:B------:R-:W-:-:S13]  /*120e0*/  R2UR UR11, R145 ;  /* 0x00000000910b72ca */ /* 0x000fda00000e0000 */
[----:B------:R-:W-:Y:S01]  /*120f0*/  HGMMA.64x64x16.F32.BF16 R88, R140, gdesc[UR8].tnspB, R88, gsb0 ;  /* 0x40e000088c587df0 */ /* 0x000fe20008001858 */
[----:B--2---:R-:W-:Y:S02]  /*12100*/  IADD3 R3, R3, 0x1, -R0 ;  /* 0x0000000103037810 */ /* 0x004fe40007ffe800 */
[----:B------:R-:W-:Y:S02]  /*12110*/  WARPGROUP.DEPBAR.LE gsb0, 0x0 ;  /* 0x00008000000079c5 */ /* 0x000fe40000010000 */
[----:B------:R-:W-:Y:S01]  /*12120*/  VIADD R140, R12, 0x180 ;  /* 0x000001800c8c7836 */ /* 0x000fe20000000000 */
[----:B------:R-:W-:Y:S01]  /*12130*/  WARPGROUP.ARRIVE ;  /* 0x00000000000079c5 */ /* 0x000fe20000000000 */
[----:B------:R-:W-:-:S03]  /*12140*/  IMAD.MOV.U32 R141, RZ, RZ, 0x40000040 ;  /* 0x40000040ff8d7424 */ /* 0x000fc600078e00ff */
[----:B------:R-:W-:Y:S02]  /*12150*/  R2UR UR10, R140 ;  /* 0x000000008c0a72ca */ /* 0x000fe400000e0000 */
[----:B------:R-:W-:-:S13]  /*12160*/  R2UR UR11, R141 ;  /* 0x000000008d0b72ca */ /* 0x000fda00000e0000 */
[----:B------:R-:W-:Y:S03]  /*12170*/  HGMMA.64x64x16.F32.BF16 R88, R136, gdesc[UR8].tnspB, R88, gsb0 ;  /* 0x40e0000888587df0 */ /* 0x000fe60008001858 */
        /* <DEDUP_REMOVED lines=15> */
[C---:B------:R-:W-:Y:S01]  /*12270*/  VIADD R128, R12.reuse, 0x300 ;  /* 0x000003000c807836 */ /* 0x040fe20000000000 */
[----:B------:R-:W-:Y:S01]  /*12280*/  WARPGROUP.ARRIVE ;  /* 0x00000000000079c5 */ /* 0x000fe20000000000 */
[----:B------:R-:W-:Y:S02]  /*12290*/  IMAD.MOV.U32 R129, RZ, RZ, 0x40000040 ;  /* 0x40000040ff817424 */ /* 0x000fe400078e00ff */
[----:B------:R-:W-:Y:S01]  /*122a0*/  VIADD R12, R12, 0x380 ;  /* 0x000003800c0c7836 */ /* 0x000fe20000000000 */
[----:B------:R-:W-:-:S02]  /*122b0*/  R2UR UR10, R128 ;  /* 0x00000000800a72ca */ /* 0x000fc400000e0000 */
[----:B------:R-:W-:-:S13]  /*122c0*/  R2UR UR11, R129 ;  /* 0x00000000810b72ca */ /* 0x000fda00000e0000 */
[----:B------:R-:W-:Y:S01]  /*122d0*/  HGMMA.64x64x16.F32.BF16 R88, R124, gdesc[UR8].tnspB, R88, gsb0 ;  /* 0x40e000087c587df0 */ /* 0x000fe20008001858 */
[----:B------:R-:W-:Y:S01]  /*122e0*/  R2UR UR10, R12 ;  /* 0x000000000c0a72ca */ /* 0x000fe200000e0000 */
[----:B------:R-:W-:Y:S01]  /*122f0*/  @!P1 IMAD R12, R16, 0x8, R2 ;  /* 0x00000008100c9824 */ /* 0x000fe200078e0202 */
[----:B------:R-:W-:Y:S01]  /*12300*/  R2UR UR11, R13 ;  /* 0x000000000d0b72ca */ /* 0x000fe200000e0000 */
[----:B------:R-:W-:-:S05]  /*12310*/  VIADD R13, R150, 0x9 ;  /* 0x00000009960d7836 */ /* 0x000fca0000000000 */
[----:B------:R-:W-:Y:S01]  /*12320*/  SEL R13, R13, 0x9, !P2 ;  /* 0x000000090d0d7807 */ /* 0x000fe20005000000 */
[----:B------:R-:W-:Y:S02]  /*12330*/  WARPGROUP.DEPBAR.LE gsb0, 0x0 ;  /* 0x00008000000079c5 */ /* 0x000fe40000010000 */
[----:B------:R-:W-:-:S06]  /*12340*/  WARPGROUP.ARRIVE ;  /* 0x00000000000079c5 */ /* 0x000fcc0000000000 */
[----:B------:R-:W-:Y:S03]  /*12350*/  HGMMA.64x64x16.F32.BF16 R88, R120, gdesc[UR8].tnspB, R88, gsb0 ;  /* 0x40e0000878587df0 */ /* 0x000fe60008001858 */
[----:B------:R-:W-:Y:S02]  /*12360*/  WARPGROUP.DEPBAR.LE gsb0, 0x0 ;  /* 0x00008000000079c5 */ /* 0x000fe40000010000 */
[----:B------:R-:W-:Y:S02]  /*12370*/  @!P1 VIADD R120, R12, 0x16840 ;  /* 0x000168400c789836 */ /* 0x000fe40000000000 */
[----:B---3--:R-:W-:-:S03]  /*12380*/  IMAD.IADD R12, R3, 0x1, -R151 ;  /* 0x00000001030c7824 */ /* 0x008fc600078e0a97 */
[----:B------:R-:W-:Y:S01]  /*12390*/  @!P1 PRMT R120, RZ, 0x654, R120 ;  /* 0x00000654ff789816 */ /* 0x000fe20000000078 */
[----:B------:R-:W-:Y:S01]  /*123a0*/  IMAD R12, R155, -0x2, R12 ;  /* 0xfffffffe9b0c7824 */ /* 0x000fe200078e020c */
[----:B------:R0:W-:Y:S06]  /*123b0*/  BAR.ARV R13, 0x100 ;  /* 0x0004000d0000751d */ /* 0x0001ec0000002000 */
[C---:B------:R-:W-:Y:S01]  /*123c0*/  VIADD R122, R12.reuse, UR26 ;  /* 0x0000001a0c7a7c36 */ /* 0x040fe20008000000 */
[----:B------:R1:W-:Y:S01]  /*123d0*/  @!P1 SYNCS.ARRIVE.TRANS64.RED.A1T0 RZ, [R120+URZ], RZ ;  /* 0x000000ff78ff99a7 */ /* 0x0003e2000810043f */
[----:B------:R-:W-:-:S04]  /*123e0*/  VIADD R121, R12, UR8 ;  /* 0x000000080c797c36 */ /* 0x000fc80008000000 */
[C---:B------:R-:W-:Y:S02]  /*123f0*/  IMAD.IADD R3, R5.reuse, 0x1, R121 ;  /* 0x0000000105037824 */ /* 0x040fe400078e0279 */
[----:B-1----:R-:W-:Y:S01]  /*12400*/  IMAD.IADD R120, R5, 0x1, R122 ;  /* 0x0000000105787824 */ /* 0x002fe200078e027a */
[----:B0-----:R-:W-:Y:S06]  /*12410*/  @!P5 BRA `(.L_x_1279) ;  /* 0x00000000005cd947 */ /* 0x001fec0003800000 */
        /* <DEDUP_REMOVED lines=12> */
.L_x_1281:
[----:B------:R-:W-:-:S05]  /*124e0*/  IMAD.U32 R123, RZ, RZ, UR4 ;  /* 0x00000004ff7b7e24 */ /* 0x000fca000f8e00ff */
[----:B------:R-:W-:-:S13]  /*124f0*/  ISETP.NE.AND P2, PT, R123, 0x1, PT ;  /* 0x000000017b00780c */ /* 0x000fda0003f45270 */
[----:B------:R-:W0:Y:S02]  /*12500*/  @P2 LDC.64 R12, c[0x0][0x9e8] ;  /* 0x00027a00ff0c2b82 */ /* 0x000e240000000a00 */
[----:B0-----:R-:W-:-:S04]  /*12510*/  @P2 IMAD.HI.U32 R124, R23, R12, RZ ;  /* 0x0000000c177c2227 */ /* 0x001fc800078e00ff */
[----:B------:R-:W-:Y:S01]  /*12520*/  IMAD.MOV.U32 R12, RZ, RZ, R23 ;  /* 0x000000ffff0c7224 */ /* 0x000fe200078e0017 */
[----:B------:R-:W-:-:S07]  /*12530*/  @P2 SHF.R.U32.HI R12, RZ, R13, R124 ;  /* 0x0000000dff0c2219 */ /* 0x000fce000001167c */
.L_x_1282:
[----:B------:R-:W-:Y:S05]  /*12540*/  BSYNC B0 ;  /* 0x0000000000007941 */ /* 0x000fea0003800000 */
.L_x_1280:
[----:B------:R-:W-:-:S04]  /*12550*/  IMAD R12, R12, R123, -R0 ;  /* 0x0000007b0c0c7224 */ /* 0x000fc800078e0a00 */
[----:B------:R-:W-:-:S05]  /*12560*/  IMAD R12, R155, -0x2, R12 ;  /* 0xfffffffe9b0c7824 */ /* 0x000fca00078e020c */
[----:B------:R-:W-:Y:S02]  /*12570*/  VIADDMNMX R120, R12, R123, R120, PT ;  /* 0x0000007b0c787246 */ /* 0x000fe40003800178 */
[----:B------:R-:W-:-:S07]  /*12580*/  VIMNMX R3, R3, R12, !PT ;  /* 0x0000000c03037248 */ /* 0x000fce0007fe0100 */
.L_x_1279:
        /* <DEDUP_REMOVED lines=96> */
[----:B------:R-:W-:Y:S02]  /*12b90*/  IADD3 R121, R121, 0x8, R5 ;  /* 0x0000000879797810 */ /* 0x000fe40007ffe005 */
        /* <DEDUP_REMOVED lines=14> */
.L_x_1285:
[----:B------:R-:W-:Y:S02]  /*12c80*/  IMAD.U32 R123, RZ, RZ, UR4 ;  /* 0x00000004ff7b7e24 */ /* 0x000fe4000f8e00ff */
[----:B------:R-:W-:-:S03]  /*12c90*/  IMAD.MOV.U32 R3, RZ, RZ, R152 ;  /* 0x000000ffff037224 */ /* 0x000fc600078e0098 */
[----:B------:R-:W-:-:S13]  /*12ca0*/  ISETP.NE.AND P3, PT, R123, 0x1, PT ;  /* 0x000000017b00780c */ /* 0x000fda0003f65270 */
[----:B------:R-:W0:Y:S02]  /*12cb0*/  @P3 LDC.64 R12, c[0x0][0x9e8] ;  /* 0x00027a00ff0c3b82 */ /* 0x000e240000000a00 */
[----:B0-----:R-:W-:-:S05]  /*12cc0*/  @P3 IMAD.HI.U32 R12, R152, R12, RZ ;  /* 0x0000000c980c3227 */ /* 0x001fca00078e00ff */
[----:B------:R-:W-:-:S07]  /*12cd0*/  @P3 SHF.R.U32.HI R3, RZ, R13, R12 ;  /* 0x0000000dff033219 */ /* 0x000fce000001160c */
.L_x_1286:
[----:B------:R-:W-:Y:S05]  /*12ce0*/  BSYNC B0 ;  /* 0x0000000000007941 */ /* 0x000fea0003800000 */
.L_x_1284:
[----:B------:R-:W-:-:S04]  /*12cf0*/  IMAD R0, R3, R123, -R0 ;  /* 0x0000007b03007224 */ /* 0x000fc800078e0a00 */
[----:B------:R-:W-:-:S05]  /*12d00*/  IMAD R0, R155, -0x2, R0 ;  /* 0xfffffffe9b007824 */ /* 0x000fca00078e0200 */
[----:B------:R-:W-:Y:S02]  /*12d10*/  VIADDMNMX R122, R0, R123, R122, PT ;  /* 0x0000007b007a7246 */ /* 0x000fe4000380017a */
[----:B------:R-:W-:-:S07]  /*12d20*/  VIMNMX R121, R121, R0, !PT ;  /* 0x0000000079797248 */ /* 0x000fce0007fe0100 */
.L_x_1283:
        /* <DEDUP_REMOVED lines=47> */
[----:B------:R-:W-:Y:S02]  /*13020*/  ISETP.LT.OR P3, PT, R122, 0x31, P3 ;  /* 0x000000317a00780c */ /* 0x000fe40001f61670 */
[----:B------:R-:W-:-:S02]  /*13030*/  FMNMX.FTZ R3, R69, R0, !PT ;  /* 0x0000000045037209 */ /* 0x000fc40007810000 */
[----:B------:R-:W-:Y:S02]  /*13040*/  ISETP.LT.OR P4, PT, R122, 0x12, P4 ;  /* 0x000000127a00780c */ /* 0x000fe40002781670 */
[----:B------:R-:W-:Y:S02]  /*13050*/  FSEL R50, R50, -INF , !P3 ;  /* 0xff80000032327808 */ /* 0x000fe40005800000 */
[----:B------:R-:W-:Y:S02]  /*13060*/  FMNMX.FTZ R0, R72, R3, !PT ;  /* 0x0000000348007209 */ /* 0x000fe40007810000 */
[----:B------:R-:W-:Y:S02]  /*13070*/  ISETP.GT.AND P3, PT, R121, 0x38, P2 ;  /* 0x000000387900780c */ /* 0x000fe40001764270 */
[----:B------:R-:W-:Y:S02]  /*13080*/  FSEL R35, R35, -INF , !P4 ;  /* 0xff80000023237808 */ /* 0x000fe40006000000 */
[----:B------:R-:W-:-:S02]  /*13090*/  ISETP.GT.AND P4, PT, R121, 0x19, P2 ;  /* 0x000000197900780c */ /* 0x000fc40001784270 */
[----:B------:R-:W-:Y:S02]  /*130a0*/  FMNMX.FTZ R3, R73, R0, !PT ;  /* 0x0000000049037209 */ /* 0x000fe40007810000 */
[C---:B------:R-:W-:Y:S02]  /*130b0*/  ISETP.LT.OR P3, PT, R122.reuse, 0x39, P3 ;  /* 0x000000397a00780c */ /* 0x040fe40001f61670 */
[----:B------:R-:W-:Y:S02]  /*130c0*/  ISETP.LT.OR P4, PT, R122, 0x1a, P4 ;  /* 0x0000001a7a00780c */ /* 0x000fe40002781670 */
[----:B------:R-:W-:Y:S02]  /*130d0*/  FMNMX.FTZ R0, R76, R3, !PT ;  /* 0x000000034c007209 */ /* 0x000fe40007810000 */
[----:B------:R-:W-:Y:S02]  /*130e0*/  FSEL R54, R54, -INF , !P3 ;  /* 0xff80000036367808 */ /* 0x000fe40005800000 */
[----:B------:R-:W-:-:S02]  /*130f0*/  ISETP.GT.AND P3, PT, R121, 0x40, P2 ;  /* 0x000000407900780c */ /* 0x000fc40001764270 */
[----:B------:R-:W-:Y:S02]  /*13100*/  FSEL R39, R39, -INF , !P4 ;  /* 0xff80000027277808 */ /* 0x000fe40006000000 */
[----:B------:R-:W-:Y:S02]  /*13110*/  ISETP.GT.AND P4, PT, R121, 0x21, P2 ;  /* 0x000000217900780c */ /* 0x000fe40001784270 */
[----:B------:R-:W-:Y:S02]  /*13120*/  FMNMX.FTZ R3, R77, R0, !PT ;  /* 0x000000004d037209 */ /* 0x000fe40007810000 */
[C---:B------:R-:W-:Y:S02]  /*13130*/  ISETP.LT.OR P3, PT, R122.reuse, 0x41, P3 ;  /* 0x000000417a00780c */ /* 0x040fe40001f61670 */
[----:B------:R-:W-:Y:S02]  /*13140*/  ISETP.LT.OR P4, PT, R122, 0x22, P4 ;  /* 0x000000227a00780c */ /* 0x000fe40002781670 */
[----:B------:R-:W-:-:S02]  /*13150*/  FMNMX.FTZ R0, R80, R3, !PT ;  /* 0x0000000350007209 */ /* 0x000fc40007810000 */
[----:B------:R-:W-:Y:S02]  /*13160*/  FSEL R58, R58, -INF , !P3 ;  /* 0xff8000003a3a7808 */ /* 0x000fe40005800000 */
[----:B------:R-:W-:Y:S02]  /*13170*/  ISETP.GT.AND P3, PT, R121, 0x48, P2 ;  /* 0x000000487900780c */ /* 0x000fe40001764270 */
[----:B------:R-:W-:Y:S02]  /*13180*/  FSEL R43, R43, -INF , !P4 ;  /* 0xff8000002b2b7808 */ /* 0x000fe40006000000 */
[----:B------:R-:W-:Y:S02]  /*13190*/  FMNMX.FTZ R3, R81, R0, !PT ;  /* 0x0000000051037209 */ /* 0x000fe40007810000 */
[----:B------:R-:W-:Y:S02]  /*131a0*/  ISETP.GT.AND P4, PT, R121, 0x29, P2 ;  /* 0x000000297900780c */ /* 0x000fe40001784270 */
[----:B------:R-:W-:-:S02]  /*131b0*/  ISETP.LT.OR P3, PT, R122, 0x49, P3 ;  /* 0x000000497a00780c */ /* 0x000fc40001f61670 */
[----:B------:R-:W-:Y:S02]  /*131c0*/  FMNMX.FTZ R0, R84, R3, !PT ;  /* 0x0000000354007209 */ /* 0x000fe40007810000 */
[----:B------:R-:W-:Y:S02]  /*131d0*/  ISETP.LT.OR P4, PT, R122, 0x2a, P4 ;  /* 0x0000002a7a00780c */ /* 0x000fe40002781670 */
[----:B------:R-:W-:Y:S02]  /*131e0*/  FSEL R62, R62, -INF , !P3 ;  /* 0xff8000003e3e7808 */ /* 0x000fe40005800000 */
[----:B------:R-:W-:Y:S02]  /*131f0*/  ISETP.GT.AND P3, PT, R121, 0x50, P2 ;  /* 0x000000507900780c */ /* 0x000fe40001764270 */
[----:B------:R-:W-:Y:S02]  /*13200*/  FMNMX.FTZ R0, R85, R0, !PT ;  /* 0x0000000055007209 */ /* 0x000fe40007810000 */
[----:B------:R-:W-:-:S02]  /*13210*/  FSEL R47, R47, -INF , !P4 ;  /* 0xff8000002f2f7808 */ /* 0x000fc40006000000 */
[C---:B------:R-:W-:Y:S01]  /*13220*/  ISETP.GT.AND P4, PT, R121.reuse, 0x31, P2 ;  /* 0x000000317900780c */ /* 0x040fe20001784270 */
[----:B------:R-:W0:Y:S01]  /*13230*/  SHFL.BFLY PT, R3, R0, 0x2, 0x1f ;  /* 0x0c401f0000037f89 */ /* 0x000e2200000e0000 */
[C---:B------:R-:W-:Y:S02]  /*13240*/  ISETP.LT.OR P3, PT, R122.reuse, 0x51, P3 ;  /* 0x000000517a00780c */ /* 0x040fe40001f61670 */
[----:B------:R-:W-:Y:S02]  /*13250*/  ISETP.LT.OR P4, PT, R122, 0x32, P4 ;  /* 0x000000327a00780c */ /* 0x000fe40002781670 */
[----:B------:R-:W-:Y:S02]  /*13260*/  FSEL R66, R66, -INF , !P3 ;  /* 0xff80000042427808 */ /* 0x000fe40005800000 */
[----:B------:R-:W-:Y:S02]  /*13270*/  ISETP.GT.AND P3, PT, R121, 0x58, P2 ;  /* 0x000000587900780c */ /* 0x000fe40001764270 */
[----:B------:R-:W-:-:S02]  /*13280*/  FSEL R51, R51, -INF , !P4 ;  /* 0xff80000033337808 */ /* 0x000fc40006000000 */
[C---:B------:R-:W-:Y:S02]  /*13290*/  ISETP.GT.AND P4, PT, R121.reuse, 0x39, P2 ;  /* 0x000000397900780c */ /* 0x040fe40001784270 */
        /* <DEDUP_REMOVED lines=12> */
[----:B0-----:R-:W-:Y:S02]  /*13360*/  FMNMX.FTZ R3, R0, R3, !PT ;  /* 0x0000000300037209 */ /* 0x001fe40007810000 */
[C---:B------:R-:W-:Y:S02]  /*13370*/  ISETP.LT.OR P3, PT, R122.reuse, 0x69, P3 ;  /* 0x000000697a00780c */ /* 0x040fe40001f61670 */
[----:B------:R-:W-:Y:S01]  /*13380*/  ISETP.LT.OR P4, PT, R122, 0x4a, P4 ;  /* 0x0000004a7a00780c */ /* 0x000fe20002781670 */
[----:B------:R-:W0:Y:S01]  /*13390*/  SHFL.BFLY PT, R0, R3, 0x1, 0x1f ;  /* 0x0c201f0003007f89 */ /* 0x000e2200000e0000 */
[----:B------:R-:W-:Y:S02]  /*133a0*/  FSEL R78, R78, -INF , !P3 ;  /* 0xff8000004e4e7808 */ /* 0x000fe40005800000 */
[----:B------:R-:W-:-:S02]  /*133b0*/  ISETP.GT.AND P3, PT, R121, 0x69, P2 ;  /* 0x000000697900780c */ /* 0x000fc40001764270 */
[----:B------:R-:W-:Y:S02]  /*133c0*/  FSEL R63, R63, -INF , !P4 ;  /* 0xff8000003f3f7808 */ /* 0x000fe40006000000 */
[----:B------:R-:W-:Y:S02]  /*133d0*/  ISETP.GT.AND P4, PT, R121, 0x51, P2 ;  /* 0x000000517900780c */ /* 0x000fe40001784270 */
[C---:B------:R-:W-:Y:S02]  /*133e0*/  ISETP.LT.OR P3, PT, R122.reuse, 0x6a, P3 ;  /* 0x0000006a7a00780c */ /* 0x040fe40001f61670 */
[----:B------:R-:W-:Y:S02]  /*133f0*/  ISETP.LT.OR P4, PT, R122, 0x52, P4 ;  /* 0x000000527a00780c */ /* 0x000fe40002781670 */
[----:B------:R-:W-:Y:S02]  /*13400*/  FSEL R79, R79, -INF , !P3 ;  /* 0xff8000004f4f7808 */ /* 0x000fe40005800000 */
[----:B------:R-:W-:-:S02]  /*13410*/  ISETP.GT.AND P3, PT, R121, 0x70, P2 ;  /* 0x000000707900780c */ /* 0x000fc40001764270 */
[----:B------:R-:W-:Y:S02]  /*13420*/  FSEL R67, R67, -INF , !P4 ;  /* 0xff80000043437808 */ /* 0x000fe40006000000 */
[C---:B------:R-:W-:Y:S02]  /*13430*/  ISETP.GT.AND P4, PT, R121.reuse, 0x59, P2 ;  /* 0x000000597900780c */ /* 0x040fe40001784270 */
[C---:B------:R-:W-:Y:S02]  /*13440*/  ISETP.LT.OR P3, PT, R122.reuse, 0x71, P3 ;  /* 0x000000717a00780c */ /* 0x040fe40001f61670 */
[----:B------:R-:W-:Y:S02]  /*13450*/  ISETP.LT.OR P4, PT, R122, 0x5a, P4 ;  /* 0x0000005a7a00780c */ /* 0x000fe40002781670 */
[----:B------:R-:W-:Y:S02]  /*13460*/  FSEL R82, R82, -INF , !P3 ;  /* 0xff80000052527808 */ /* 0x000fe40005800000 */
[----:B------:R-:W-:-:S02]  /*13470*/  ISETP.GT.AND P3, PT, R121, 0x71, P2 ;  /* 0x000000717900780c */ /* 0x000fc40001764270 */
[----:B------:R-:W-:Y:S02]  /*13480*/  FSEL R71, R71, -INF , !P4 ;  /* 0xff80000047477808 */ /* 0x000fe40006000000 */
[----:B------:R-:W-:Y:S02]  /*13490*/  ISETP.GT.AND P4, PT, R121, 0x61, P2 ;  /* 0x000000617900780c */ /* 0x000fe40001784270 */
[C---:B------:R-:W-:Y:S02]  /*134a0*/  ISETP.LT.OR P3, PT, R122.reuse, 0x72, P3 ;  /* 0x000000727a00780c */ /* 0x040fe40001f61670 */
[----:B0-----:R-:W-:Y:S02]  /*134b0*/  FMNMX.FTZ R3, R3, R0, !PT ;  /* 0x0000000003037209 */ /* 0x001fe40007810000 */
[----:B------:R-:W-:Y:S02]  /*134c0*/  ISETP.LT.OR P4, PT, R122, 0x62, P4 ;  /* 0x000000627a00780c */ /* 0x000fe40002781670 */
[----:B------:R-:W-:Y:S01]  /*134d0*/  FSEL R83, R83, -INF , !P3 ;  /* 0xff80000053537808 */ /* 0x000fe20005800000 */
[----:B------:R-:W-:Y:S01]  /*134e0*/  FMUL.FTZ R0, R3, UR41 ;  /* 0x0000002903007c20 */ /* 0x000fe20008410000 */
[----:B------:R-:W-:-:S02]  /*134f0*/  ISETP.GT.AND P3, PT, R121, RZ, P2 ;  /* 0x000000ff7900720c */ /* 0x000fc40001764270 */
[----:B------:R-:W-:Y:S02]  /*13500*/  FSEL R75, R75, -INF , !P4 ;  /* 0xff8000004b4b7808 */ /* 0x000fe40006000000 */
[----:B------:R-:W-:Y:S02]  /*13510*/  FSETP.NEU.FTZ.AND P4, PT, R3, -INF , PT ;  /* 0xff8000000300780b */ /* 0x000fe40003f9d000 */
[----:B------:R-:W-:Y:S02]  /*13520*/  ISETP.LT.OR P3, PT, R122, 0x1, P3 ;  /* 0x000000017a00780c */ /* 0x000fe40001f61670 */
[----:B------:R-:W-:Y:S02]  /*13530*/  FSEL R0, R0, RZ, P4 ;  /* 0x000000ff00007208 */ /* 0x000fe40002000000 */
[----:B------:R-:W-:Y:S02]  /*13540*/  FSEL R26, R26, -INF , !P3 ;  /* 0xff8000001a1a7808 */ /* 0x000fe40005800000 */
[----:B------:R-:W-:Y:S01]  /*13550*/  ISETP.GT.AND P3, PT, R121, 0x78, P2 ;  /* 0x000000787900780c */ /* 0x000fe20001764270 */
        /* <DEDUP_REMOVED lines=15> */
[----:B------:R-:W-:Y:S01]  /*13650*/  ISETP.GT.AND P2, PT, R121, 0x79, P2 ;  /* 0x000000797900780c */ /* 0x000fe20001744270 */
[--C-:B------:R-:W-:Y:S01]  /*13660*/  FFMA.FTZ R136, R48, UR41, -R0.reuse ;  /* 0x0000002930887c23 */ /* 0x100fe20008010800 */
[----:B------:R-:W-:Y:S01]  /*13670*/  FMNMX.FTZ R28, R34, R25, !PT ;  /* 0x00000019221c7209 */ /* 0x000fe20007810000 */
[--C-:B------:R-:W-:Y:S01]  /*13680*/  FFMA.FTZ R138, R52, UR41, -R0.reuse ;  /* 0x00000029348a7c23 */ /* 0x100fe20008010800 */
[----:B------:R-:W-:Y:S01]  /*13690*/  MUFU.EX2 R25, R37 ;  /* 0x0000002500197308 */ /* 0x000fe20000000800 */
[--C-:B------:R-:W-:Y:S01]  /*136a0*/  FFMA.FTZ R132, R56, UR41, -R0.reuse ;  /* 0x0000002938847c23 */ /* 0x100fe20008010800 */
[----:B------:R-:W-:Y:S01]  /*136b0*/  FMNMX.FTZ R29, R35, R28, !PT ;  /* 0x0000001c231d7209 */ /* 0x000fe20007810000 */
[----:B------:R-:W-:-:S03]  /*136c0*/  FFMA.FTZ R142, R44, UR41, -R0 ;  /* 0x000000292c8e7c23 */ /* 0x000fc60008010800 */
[----:B------:R-:W-:Y:S02]  /*136d0*/  FMNMX.FTZ R28, R38, R29, !PT ;  /* 0x0000001d261c7209 */ /* 0x000fe40007810000 */
[----:B------:R-:W-:Y:S01]  /*136e0*/  ISETP.LT.OR P3, PT, R122, 0x79, P3 ;  /* 0x000000797a00780c */ /* 0x000fe20001f61670 */
[----:B------:R-:W-:Y:S01]  /*136f0*/  MUFU.EX2 R148, R148 ;  /* 0x0000009400947308 */ /* 0x000fe20000000800 */
[----:B------:R-:W-:Y:S01]  /*13700*/  FMNMX.FTZ R29, R39, R28, !PT ;  /* 0x0000001c271d7209 */ /* 0x000fe20007810000 */
[----:B------:R-:W-:-:S03]  /*13710*/  FFMA.FTZ R28, R41, UR41, -R0 ;  /* 0x00000029291c7c23 */ /* 0x000fc60008010800 */
[----:B------:R-:W-:Y:S02]  /*13720*/  FMNMX.FTZ R32, R42, R29, !PT ;  /* 0x0000001d2a207209 */ /* 0x000fe40007810000 */
[----:B------:R-:W-:Y:S01]  /*13730*/  ISETP.LT.OR P2, PT, R122, 0x7a, P2 ;  /* 0x0000007a7a00780c */ /* 0x000fe20001741670 */
[----:B------:R-:W-:Y:S01]  /*13740*/  MUFU.EX2 R12, R12 ;  /* 0x0000000c000c7308 */ /* 0x000fe20000000800 */
[----:B------:R-:W-:-:S04]  /*13750*/  FMNMX.FTZ R29, R43, R32, !PT ;  /* 0x000000202b1d7209 */ /* 0x000fc80007810000 */
[----:B------:R-:W-:Y:S02]  /*13760*/  FMNMX.FTZ R32, R46, R29, !PT ;  /* 0x0000001d2e207209 */ /* 0x000fe40007810000 */
[----:B------:R-:W-:Y:S01]  /*13770*/  FSEL R86, R86, -INF , !P3 ;  /* 0xff80000056567808 */ /* 0x000fe20005800000 */
[----:B------:R-:W-:Y:S01]  /*13780*/  MUFU.EX2 R150, R150 ;  /* 0x0000009600967308 */ /* 0x000fe20000000800 */
[----:B------:R-:W-:-:S04]  /*13790*/  FMNMX.FTZ R29, R47, R32, !PT ;  /* 0x000000202f1d7209 */ /* 0x000fc80007810000 */
[----:B------:R-:W-:Y:S02]  /*137a0*/  FMNMX.FTZ R32, R50, R29, !PT ;  /* 0x0000001d32207209 */ /* 0x000fe40007810000 */
[----:B------:R-:W-:Y:S01]  /*137b0*/  FSEL R87, R87, -INF , !P2 ;  /* 0xff80000057577808 */ /* 0x000fe20005000000 */
[----:B------:R-:W-:Y:S01]  /*137c0*/  MUFU.EX2 R29, R45 ;  /* 0x0000002d001d7308 */ /* 0x000fe20000000800 */
[----:B------:R-:W-:-:S04]  /*137d0*/  FMNMX.FTZ R33, R51, R32, !PT ;  /* 0x0000002033217209 */ /* 0x000fc80007810000 */
[----:B------:R-:W-:Y:S02]  /*137e0*/  FMNMX.FTZ R32, R54, R33, !PT ;  /* 0x0000002136207209 */ /* 0x000fe40007810000 */
[----:B------:R-:W-:Y:S01]  /*137f0*/  FSEL R56, R3, RZ, P4 ;  /* 0x000000ff03387208 */ /* 0x000fe20002000000 */
[--C-:B------:R-:W-:Y:S01]  /*13800*/  FFMA.FTZ R134, R60, UR41, -R0.reuse ;  /* 0x000000293c867c23 */ /* 0x100fe20008010800 */
[----:B------:R-:W-:Y:S01]  /*13810*/  FMNMX.FTZ R33, R55, R32, !PT ;  /* 0x0000002037217209 */ /* 0x000fe20007810000 */
[--C-:B------:R-:W-:Y:S01]  /*13820*/  FFMA.FTZ R32, R49, UR41, -R0.reuse ;  /* 0x0000002931207c23 */ /* 0x100fe20008010800 */
[--C-:B------:R-:W-:Y:S01]  /*13830*/  FFMA.FTZ R61, R61, UR41, -R0.reuse ;  /* 0x000000293d3d7c23 */ /* 0x100fe20008010800 */
[--C-:B------:R-:W-:Y:S01]  /*13840*/  FFMA.FTZ R128, R64, UR41, -R0.reuse ;  /* 0x0000002940807c23 */ /* 0x100fe20008010800 */
[----:B------:R-:W-:Y:S01]  /*13850*/  FMNMX.FTZ R36, R58, R33, !PT ;  /* 0x000000213a247209 */ /* 0x000fe20007810000 */
[----:B------:R-:W-:Y:S01]  /*13860*/  FADD.FTZ R56, -R56, R21 ;  /* 0x0000001538387221 */ /* 0x000fe20000010100 */
        /* <DEDUP_REMOVED lines=12> */
[----:B------:R0:W-:Y:S08]  /*13930*/  MUFU.EX2 R33, R53 ;  /* 0x0000003500217308 */ /* 0x0001f00000000800 */
[----:B------:R-:W-:Y:S01]  /*13940*/  MUFU.EX2 R144, R144 ;  /* 0x0000009000907308 */ /* 0x000fe20000000800 */
[----:B0-----:R-:W2:Y:S01]  /*13950*/  LDL R53, [R1+0x24] ;  /* 0x0000240001357983 */ /* 0x001ea20000100800 */
        /* <DEDUP_REMOVED lines=15> */
[----:B------:R-:W-:-:S05]  /*13a50*/  FMNMX.FTZ R45, R87, R40, !PT ;  /* 0x00000028572d7209 */ /* 0x000fca0007810000 */
[----:B------:R-:W0:Y:S01]  /*13a60*/  SHFL.BFLY PT, R48, R45, 0x2, 0x1f ;  /* 0x0c401f002d307f89 */ /* 0x000e2200000e0000 */
[----:B------:R-:W-:Y:S01]  /*13a70*/  FMUL.FTZ R21, R56, UR41 ;  /* 0x0000002938157c20 */ /* 0x000fe20008410000 */
[----:B------:R-:W-:Y:S08]  /*13a80*/  MUFU.EX2 R136, R136 ;  /* 0x0000008800887308 */ /* 0x000ff00000000800 */
[----:B------:R-:W-:Y:S08]  /*13a90*/  MUFU.EX2 R32, R32 ;  /* 0x0000002000207308 */ /* 0x000ff00000000800 */
[----:B------:R-:W-:Y:S01]  /*13aa0*/  MUFU.EX2 R138, R138 ;  /* 0x0000008a008a7308 */ /* 0x000fe20000000800 */
[----:B0-----:R-:W-:-:S05]  /*13ab0*/  FMNMX.FTZ R49, R45, R48, !PT ;  /* 0x000000302d317209 */ /* 0x001fca0007810000 */
[----:B------:R-:W0:Y:S02]  /*13ac0*/  SHFL.BFLY PT, R52, R49, 0x1, 0x1f ;  /* 0x0c201f0031347f89 */ /* 0x000e2400000e0000 */
[----:B------:R-:W1:Y:S01]  /*13ad0*/  MUFU.EX2 R21, R21 ;  /* 0x0000001500157308 */ /* 0x000e620000000800 */
[--C-:B------:R-:W-:Y:S01]  /*13ae0*/  FFMA.FTZ R36, R57, UR41, -R0.reuse ;  /* 0x0000002939247c23 */ /* 0x100fe20008010800 */
[--C-:B------:R-:W-:Y:S01]  /*13af0*/  FFMA.FTZ R40, R65, UR41, -R0.reuse ;  /* 0x0000002941287c23 */ /* 0x100fe20008010800 */
[--C-:B------:R-:W-:Y:S01]  /*13b00*/  FFMA.FTZ R41, R69, UR41, -R0.reuse ;  /* 0x0000002945297c23 */ /* 0x100fe20008010800 */
[--C-:B------:R-:W-:Y:S01]  /*13b10*/  FFMA.FTZ R45, R77, UR41, -R0.reuse ;  /* 0x000000294d2d7c23 */ /* 0x100fe20008010800 */
[----:B------:R-:W-:Y:S01]  /*13b20*/  FFMA.FTZ R48, R81, UR41, -R0 ;  /* 0x0000002951307c23 */ /* 0x000fe20008010800 */
[----:B0-----:R-:W-:Y:S01]  /*13b30*/  FMNMX.FTZ R0, R49, R52, !PT ;  /* 0x0000003431007209 */ /* 0x001fe20007810000 */
[----:B-1----:R-:W-:-:S03]  /*13b40*/  FFMA.FTZ R7, R21, R7, R148 ;  /* 0x0000000715077223 */ /* 0x002fc60000010094 */
[C---:B------:R-:W-:Y:S01]  /*13b50*/  FSETP.NEU.FTZ.AND P2, PT, R0.reuse, -INF , PT ;  /* 0xff8000000000780b */ /* 0x040fe20003f5d000 */
[----:B------:R-:W-:Y:S01]  /*13b60*/  FMUL.FTZ R52, R0, UR41 ;  /* 0x0000002900347c20 */ /* 0x000fe20008410000 */
[----:B------:R-:W-:-:S04]  /*13b70*/  FADD.FTZ R7, R12, R7 ;  /* 0x000000070c077221 */ /* 0x000fc80000010000 */
[----:B------:R-:W-:-:S05]  /*13b80*/  FSEL R52, R52, RZ, P2 ;  /* 0x000000ff34347208 */ /* 0x000fca0001000000 */
[--C-:B------:R-:W-:Y:S01]  /*13b90*/  FFMA.FTZ R141, R42, UR41, -R52.reuse ;  /* 0x000000292a8d7c23 */ /* 0x100fe20008010834 */
[----:B------:R-:W-:Y:S01]  /*13ba0*/  FADD.FTZ R42, R150, R7 ;  /* 0x00000007962a7221 */ /* 0x000fe20000010000 */
[--C-:B------:R-:W-:Y:S01]  /*13bb0*/  FFMA.FTZ R145, R34, UR41, -R52.reuse ;  /* 0x0000002922917c23 */ /* 0x100fe20008010834 */
[----:B------:R-:W-:Y:S01]  /*13bc0*/  FFMA.FTZ R34, R43, UR41, -R52 ;  /* 0x000000292b227c23 */ /* 0x000fe20008010834 */
[----:B------:R-:W-:Y:S01]  /*13bd0*/  FSEL R7, R0, RZ, P2 ;  /* 0x000000ff00077208 */ /* 0x000fe20001000000 */
[----:B------:R-:W-:Y:S01]  /*13be0*/  FADD.FTZ R43, R13, R42 ;  /* 0x0000002a0d2b7221 */ /* 0x000fe20000010000 */
[----:B------:R-:W-:-:S03]  /*13bf0*/  FFMA.FTZ R149, R26, UR41, -R52 ;  /* 0x000000291a957c23 */ /* 0x000fc60008010834 */
[----:B------:R-:W-:Y:S01]  /*13c00*/  FADD.FTZ R43, R144, R43 ;  /* 0x0000002b902b7221 */ /* 0x000fe20000010000 */
[----:B------:R-:W-:Y:S01]  /*13c10*/  FADD.FTZ R7, -R7, R20 ;  /* 0x0000001407077221 */ /* 0x000fe20000010100 */
[--C-:B------:R-:W-:Y:S02]  /*13c20*/  FFMA.FTZ R26, R27, UR41, -R52.reuse ;  /* 0x000000291b1a7c23 */ /* 0x100fe40008010834 */
[----:B------:R-:W-:Y:S01]  /*13c30*/  FADD.FTZ R43, R24, R43 ;  /* 0x0000002b182b7221 */ /* 0x000fe20000010000 */
[----:B------:R-:W-:Y:S01]  /*13c40*/  FMUL.FTZ R7, R7, UR41 ;  /* 0x0000002907077c20 */ /* 0x000fe20008410000 */
[----:B------:R-:W-:Y:S02]  /*13c50*/  MUFU.EX2 R149, R149 ;  /* 0x0000009500957308 */ /* 0x000fe40000000800 */
[----:B------:R-:W-:Y:S01]  /*13c60*/  FADD.FTZ R42, R146, R43 ;  /* 0x0000002b922a7221 */ /* 0x000fe20000010000 */
[----:B------:R-:W-:-:S05]  /*13c70*/  FFMA.FTZ R151, R30, UR41, -R52 ;  /* 0x000000291e977c23 */ /* 0x000fca0008010834 */
        /* <DEDUP_REMOVED lines=8> */
[----:B------:R-:W-:Y:S01]  /*13d00*/  FFMA.FTZ R143, R46, UR41, -R52 ;  /* 0x000000292e8f7c23 */ /* 0x000fe20008010834 */
[----:B0-----:R-:W-:-:S05]  /*13d10*/  FFMA.FTZ R7, R20, R6, R149 ;  /* 0x0000000614077223 */ /* 0x001fca0000010095 */
[----:B------:R-:W0:Y:S01]  /*13d20*/  MUFU.EX2 R27, R27 ;  /* 0x0000001b001b7308 */ /* 0x000e220000000800 */
[----:B------:R-:W-:Y:S01]  /*13d30*/  FADD.FTZ R46, R142, R43 ;  /* 0x0000002b8e2e7221 */ /* 0x000fe20000010000 */
[----:B------:R-:W-:-:S06]  /*13d40*/  FFMA.FTZ R147, R38, UR41, -R52 ;  /* 0x0000002926937c23 */ /* 0x000fcc0008010834 */
[----:B------:R-:W4:Y:S01]  /*13d50*/  MUFU.EX2 R145, R145 ;  /* 0x0000009100917308 */ /* 0x000f220000000800 */
[----:B------:R-:W-:Y:S01]  /*13d60*/  FADD.FTZ R43, R29, R46 ;  /* 0x0000002e1d2b7221 */ /* 0x000fe20000010000 */
[----:B-1----:R-:W-:Y:S01]  /*13d70*/  FADD.FTZ R46, R26, R7 ;  /* 0x000000071a2e7221 */ /* 0x002fe20000010000 */
[----:B------:R-:W-:-:S05]  /*13d80*/  FFMA.FTZ R31, R39, UR41, -R52 ;  /* 0x00000029271f7c23 */ /* 0x000fca0008010834 */
[----:B------:R-:W1:Y:S01]  /*13d90*/  MUFU.EX2 R30, R30 ;  /* 0x0000001e001e7308 */ /* 0x000e620000000800 */
[----:B------:R-:W-:Y:S01]  /*13da0*/  FADD.FTZ R43, R136, R43 ;  /* 0x0000002b882b7221 */ /* 0x000fe20000010000 */
[----:B---3--:R-:W-:Y:S01]  /*13db0*/  FADD.FTZ R46, R151, R46 ;  /* 0x0000002e972e7221 */ /* 0x008fe20000010000 */
[----:B------:R-:W-:-:S05]  /*13dc0*/  FFMA.FTZ R35, R47, UR41, -R52 ;  /* 0x000000292f237c23 */ /* 0x000fca0008010834 */
[----:B------:R-:W3:Y:S01]  /*13dd0*/  MUFU.EX2 R147, R147 ;  /* 0x0000009300937308 */ /* 0x000ee20000000800 */
[----:B------:R-:W-:Y:S01]  /*13de0*/  FADD.FTZ R7, R32, R43 ;  /* 0x0000002b20077221 */ /* 0x000fe20000010000 */
[----:B0-----:R-:W-:Y:S01]  /*13df0*/  FADD.FTZ R46, R27, R46 ;  /* 0x0000002e1b2e7221 */ /* 0x001fe20000010000 */
[----:B------:R-:W-:Y:S02]  /*13e00*/  @!P1 IMAD R47, R153, 0x8, R2 ;  /* 0x00000008992f9824 */ /* 0x000fe400078e0202 */
[----:B------:R-:W-:-:S03]  /*13e10*/  FFMA.FTZ R137, R50, UR41, -R52 ;  /* 0x0000002932897c23 */ /* 0x000fc60008010834 */
[----:B------:R-:W0:Y:S01]  /*13e20*/  MUFU.EX2 R31, R31 ;  /* 0x0000001f001f7308 */ /* 0x000e220000000800 */
[----:B------:R-:W-:Y:S01]  /*13e30*/  FADD.FTZ R50, R138, R7 ;  /* 0x000000078a327221 */ /* 0x000fe20000010000 */
[----:B----4-:R-:W-:Y:S01]  /*13e40*/  FADD.FTZ R7, R145, R46 ;  /* 0x0000002e91077221 */ /* 0x010fe20000010000 */
[----:B------:R-:W-:-:S05]  /*13e50*/  @!P1 VIADD R47, R47, 0x16860 ;  /* 0x000168602f2f9836 */ /* 0x000fca0000000000 */
[----:B------:R-:W4:Y:S01]  /*13e60*/  MUFU.EX2 R132, R132 ;  /* 0x0000008400847308 */ /* 0x000f220000000800 */
[----:B-1----:R-:W-:-:S07]  /*13e70*/  FADD.FTZ R46, R30, R7 ;  /* 0x000000071e2e7221 */ /* 0x002fce0000010000 */
[----:B------:R-:W1:Y:S01]  /*13e80*/  MUFU.EX2 R141, R141 ;  /* 0x0000008d008d7308 */ /* 0x000e620000000800 */
[----:B------:R-:W-:Y:S01]  /*13e90*/  @!P1 PRMT R47, RZ, 0x654, R47 ;  /* 0x00000654ff2f9816 */ /* 0x000fe2000000002f */
[----:B---3--:R-:W-:-:S03]  /*13ea0*/  FADD.FTZ R46, R147, R46 ;  /* 0x0000002e932e7221 */ /* 0x008fc60000010000 */
[----:B------:R3:W-:Y:S03]  /*13eb0*/  @!P1 SYNCS.ARRIVE.TRANS64.RED.A1T0 RZ, [R47+URZ], RZ ;  /* 0x000000ff2fff99a7 */ /* 0x0007e6000810043f */
[----:B------:R-:W5:Y:S08]  /*13ec0*/  MUFU.EX2 R36, R36 ;  /* 0x0000002400247308 */ /* 0x000f700000000800 */
[----:B------:R-:W5:Y:S01]  /*13ed0*/  MUFU.EX2 R34, R34 ;  /* 0x0000002200227308 */ /* 0x000f620000000800 */
[----:B---3--:R-:W-:Y:S01]  /*13ee0*/  FADD.FTZ R47, R33, R50 ;  /* 0x00000032212f7221 */ /* 0x008fe20000010000 */
[----:B0-----:R-:W-:-:S06]  /*13ef0*/  FADD.FTZ R46, R31, R46 ;  /* 0x0000002e1f2e7221 */ /* 0x001fcc0000010000 */
[----:B------:R-:W0:Y:S01]  /*13f00*/  MUFU.EX2 R134, R134 ;  /* 0x0000008600867308 */ /* 0x000e220000000800 */
[----:B------:R-:W-:-:S07]  /*13f10*/  FFMA.FTZ R38, R51, UR41, -R52 ;  /* 0x0000002933267c23 */ /* 0x000fce0008010834 */
[----:B------:R-:W3:Y:S01]  /*13f20*/  MUFU.EX2 R143, R143 ;  /* 0x0000008f008f7308 */ /* 0x000ee20000000800 */
[----:B----4-:R-:W-:Y:S01]  /*13f30*/  FADD.FTZ R47, R132, R47 ;  /* 0x0000002f842f7221 */ /* 0x010fe20000010000 */
[----:B-1----:R-:W-:-:S06]  /*13f40*/  FADD.FTZ R7, R141, R46 ;  /* 0x0000002e8d077221 */ /* 0x002fcc0000010000 */
[----:B------:R-:W1:Y:S01]  /*13f50*/  MUFU.EX2 R37, R61 ;  /* 0x0000003d00257308 */ /* 0x000e620000000800 */
[----:B------:R-:W-:-:S07]  /*13f60*/  FFMA.FTZ R139, R54, UR41, -R52 ;  /* 0x00000029368b7c23 */ /* 0x000fce0008010834 */
[----:B------:R-:W4:Y:S01]  /*13f70*/  MUFU.EX2 R35, R35 ;  /* 0x0000002300237308 */ /* 0x000f220000000800 */
[----:B-----5:R-:W-:Y:S01]  /*13f80*/  FADD.FTZ R47, R36, R47 ;  /* 0x0000002f242f7221 */ /* 0x020fe20000010000 */
[----:B------:R-:W-:-:S06]  /*13f90*/  FADD.FTZ R46, R34, R7 ;  /* 0x00000007222e7221 */ /* 0x000fcc0000010000 */
[----:B------:R-:W5:Y:S01]  /*13fa0*/  MUFU.EX2 R128, R128 ;  /* 0x0000008000807308 */ /* 0x000f620000000800 */
[----:B------:R-:W-:-:S07]  /*13fb0*/  FFMA.FTZ R39, R55, UR41, -R52 ;  /* 0x0000002937277c23 */ /* 0x000fce0008010834 */
[----:B------:R-:W5:Y:S01]  /*13fc0*/  MUFU.EX2 R137, R137 ;  /* 0x0000008900897308 */ /* 0x000f620000000800 */
[----:B0-----:R-:W-:Y:S01]  /*13fd0*/  FADD.FTZ R50, R134, R47 ;  /* 0x0000002f86327221 */ /* 0x001fe20000010000 */
[----:B---3--:R-:W-:-:S06]  /*13fe0*/  FADD.FTZ R46, R143, R46 ;  /* 0x0000002e8f2e7221 */ /* 0x008fcc0000010000 */
[----:B------:R-:W0:Y:S01]  /*13ff0*/  MUFU.EX2 R40, R40 ;  /* 0x0000002800287308 */ /* 0x000e220000000800 */
[----:B------:R-:W-:-:S07]  /*14000*/  FFMA.FTZ R133, R58, UR41, -R52 ;  /* 0x000000293a857c23 */ /* 0x000fce0008010834 */
[----:B------:R-:W3:Y:S01]  /*14010*/  MUFU.EX2 R38, R38 ;  /* 0x0000002600267308 */ /* 0x000ee20000000800 */
[----:B-1----:R-:W-:Y:S01]  /*14020*/  FADD.FTZ R47, R37, R50 ;  /* 0x00000032252f7221 */ /* 0x002fe20000010000 */
[----:B----4-:R-:W-:-:S06]  /*14030*/  FADD.FTZ R46, R35, R46 ;  /* 0x0000002e232e7221 */ /* 0x010fcc0000010000 */
[----:B------:R-:W1:Y:S01]  /*14040*/  MUFU.EX2 R130, R130 ;  /* 0x0000008200827308 */ /* 0x000e620000000800 */
[----:B------:R-:W-:-:S07]  /*14050*/  FFMA.FTZ R42, R59, UR41, -R52 ;  /* 0x000000293b2a7c23 */ /* 0x000fce0008010834 */
[----:B------:R-:W4:Y:S01]  /*14060*/  MUFU.EX2 R139, R139 ;  /* 0x0000008b008b7308 */ /* 0x000f220000000800 */
[----:B-----5:R-:W-:Y:S01]  /*14070*/  FADD.FTZ R47, R128, R47 ;  /* 0x0000002f802f7221 */ /* 0x020fe20000010000 */
[----:B------:R-:W-:-:S06]  /*14080*/  FADD.FTZ R7, R137, R46 ;  /* 0x0000002e89077221 */ /* 0x000fcc0000010000 */
[----:B------:R-:W5:Y:S01]  /*14090*/  MUFU.EX2 R41, R41 ;  /* 0x0000002900297308 */ /* 0x000f620000000800 */
[----:B------:R-:W-:-:S07]  /*140a0*/  FFMA.FTZ R135, R62, UR41, -R52 ;  /* 0x000000293e877c23 */ /* 0x000fce0008010834 */
[----:B------:R-:W2:Y:S01]  /*140b0*/  MUFU.EX2 R39, R39 ;  /* 0x0000002700277308 */ /* 0x000ea20000000800 */
[----:B0-----:R-:W-:Y:S01]  /*140c0*/  FADD.FTZ R47, R40, R47 ;  /* 0x0000002f282f7221 */ /* 0x001fe20000010000 */
[----:B------:R-:W-:-:S06]  /*140d0*/  F2FP.BF16.F32.PACK_AB R144, R24, R144 ;  /* 0x000000901890723e */ /* 0x000fcc00000010ff */
[----:B------:R-:W0:Y:S01]  /*140e0*/  MUFU.EX2 R124, R124 ;  /* 0x0000007c007c7308 */ /* 0x000e220000000800 */
[----:B---3--:R-:W-:Y:S01]  /*140f0*/  FADD.FTZ R24, R38, R7 ;  /* 0x0000000726187221 */ /* 0x008fe20000010000 */
[----:B------:R-:W-:-:S06]  /*14100*/  FFMA.FTZ R6, R63, UR41, -R52 ;  /* 0x000000293f067c23 */ /* 0x000fcc0008010834 */
[----:B------:R-:W3:Y:S01]  /*14110*/  MUFU.EX2 R133, R133 ;  /* 0x0000008500857308 */ /* 0x000ee20000000800 */
[----:B-1----:R-:W-:Y:S01]  /*14120*/  FADD.FTZ R50, R130, R47 ;  /* 0x0000002f82327221 */ /* 0x002fe20000010000 */
[----:B------:R-:W-:-:S06]  /*14130*/  F2FP.BF16.F32.PACK_AB R140, R28, R140 ;  /* 0x0000008c1c8c723e */ /* 0x000fcc00000010ff */
[----:B------:R-:W1:Y:S01]  /*14140*/  MUFU.EX2 R44, R44 ;  /* 0x0000002c002c7308 */ /* 0x000e620000000800 */
[----:B----4-:R-:W-:Y:S01]  /*14150*/  FADD.FTZ R28, R139, R24 ;  /* 0x000000188b1c7221 */ /* 0x010fe20000010000 */
[----:B------:R-:W-:-:S06]  /*14160*/  FFMA.FTZ R129, R66, UR41, -R52 ;  /* 0x0000002942817c23 */ /* 0x000fcc0008010834 */
[----:B------:R-:W4:Y:S01]  /*14170*/  MUFU.EX2 R42, R42 ;  /* 0x0000002a002a7308 */ /* 0x000f220000000800 */
[----:B------:R-:W-:Y:S01]  /*14180*/  F2FP.BF16.F32.PACK_AB R150, R13, R150 ;  /* 0x000000960d96723e */ /* 0x000fe200000010ff */
[----:B-----5:R-:W-:-:S06]  /*14190*/  FADD.FTZ R13, R41, R50 ;  /* 0x00000032290d7221 */ /* 0x020fcc0000010000 */
[----:B------:R-:W5:Y:S01]  /*141a0*/  MUFU.EX2 R126, R126 ;  /* 0x0000007e007e7308 */ /* 0x000f620000000800 */
[----:B--2---:R-:W-:Y:S01]  /*141b0*/  FADD.FTZ R28, R39, R28 ;  /* 0x0000001c271c7221 */ /* 0x004fe20000010000 */
[----:B------:R-:W-:-:S06]  /*141c0*/  FFMA.FTZ R43, R67, UR41, -R52 ;  /* 0x00000029432b7c23 */ /* 0x000fcc0008010834 */
[----:B------:R-:W2:Y:S01]  /*141d0*/  MUFU.EX2 R135, R135 ;  /* 0x0000008700877308 */ /* 0x000ea20000000800 */
        /* <DEDUP_REMOVED lines=8> */
[----:B------:R-:W-:-:S07]  /*14260*/  F2FP.BF16.F32.PACK_AB R136, R32, R136 ;  /* 0x000000882088723e */ /* 0x000fce00000010ff */
[----:B------:R-:W4:Y:S01]  /*14270*/  MUFU.EX2 R129, R129 ;  /* 0x0000008100817308 */ /* 0x000f220000000800 */
[----:B------:R-:W-:Y:S01]  /*14280*/  FFMA.FTZ R71, R71, UR41, -R52 ;  /* 0x0000002947477c23 */ /* 0x000fe20008010834 */
[----:B-----5:R-:W-:-:S06]  /*14290*/  FADD.FTZ R32, R126, R13 ;  /* 0x0000000d7e207221 */ /* 0x020fcc0000010000 */
[----:B------:R-:W5:Y:S01]  /*142a0*/  MUFU.EX2 R48, R48 ;  /* 0x0000003000307308 */ /* 0x000f620000000800 */
[----:B--2---:R-:W-:Y:S01]  /*142b0*/  FADD.FTZ R7, R135, R28 ;  /* 0x0000001c87077221 */ /* 0x004fe20000010000 */
[----:B------:R-:W-:-:S06]  /*142c0*/  FFMA.FTZ R125, R74, UR41, -R52 ;  /* 0x000000294a7d7c23 */ /* 0x000fcc0008010834 */
[----:B------:R-:W2:Y:S01]  /*142d0*/  MUFU.EX2 R43, R43 ;  /* 0x0000002b002b7308 */ /* 0x000ea20000000800 */
[----:B------:R-:W-:Y:S01]  /*142e0*/  F2FP.BF16.F32.PACK_AB R148, R12, R148 ;  /* 0x000000940c94723e */ /* 0x000fe200000010ff */
[----:B0-----:R-:W-:-:S06]  /*142f0*/  FADD.FTZ R13, R45, R32 ;  /* 0x000000202d0d7221 */ /* 0x001fcc0000010000 */
[----:B------:R-:W0:Y:S01]  /*14300*/  MUFU.EX2 R122, R122 ;  /* 0x0000007a007a7308 */ /* 0x000e220000000800 */
[----:B---3--:R-:W-:-:S07]  /*14310*/  FADD.FTZ R28, R6, R7 ;  /* 0x00000007061c7221 */ /* 0x008fce0000010000 */
[----:B------:R-:W3:Y:S01]  /*14320*/  MUFU.EX2 R131, R131 ;  /* 0x0000008300837308 */ /* 0x000ee20000000800 */
[----:B------:R-:W-:Y:S01]  /*14330*/  FFMA.FTZ R75, R75, UR41, -R52 ;  /* 0x000000294b4b7c23 */ /* 0x000fe20008010834 */
[----:B-1----:R-:W-:Y:S01]  /*14340*/  FADD.FTZ R13, R120, R13 ;  /* 0x0000000d780d7221 */ /* 0x002fe20000010000 */
[----:B----4-:R-:W-:-:S05]  /*14350*/  FADD.FTZ R28, R129, R28 ;  /* 0x0000001c811c7221 */ /* 0x010fca0000010000 */
[----:B------:R-:W1:Y:S01]  /*14360*/  MUFU.EX2 R12, R71 ;  /* 0x00000047000c7308 */ /* 0x000e620000000800 */
[----:B------:R-:W-:Y:S01]  /*14370*/  FFMA.FTZ R78, R78, UR41, -R52 ;  /* 0x000000294e4e7c23 */ /* 0x000fe20008010834 */
[----:B-----5:R-:W-:Y:S01]  /*14380*/  FADD.FTZ R13, R48, R13 ;  /* 0x0000000d300d7221 */ /* 0x020fe20000010000 */
[----:B--2---:R-:W-:-:S05]  /*14390*/  FADD.FTZ R28, R43, R28 ;  /* 0x0000001c2b1c7221 */ /* 0x004fca0000010000 */
[----:B------:R-:W2:Y:S01]  /*143a0*/  MUFU.EX2 R125, R125 ;  /* 0x0000007d007d7308 */ /* 0x000ea20000000800 */
[----:B------:R-:W-:Y:S01]  /*143b0*/  FFMA.FTZ R79, R79, UR41, -R52 ;  /* 0x000000294f4f7c23 */ /* 0x000fe20008010834 */
[----:B0-----:R-:W-:Y:S01]  /*143c0*/  FADD.FTZ R32, R122, R13 ;  /* 0x0000000d7a207221 */ /* 0x001fe20000010000 */
[----:B---3--:R-:W-:-:S05]  /*143d0*/  FADD.FTZ R13, R131, R28 ;  /* 0x0000001c830d7221 */ /* 0x008fca0000010000 */
        /* <DEDUP_REMOVED lines=18> */
[----:B------:R-:W0:Y:S08]  /*14500*/  MUFU.EX2 R49, R85 ;  /* 0x0000005500317308 */ /* 0x000e300000000800 */
[----:B------:R-:W3:Y:S01]  /*14510*/  MUFU.EX2 R52, R52 ;  /* 0x0000003400347308 */ /* 0x000ee20000000800 */
[----:B-1----:R-:W-:Y:S01]  /*14520*/  FADD.FTZ R26, R83, R26 ;  /* 0x0000001a531a7221 */ /* 0x002fe20000010000 */
[----:B------:R-:W-:-:S03]  /*14530*/  FMUL.FTZ R88, R88, R21 ;  /* 0x0000001558587220 */ /* 0x000fc60000410000 */
        /* <DEDUP_REMOVED lines=17> */
[-C--:B------:R-:W-:Y:S01]  /*14650*/  FMUL.FTZ R90, R90, R20.reuse ;  /* 0x000000145a5a7220 */ /* 0x080fe20000410000 */
        /* <DEDUP_REMOVED lines=19> */
[----:B---3--:R-:W-:Y:S01]  /*14790*/  FADD.FTZ R6, R52, R26 ;  /* 0x0000001a34067221 */ /* 0x008fe20000010000 */
        /* <DEDUP_REMOVED lines=28> */
.L_x_1269:
[----:B------:R-:W-:Y:S05]  /*14960*/  WARPSYNC.ALL ;  /* 0x0000000000007948 */ /* 0x000fea0003800000 */
[----:B------:R-:W-:Y:S06]  /*14970*/  BAR.ARV 0x8, 0x1a0 ;  /* 0x0206800000007b1d */ /* 0x000fec0000002000 */
[----:B------:R-:W-:Y:S05]  /*14980*/  @!P0 BRA `(.L_x_1288) ;  /* 0x0000000000048947 */ /* 0x000fea0003800000 */
[----:B------:R-:W-:Y:S01]  /*14990*/  BPT.TRAP 0x1 ;  /* 0x000000040000795c */ /* 0x000fe20000300000 */
.L_x_1288:
[----:B------:R-:W-:Y:S01]  /*149a0*/  IMAD R11, R16, 0x8, R2 ;  /* 0x00000008100b7824 */ /* 0x000fe200078e0202 */
[----:B------:R-:W-:-:S04]  /*149b0*/  SHF.L.U32 R4, R19, 0x1f, RZ ;  /* 0x0000001f13047819 */ /* 0x000fc800000006ff */
[----:B------:R0:W1:Y:S01]  /*149c0*/  SYNCS.PHASECHK.TRANS64.TRYWAIT P2, [R11+URZ+0x16850], R4 ;  /* 0x016850040b0075a7 */ /* 0x000062000804017f */
[----:B------:R-:W-:Y:S05]  /*149d0*/  @!P0 BRA `(.L_x_1289) ;  /* 0x0000000000048947 */ /* 0x000fea0003800000 */
[----:B------:R-:W-:Y:S01]  /*149e0*/  BPT.TRAP 0x1 ;  /* 0x000000040000795c */ /* 0x000fe20000300000 */
.L_x_1289:
[----:B------:R-:W-:-:S05]  /*149f0*/  VIADD R2, R2, 0x400 ;  /* 0x0000040002027836 */ /* 0x000fca0000000000 */
[----:B------:R-:W-:-:S04]  /*14a00*/  SHF.R.U32.HI R2, RZ, 0x4, R2 ;  /* 0x00000004ff027819 */ /* 0x000fc80000011602 */
[----:B------:R-:W-:Y:S01]  /*14a10*/  LOP3.LUT R5, R2, 0x3fff, RZ, 0xc0, !PT ;  /* 0x00003fff02057812 */ /* 0x000fe200078ec0ff */
[----:B-1----:R-:W-:Y:S06]  /*14a20*/  @P2 BRA `(.L_x_1290) ;  /* 0x0000000000082947 */ /* 0x002fec0003800000 */
[----:B------:R-:W1:Y:S02]  /*14a30*/  SYNCS.PHASECHK.TRANS64.TRYWAIT P0, [R11+URZ+0x16850], R4 ;  /* 0x016850040b0075a7 */ /* 0x000e64000800017f */
[----:B-1----:R-:W-:Y:S05]  /*14a40*/  @!P0 BRA `(.L_x_1291) ;  /* 0x0000008400988947 */ /* 0x002fea0003800000 */
.L_x_1290:
[----:B01----:R-:W-:Y:S01]  /*14a50*/  IMAD R4, R16, 0x400, R5 ;  /* 0x0000040010047824 */ /* 0x003fe200078e0205 */
[----:B------:R-:W2:Y:S01]  /*14a60*/  LDL.LU R13, [R1+0x38] ;  /* 0x00003800010d7983 */ /* 0x000ea20000300800 */
[----:B------:R-:W-:Y:S01]  /*14a70*/  IMAD.MOV.U32 R5, RZ, RZ, 0x40000040 ;  /* 0x40000040ff057424 */ /* 0x000fe200078e00ff */
[----:B------:R-:W-:Y:S05]  /*14a80*/  WARPSYNC.ALL ;  /* 0x0000000000007948 */ /* 0x000fea0003800000 */
[C---:B------:R-:W-:Y:S01]  /*14a90*/  R2UR UR6, R4.reuse ;  /* 0x00000000040672ca */ /* 0x040fe200000e0000 */
[----:B------:R-:W-:Y:S01]  /*14aa0*/  WARPGROUP.ARRIVE ;  /* 0x00000000000079c5 */ /* 0x000fe20000000000 */
[----:B------:R-:W-:Y:S01]  /*14ab0*/  R2UR UR7, R5 ;  /* 0x00000000050772ca */ /* 0x000fe200000e0000 */
[----:B------:R-:W-:Y:S01]  /*14ac0*/  VIADD R8, R4, 0x80 ;  /* 0x0000008004087836 */ /* 0x000fe20000000000 */
[----:B------:R-:W0:Y:S01]  /*14ad0*/  SHFL.BFLY PT, R2, R7, 0x2, 0x1f ;  /* 0x0c401f0007027f89 */ /* 0x000e2200000e0000 */
[----:B------:R-:W-:Y:S01]  /*14ae0*/  IMAD.MOV.U32 R9, RZ, RZ, 0x40000040 ;  /* 0x40000040ff097424 */ /* 0x000fe200078e00ff */
[----:B------:R-:W-:Y:S01]  /*14af0*/  CS2R R14, SRZ ;  /* 0x00000000000e7805 */ /* 0x000fe2000001ff00 */
[----:B------:R-:W-:-:S02]  /*14b00*/  IMAD.MOV.U32 R5, RZ, RZ, 0x40000040 ;  /* 0x40000040ff057424 */ /* 0x000fc400078e00ff */
[----:B------:R-:W-:Y:S02]  /*14b10*/  VIADD R16, R16, 0x1 ;  /* 0x0000000110107836 */ /* 0x000fe40000000000 */
[----:B------:R-:W-:Y:S02]  /*14b20*/  IMAD.U32 R20, RZ, RZ, UR41 ;  /* 0x00000029ff147e24 */ /* 0x000fe4000f8e00ff */
[----:B------:R-:W-:Y:S01]  /*14b30*/  IMAD.MOV.U32 R28, RZ, RZ, -0x800000 ;  /* 0xff800000ff1c7424 */ /* 0x000fe200078e00ff */
[----:B------:R-:W-:Y:S01]  /*14b40*/  ISETP.NE.AND P2, PT, R16, 0x2, PT ;  /* 0x000000021000780c */ /* 0x000fe20003f45270 */
[----:B------:R-:W-:Y:S01]  /*14b50*/  HGMMA.64x64x16.F32.BF16 R88, R148, gdesc[UR4].tnspB, R88, gsb0 ;  /* 0x40e0000494587df0 */ /* 0x000fe20008001858 */
[----:B------:R-:W-:Y:S01]  /*14b60*/  R2UR UR6, R8 ;  /* 0x00000000080672ca */ /* 0x000fe200000e0000 */
[----:B------:R-:W-:Y:S01]  /*14b70*/  VIADD R8, R4, 0x100 ;  /* 0x0000010004087836 */ /* 0x000fe20000000000 */
[----:B------:R-:W-:Y:S01]  /*14b80*/  R2UR UR7, R9 ;  /* 0x00000000090772ca */ /* 0x000fe200000e0000 */
[----:B------:R-:W-:Y:S01]  /*14b90*/  IMAD.MOV.U32 R9, RZ, RZ, 0x40000040 ;  /* 0x40000040ff097424 */ /* 0x000fe200078e00ff */
[----:B------:R-:W-:Y:S01]  /*14ba0*/  SEL R16, R16, RZ, P2 ;  /* 0x000000ff10107207 */ /* 0x000fe20001000000 */
[----:B------:R-:W-:-:S02]  /*14bb0*/  IMAD.MOV.U32 R21, RZ, RZ, -0x800000 ;  /* 0xff800000ff157424 */ /* 0x000fc400078e00ff */
[----:B0-----:R-:W-:Y:S01]  /*14bc0*/  FADD.FTZ R2, R2, R7 ;  /* 0x0000000702027221 */ /* 0x001fe20000010000 */
        /* <DEDUP_REMOVED lines=34> */
[----:B------:R-:W-:Y:S01]  /*14df0*/  R2UR UR6, R8 ;  /* 0x00000000080672ca */ /* 0x000fe200000e0000 */
[----:B------:R-:W-:Y:S01]  /*14e00*/  @!P1 VIADD R8, R11, 0x16860 ;  /* 0x000168600b089836 */ /* 0x000fe20000000000 */
[----:B------:R-:W-:Y:S02]  /*14e10*/  R2UR UR7, R9 ;  /* 0x00000000090772ca */ /* 0x000fe400000e0000 */
[----:B------:R-:W0:Y:S02]  /*14e20*/  SHFL.BFLY PT, R9, R6, 0x2, 0x1f ;  /* 0x0c401f0006097f89 */ /* 0x000e2400000e0000 */
[----:B------:R-:W-:Y:S01]  /*14e30*/  @!P1 PRMT R8, RZ, 0x654, R8 ;  /* 0x00000654ff089816 */ /* 0x000fe20000000008 */
[----:B0-----:R-:W-:Y:S01]  /*14e40*/  FADD.FTZ R9, R9, R6 ;  /* 0x0000000609097221 */ /* 0x001fe20000010000 */
[----:B------:R-:W-:Y:S02]  /*14e50*/  WARPGROUP.DEPBAR.LE gsb0, 0x0 ;  /* 0x00008000000079c5 */ /* 0x000fe40000010000 */
[----:B------:R-:W-:-:S06]  /*14e60*/  WARPGROUP.ARRIVE ;  /* 0x00000000000079c5 */ /* 0x000fcc0000000000 */
[----:B------:R-:W-:Y:S01]  /*14e70*/  HGMMA.64x64x16.F32.BF16 R88, R124, gdesc[UR4].tnspB, R88, gsb0 ;  /* 0x40e000047c587df0 */ /* 0x000fe20008001858 */
[----:B------:R-:W-:Y:S02]  /*14e80*/  R2UR UR6, R4 ;  /* 0x00000000040672ca */ /* 0x000fe400000e0000 */
[----:B------:R-:W-:Y:S01]  /*14e90*/  R2UR UR7, R5 ;  /* 0x00000000050772ca */ /* 0x000fe200000e0000 */
[----:B------:R-:W0:Y:S04]  /*14ea0*/  SHFL.BFLY PT, R4, R9, 0x1, 0x1f ;  /* 0x0c201f0009047f89 */ /* 0x000e2800000e0000 */
[----:B------:R-:W1:Y:S01]  /*14eb0*/  SHFL.BFLY PT, R5, R2, 0x1, 0x1f ;  /* 0x0c201f0002057f89 */ /* 0x000e6200000e0000 */
[----:B0-----:R-:W-:Y:S01]  /*14ec0*/  FADD.FTZ R12, R9, R4 ;  /* 0x00000004090c7221 */ /* 0x001fe20000010000 */
[----:B-1----:R-:W-:-:S04]  /*14ed0*/  FADD.FTZ R10, R2, R5 ;  /* 0x00000005020a7221 */ /* 0x002fc80000010000 */
[----:B------:R-:W-:Y:S02]  /*14ee0*/  FSETP.NE.FTZ.AND P3, PT, R12, RZ, PT ;  /* 0x000000ff0c00720b */ /* 0x000fe40003f75000 */
[----:B------:R-:W-:Y:S02]  /*14ef0*/  SEL R2, RZ, 0x1, P2 ;  /* 0x00000001ff027807 */ /* 0x000fe40001000000 */
[----:B------:R-:W-:Y:S02]  /*14f00*/  FSETP.NE.FTZ.AND P0, PT, R10, RZ, PT ;  /* 0x000000ff0a00720b */ /* 0x000fe40003f15000 */
[----:B------:R-:W-:Y:S01]  /*14f10*/  LOP3.LUT R19, R19, R2, RZ, 0x3c, !PT ;  /* 0x0000000213137212 */ /* 0x000fe200078e3cff */
[----:B------:R-:W-:-:S06]  /*14f20*/  IMAD.U32 R2, RZ, RZ, UR41 ;  /* 0x00000029ff027e24 */ /* 0x000fcc000f8e00ff */
[----:B------:R-:W0:Y:S01]  /*14f30*/  @P3 MUFU.LG2 R6, R12 ;  /* 0x0000000c00063308 */ /* 0x000e220000000c00 */
[----:B------:R-:W-:-:S03]  /*14f40*/  @P3 FMUL.FTZ R20, R20, 0.69314718246459960938 ;  /* 0x3f31721814143820 */ /* 0x000fc60000410000 */
[----:B------:R-:W-:-:S04]  /*14f50*/  @P0 FMUL.FTZ R2, R2, 0.69314718246459960938 ;  /* 0x3f31721802020820 */ /* 0x000fc80000410000 */
[----:B------:R-:W1:Y:S08]  /*14f60*/  @P0 MUFU.LG2 R4, R10 ;  /* 0x0000000a00040308 */ /* 0x000e700000000c00 */
[----:B------:R-:W2:Y:S01]  /*14f70*/  @P0 MUFU.RCP R14, R10 ;  /* 0x0000000a000e0308 */ /* 0x000ea20000001000 */
[----:B0-----:R-:W-:-:S04]  /*14f80*/  @P3 FMUL.FTZ R7, R6, 0.69314718246459960938 ;  /* 0x3f31721806073820 */ /* 0x001fc80000410000 */
[----:B------:R-:W-:-:S03]  /*14f90*/  @P3 FFMA.FTZ R21, R20, R0, R7 ;  /* 0x0000000014153223 */ /* 0x000fc60000010007 */
[----:B------:R-:W0:Y:S01]  /*14fa0*/  @P3 MUFU.RCP R15, R12 ;  /* 0x0000000c000f3308 */ /* 0x000e220000001000 */
[----:B-1----:R-:W-:-:S04]  /*14fb0*/  @P0 FMUL.FTZ R5, R4, 0.69314718246459960938 ;  /* 0x3f31721804050820 */ /* 0x002fc80000410000 */
[----:B------:R-:W-:Y:S01]  /*14fc0*/  @P0 FFMA.FTZ R28, R2, R3, R5 ;  /* 0x00000003021c0223 */ /* 0x000fe20000010005 */
[----:B------:R-:W-:Y:S01]  /*14fd0*/  PLOP3.LUT P0, PT, PT, PT, PT, 0x8, 0x0 ;  /* 0x000000000000781c */ /* 0x000fe20003f0e170 */
[----:B------:R-:W-:Y:S02]  /*14fe0*/  WARPGROUP.DEPBAR.LE gsb0, 0x0 ;  /* 0x00008000000079c5 */ /* 0x000fe40000010000 */
[----:B------:R-:W-:-:S06]  /*14ff0*/  WARPGROUP.ARRIVE ;  /* 0x00000000000079c5 */ /* 0x000fcc0000000000 */
[----:B------:R-:W-:Y:S03]  /*15000*/  HGMMA.64x64x16.F32.BF16 R88, R120, gdesc[UR4].tnspB, R88, gsb0 ;  /* 0x40e0000478587df0 */ /* 0x000fe60008001858 */
        /* <DEDUP_REMOVED lines=33> */
[----:B-1----:R-:W-:-:S07]  /*15220*/  FMUL.FTZ R15, R119, R15 ;  /* 0x0000000f770f7220 */ /* 0x002fce0000410000 */
.L_x_1173:
[----:B------:R-:W-:Y:S05]  /*15230*/  WARPSYNC.ALL ;  /* 0x0000000000007948 */ /* 0x000fea0003800000 */
[----:B------:R-:W0:Y:S08]  /*15240*/  S2UR UR5, SR_CgaCtaId ;  /* 0x00000000000579c3 */ /* 0x000e300000008800 */
[----:B------:R-:W-:Y:S06]  /*15250*/  BAR.SYNC.DEFER_BLOCKING 0x5, 0x1a0 ;  /* 0x0146800000007b1d */ /* 0x000fec0000010000 */
[----:B------:R-:W-:Y:S01]  /*15260*/  UMOV UR4, 0x400 ;  /* 0x0000040000047882 */ /* 0x000fe20000000000 */
[----:B------:R-:W-:Y:S01]  /*15270*/  BSSY B0, `(.L_x_1292) ;  /* 0x00001a0000007945 */ /* 0x000fe20003800000 */
[----:B------:R-:W1:Y:S01]  /*15280*/  S2R R4, SR_TID.X ;  /* 0x0000000000047919 */ /* 0x000e620000002100 */
[----:B0-----:R-:W-:-:S06]  /*15290*/  ULEA UR4, UR5, UR4, 0x18 ;  /* 0x0000000405047291 */ /* 0x001fcc000f8ec03f */
[----:B------:R-:W-:-:S05]  /*152a0*/  IMAD.U32 R2, RZ, RZ, UR4 ;  /* 0x00000004ff027e24 */ /* 0x000fca000f8e00ff */
[----:B------:R-:W0:Y:S01]  /*152b0*/  LDS.128 R8, [R2+0x168d0] ;  /* 0x0168d00002087984 */ /* 0x000e220000000c00 */
[----:B-1----:R-:W-:-:S05]  /*152c0*/  VIADD R39, R4, 0xffffff80 ;  /* 0xffffff8004277836 */ /* 0x002fca0000000000 */
[----:B--2---:R-:W-:-:S04]  /*152d0*/  SHF.R.S32.HI R34, RZ, 0x1f, R39 ;  /* 0x0000001fff227819 */ /* 0x004fc80000011427 */
[----:B------:R-:W-:-:S04]  /*152e0*/  LEA.HI R20, R34, R39, RZ, 0x3 ;  /* 0x0000002722147211 */ /* 0x000fc800078f18ff */
[----:B------:R-:W-:Y:S02]  /*152f0*/  LOP3.LUT R0, R20, 0x1ffffff8, RZ, 0xc0, !PT ;  /* 0x1ffffff814007812 */ /* 0x000fe400078ec0ff */
[----:B------:R-:W-:-:S03]  /*15300*/  SHF.R.S32.HI R20, RZ, 0x3, R20 ;  /* 0x00000003ff147819 */ /* 0x000fc60000011414 */
[----:B------:R-:W-:-:S04]  /*15310*/  IMAD.IADD R0, R39, 0x1, -R0 ;  /* 0x0000000127007824 */ /* 0x000fc800078e0a00 */
[----:B------:R-:W-:Y:S01]  /*15320*/  IMAD.SHL.U32 R0, R0, 0x8, RZ ;  /* 0x0000000800007824 */ /* 0x000fe200078e00ff */
[----:B0-----:R0:W-:Y:S04]  /*15330*/  STL.64 [R1], R8 ;  /* 0x0000000801007387 */ /* 0x0011e80000100a00 */
[----:B------:R0:W-:Y:S01]  /*15340*/  STL.64 [R1+0x8], R10 ;  /* 0x0000080a01007387 */ /* 0x0001e20000100a00 */
[----:B------:R-:W-:Y:S06]  /*15350*/  BAR.ARV 0x4, 0x1a0 ;  /* 0x0106800000007b1d */ /* 0x000fec0000002000 */
[----:B------:R-:W-:Y:S05]  /*15360*/  @P0 BRA `(.L_x_1293) ;  /* 0x0000001000000947 */ /* 0x000fea0003800000 */
[----:B------:R-:W2:Y:S01]  /*15370*/  LDL R35, [R1+0x34] ;  /* 0x0000340001237983 */ /* 0x000ea20000100800 */
[----:B0-----:R-:W-:Y:S01]  /*15380*/  VIADD R11, R4, 0xffffff80 ;  /* 0xffffff80040b7836 */ /* 0x001fe20000000000 */
[----:B------:R-:W-:Y:S01]  /*15390*/  LEA.HI R4, R34, R39, RZ, 0x4 ;  /* 0x0000002722047211 */ /* 0x000fe200078f20ff */
[----:B------:R-:W0:Y:S03]  /*153a0*/  S2R R5, SR_SWINHI ;  /* 0x0000000000057919 */ /* 0x000e260000002f00 */
[----:B------:R-:W-:Y:S02]  /*153b0*/  SHF.R.S32.HI R9, RZ, 0x4, R4 ;  /* 0x00000004ff097819 */ /* 0x000fe40000011404 */
[----:B------:R-:W-:Y:S02]  /*153c0*/  SHF.R.S32.HI R10, RZ, 0x1f, R11 ;  /* 0x0000001fff0a7819 */ /* 0x000fe4000001140b */
[----:B------:R-:W-:-:S02]  /*153d0*/  LOP3.LUT R8, R4, 0x3fffff0, RZ, 0xc0, !PT ;  /* 0x03fffff004087812 */ /* 0x000fc400078ec0ff */
[----:B------:R-:W-:Y:S02]  /*153e0*/  LEA.HI R10, R10, R11, RZ, 0x5 ;  /* 0x0000000b0a0a7211 */ /* 0x000fe400078f28ff */
[----:B------:R-:W-:Y:S01]  /*153f0*/  LEA.HI R4, R4, R9, RZ, 0x1 ;  /* 0x0000000904047211 */ /* 0x000fe200078f08ff */
[----:B------:R-:W-:Y:S01]  /*15400*/  IMAD.IADD R8, R39, 0x1, -R8 ;  /* 0x0000000127087824 */ /* 0x000fe200078e0a08 */
[----:B------:R-:W-:Y:S02]  /*15410*/  SHF.R.S32.HI R10, RZ, 0x5, R10 ;  /* 0x00000005ff0a7819 */ /* 0x000fe4000001140a */
[----:B------:R-:W-:-:S03]  /*15420*/  LOP3.LUT R4, R4, 0x1ffffffe, RZ, 0xc0, !PT ;  /* 0x1ffffffe04047812 */ /* 0x000fc600078ec0ff */
[----:B------:R-:W-:Y:S02]  /*15430*/  IMAD R11, R10, 0x10, R8 ;  /* 0x000000100a0b7824 */ /* 0x000fe400078e0208 */
[----:B------:R-:W-:-:S04]  /*15440*/  IMAD.IADD R4, R9, 0x1, -R4 ;  /* 0x0000000109047824 */ /* 0x000fc800078e0a04 */
[----:B------:R-:W-:Y:S01]  /*15450*/  IMAD R4, R11, 0x8, R4 ;  /* 0x000000080b047824 */ /* 0x000fe200078e0204 */
[----:B------:R-:W-:Y:S02]  /*15460*/  MOV R24, R2 ;  /* 0x0000000200187202 */ /* 0x000fe40000000f00 */
[----:B0-----:R-:W-:Y:S01]  /*15470*/  MOV R25, R5 ;  /* 0x0000000500197202 */ /* 0x001fe20000000f00 */
[----:B------:R-:W-:-:S04]  /*15480*/  IMAD.SHL.U32 R5, R4, 0x8, RZ ;  /* 0x0000000804057824 */ /* 0x000fc800078e00ff */
[----:B------:R-:W-:-:S03]  /*15490*/  IMAD.WIDE R4, R5, 0x2, R24 ;  /* 0x0000000205047825 */ /* 0x000fc600078e0218 */
[C---:B-----5:R-:W-:Y:S02]  /*154a0*/  IADD3 R23, P0, R4.reuse, 0x60, RZ ;  /* 0x0000006004177810 */ /* 0x060fe40007f1e0ff */
[C---:B------:R-:W-:Y:S02]  /*154b0*/  LOP3.LUT R9, R4.reuse, 0x380, RZ, 0xc0, !PT ;  /* 0x0000038004097812 */ /* 0x040fe400078ec0ff */
[----:B------:R-:W-:Y:S02]  /*154c0*/  LOP3.LUT R8, R23, 0x380, RZ, 0xc0, !PT ;  /* 0x0000038017087812 */ /* 0x000fe400078ec0ff */
[----:B------:R-:W-:Y:S02]  /*154d0*/  SHF.R.U64 R9, R9, 0x3, RZ ;  /* 0x0000000309097819 */ /* 0x000fe400000012ff */
[C---:B------:R-:W-:Y:S02]  /*154e0*/  IADD3 R11, P1, R4.reuse, 0x40, RZ ;  /* 0x00000040040b7810 */ /* 0x040fe40007f3e0ff */
[----:B------:R-:W-:-:S02]  /*154f0*/  IADD3 R13, P2, R4, 0x20, RZ ;  /* 0x00000020040d7810 */ /* 0x000fc40007f5e0ff */
[----:B------:R-:W-:Y:S02]  /*15500*/  SHF.R.U64 R8, R8, 0x3, RZ ;  /* 0x0000000308087819 */ /* 0x000fe400000012ff */
[----:B------:R-:W-:Y:S01]  /*15510*/  LOP3.LUT R4, R9, R4, RZ, 0x3c, !PT ;  /* 0x0000000409047212 */ /* 0x000fe200078e3cff */
[----:B------:R-:W-:Y:S05]  /*15520*/  WARPSYNC.ALL ;  /* 0x0000000000007948 */ /* 0x000fea0003800000 */
[----:B------:R-:W-:Y:S01]  /*15530*/  LOP3.LUT R8, R8, R23, RZ, 0x3c, !PT ;  /* 0x0000001708087212 */ /* 0x000fe200078e3cff */
[----:B------:R-:W-:Y:S01]  /*15540*/  ULDC.64 UR4, c[0x0][0xbd8] ;  /* 0x0002f60000047ab9 */ /* 0x000fe20000000a00 */
[----:B------:R-:W-:-:S02]  /*15550*/  LOP3.LUT R10, R11, 0x380, RZ, 0xc0, !PT ;  /* 0x000003800b0a7812 */ /* 0x000fc400078ec0ff */
[----:B------:R-:W-:Y:S01]  /*15560*/  MOV R23, R4 ;  /* 0x0000000400177202 */ /* 0x000fe20000000f00 */
[--C-:B------:R-:W-:Y:S01]  /*15570*/  IMAD.X R9, RZ, RZ, R5.reuse, P0 ;  /* 0x000000ffff097224 */ /* 0x100fe200000e0605 */
[----:B------:R-:W-:Y:S02]  /*15580*/  F2FP.BF16.F32.PACK_AB R4, R89, R26 ;  /* 0x0000001a5904723e */ /* 0x000fe400000010ff */
[----:B------:R-:W2:Y:S01]  /*15590*/  LDC.64 R26, c[0x0][0xbd8] ;  /* 0x0002f600ff1a7b82 */ /* 0x000ea20000000a00 */
[----:B------:R-:W-:Y:S02]  /*155a0*/  ISETP.NE.U32.AND P0, PT, RZ, UR4, PT ;  /* 0x00000004ff007c0c */ /* 0x000fe4000bf05070 */
[----:B------:R-:W-:Y:S02]  /*155b0*/  SHF.R.U64 R10, R10, 0x3, RZ ;  /* 0x000000030a0a7819 */ /* 0x000fe400000012ff */
[----:B------:R-:W-:Y:S01]  /*155c0*/  ISETP.NE.AND.EX P0, PT, RZ, UR5, PT, P0 ;  /* 0x00000005ff007c0c */ /* 0x000fe2000bf05300 */
[----:B------:R-:W-:Y:S01]  /*155d0*/  ULDC.64 UR4, c[0x0][0xbe0] ;  /* 0x0002f80000047ab9 */ /* 0x000fe20000000a00 */
[----:B------:R-:W-:Y:S01]  /*155e0*/  LOP3.LUT R10, R10, R11, RZ, 0x3c, !PT ;  /* 0x0000000b0a0a7212 */ /* 0x000fe200078e3cff */
[----:B------:R-:W-:Y:S01]  /*155f0*/  IMAD.X R11, RZ, RZ, R5, P1 ;  /* 0x000000ffff0b7224 */ /* 0x000fe200008e0605 */
[----:B------:R-:W-:-:S02]  /*15600*/  LOP3.LUT R12, R13, 0x380, RZ, 0xc0, !PT ;  /* 0x000003800d0c7812 */ /* 0x000fc400078ec0ff */
[----:B------:R-:W-:Y:S02]  /*15610*/  ISETP.NE.U32.AND P1, PT, RZ, UR4, PT ;  /* 0x00000004ff007c0c */ /* 0x000fe4000bf25070 */
[----:B------:R-:W-:Y:S02]  /*15620*/  SHF.R.U64 R12, R12, 0x3, RZ ;  /* 0x000000030c0c7819 */ /* 0x000fe400000012ff */
[----:B------:R-:W-:Y:S02]  /*15630*/  ISETP.NE.AND.EX P1, PT, RZ, UR5, PT, P1 ;  /* 0x00000005ff007c0c */ /* 0x000fe4000bf25310 */
[----:B------:R-:W-:Y:S01]  /*15640*/  LOP3.LUT R12, R12, R13, RZ, 0x3c, !PT ;  /* 0x0000000d0c0c7212 */ /* 0x000fe200078e3cff */
[----:B------:R-:W-:Y:S01]  /*15650*/  IMAD.X R13, RZ, RZ, R5, P2 ;  /* 0x000000ffff0d7224 */ /* 0x000fe200010e0605 */
[----:B------:R-:W-:Y:S02]  /*15660*/  F2FP.BF16.F32.PACK_AB R5, R91, R90 ;  /* 0x0000005a5b05723e */ /* 0x000fe400000010ff */
[----:B------:R-:W-:-:S02]  /*15670*/  F2FP.BF16.F32.PACK_AB R6, R6, R3 ;  /* 0x000000030606723e */ /* 0x000fc400000010ff */
[----:B------:R-:W-:Y:S01]  /*15680*/  F2FP.BF16.F32.PACK_AB R7, R7, R94 ;  /* 0x0000005e0707723e */ /* 0x000fe200000010ff */
[----:B------:R-:W-:Y:S01]  /*15690*/  BAR.SYNC.DEFER_BLOCKING 0x1, 0x180 ;  /* 0x0046000000007b1d */ /* 0x000fe20000010000 */
        /* <DEDUP_REMOVED lines=8> */
[----:B------:R-:W-:Y:S02]  /*15720*/  F2FP.BF16.F32.PACK_AB R13, R115, R114 ;  /* 0x00000072730d723e */ /* 0x000fe400000010ff */
[----:B------:R-:W-:Y:S02]  /*15730*/  F2FP.BF16.F32.PACK_AB R14, R14, R29 ;  /* 0x0000001d0e0e723e */ /* 0x000fe400000010ff */
[----:B------:R-:W-:Y:S01]  /*15740*/  F2FP.BF16.F32.PACK_AB R15, R15, R118 ;  /* 0x000000760f0f723e */ /* 0x000fe200000010ff */
[----:B------:R0:W-:Y:S01]  /*15750*/  STSM.16.M88.4 [R23], R4 ;  /* 0x0000000417007844 */ /* 0x0001e20000000200 */
[----:B------:R-:W-:-:S03]  /*15760*/  LEA.HI R34, R34, R39, RZ, 0x7 ;  /* 0x0000002722227211 */ /* 0x000fc600078f38ff */
[----:B------:R1:W-:Y:S01]  /*15770*/  STSM.16.M88.4 [R33], R8 ;  /* 0x0000000821007844 */ /* 0x0003e20000000200 */
[----:B------:R-:W-:Y:S02]  /*15780*/  LOP3.LUT R29, R34, 0xffffff80, RZ, 0xc0, !PT ;  /* 0xffffff80221d7812 */ /* 0x000fe400078ec0ff */
[----:B0-----:R-:W-:Y:S02]  /*15790*/  F2FP.BF16.F32.PACK_AB R4, R105, R104 ;  /* 0x000000686904723e */ /* 0x001fe400000010ff */
[----:B------:R-:W-:Y:S02]  /*157a0*/  F2FP.BF16.F32.PACK_AB R5, R107, R106 ;  /* 0x0000006a6b05723e */ /* 0x000fe400000010ff */
[----:B------:R-:W-:Y:S02]  /*157b0*/  F2FP.BF16.F32.PACK_AB R6, R109, R108 ;  /* 0x0000006c6d06723e */ /* 0x000fe400000010ff */
[----:B------:R-:W-:-:S05]  /*157c0*/  F2FP.BF16.F32.PACK_AB R7, R111, R110 ;  /* 0x0000006e6f07723e */ /* 0x000fca00000010ff */
[----:B------:R0:W-:Y:S04]  /*157d0*/  STSM.16.M88.4 [R32], R4 ;  /* 0x0000000420007844 */ /* 0x0001e80000000200 */
[----:B------:R3:W-:Y:S01]  /*157e0*/  STSM.16.M88.4 [R3], R12 ;  /* 0x0000000c03007844 */ /* 0x0007e20000000200 */
[----:B-1----:R-:W-:Y:S01]  /*157f0*/  IMAD.IADD R11, R39, 0x1, -R29 ;  /* 0x00000001270b7824 */ /* 0x002fe200078e0a1d */
[----:B------:R-:W-:Y:S01]  /*15800*/  ULDC UR4, c[0x0][0xa88] ;  /* 0x0002a20000047ab9 */ /* 0x000fe20000000800 */
[----:B------:R-:W-:-:S03]  /*15810*/  IMAD.MOV.U32 R23, RZ, RZ, RZ ;  /* 0x000000ffff177224 */ /* 0x000fc600078e00ff */
[----:B0-----:R-:W-:-:S04]  /*15820*/  SHF.R.S32.HI R6, RZ, 0x1f, R11 ;  /* 0x0000001fff067819 */ /* 0x001fc8000001140b */
[----:B------:R-:W-:Y:S01]  /*15830*/  LEA.HI R4, R6, R11, RZ, 0x2 ;  /* 0x0000000b06047211 */ /* 0x000fe200078f10ff */
[----:B---3--:R-:W-:-:S03]  /*15840*/  IMAD.U32 R3, RZ, RZ, UR4 ;  /* 0x00000004ff037e24 */ /* 0x008fc6000f8e00ff */
[--C-:B------:R-:W-:Y:S02]  /*15850*/  SHF.R.S32.HI R7, RZ, 0x2, R4.reuse ;  /* 0x00000002ff077819 */ /* 0x100fe40000011404 */
[----:B------:R-:W-:Y:S01]  /*15860*/  SHF.R.S32.HI R8, RZ, 0x1f, R4 ;  /* 0x0000001fff087819 */ /* 0x000fe20000011404 */
[C---:B--2---:R-:W-:Y:S01]  /*15870*/  IMAD.WIDE R30, R35.reuse, 0x4, R26 ;  /* 0x00000004231e7825 */ /* 0x044fe200078e021a */
[----:B------:R-:W-:Y:S08]  /*15880*/  BAR.SYNC.DEFER_BLOCKING 0x1, 0x180 ;  /* 0x0046000000007b1d */ /* 0x000ff00000010000 */
[----:B------:R-:W0:Y:S01]  /*15890*/  @P1 LDC.64 R26, c[0x0][0xbe0] ;  /* 0x0002f800ff1a1b82 */ /* 0x000e220000000a00 */
[----:B------:R1:W5:Y:S01]  /*158a0*/  @P0 LDG.E R23, desc[UR38][R30.64] ;  /* 0x000000261e170981 */ /* 0x000362000c1e1900 */
[----:B0-----:R-:W-:-:S05]  /*158b0*/  @P1 IMAD.WIDE R4, R35, 0x4, R26 ;  /* 0x0000000423041825 */ /* 0x001fca00078e021a */
[----:B------:R1:W5:Y:S01]  /*158c0*/  @P1 LDG.E R3, desc[UR38][R4.64] ;  /* 0x0000002604031981 */ /* 0x000362000c1e1900 */
[----:B------:R-:W-:Y:S02]  /*158d0*/  SHF.R.S32.HI R34, RZ, 0x7, R34 ;  /* 0x00000007ff227819 */ /* 0x000fe40000011422 */
[----:B------:R-:W-:Y:S01]  /*158e0*/  LEA.HI R8, R8, R7, RZ, 0x3 ;  /* 0x0000000708087211 */ /* 0x000fe200078f18ff */
[----:B------:R-:W-:Y:S06]  /*158f0*/  @P1 BRA `(.L_x_1294) ;  /* 0x0000000000101947 */ /* 0x000fec0003800000 */
[----:B------:R-:W-:Y:S05]  /*15900*/  @!P0 BRA `(.L_x_1294) ;  /* 0x00000000000c8947 */ /* 0x000fea0003800000 */
[----:B-1----:R-:W2:Y:S04]  /*15910*/  LDG.E R4, desc[UR38][R30.64] ;  /* 0x000000261e047981 */ /* 0x002ea8000c1e1900 */
[----:B-----5:R-:W2:Y:S02]  /*15920*/  LDG.E R3, desc[UR38][R30.64+0x4] ;  /* 0x000004261e037981 */ /* 0x020ea4000c1e1900 */
[----:B--2---:R-:W-:-:S07]  /*15930*/  IMAD.IADD R3, R3, 0x1, -R4 ;  /* 0x0000000103037824 */ /* 0x004fce00078e0a04 */
.L_x_1294:
[----:B------:R-:W2:Y:S01]  /*15940*/  LDL.LU R40, [R1+0x30] ;  /* 0x0000300001287983 */ /* 0x000ea20000300800 */
[----:B------:R-:W-:Y:S01]  /*15950*/  LOP3.LUT R8, R8, 0xfffffff8, RZ, 0xc0, !PT ;  /* 0xfffffff808087812 */ /* 0x000fe200078ec0ff */
[----:B-1----:R-:W-:Y:S01]  /*15960*/  IMAD.HI R5, R34, 0x55555556, RZ ;  /* 0x5555555622057827 */ /* 0x002fe200078e02ff */
[----:B------:R-:W-:Y:S01]  /*15970*/  LEA.HI R6, R6, R11, RZ, 0x5 ;  /* 0x0000000b06067211 */ /* 0x000fe200078f28ff */
[----:B------:R-:W3:Y:S01]  /*15980*/  LDL.LU R39, [R1+0x3c] ;  /* 0x00003c0001277983 */ /* 0x000ee20000300800 */
[----:B------:R-:W-:Y:S01]  /*15990*/  ULDC.64 UR4, c[0x0][0xb70] ;  /* 0x0002dc0000047ab9 */ /* 0x000fe20000000a00 */
[----:B------:R-:W-:Y:S01]  /*159a0*/  IMAD.IADD R13, R7, 0x1, -R8 ;  /* 0x00000001070d7824 */ /* 0x000fe200078e0a08 */
[----:B------:R-:W-:Y:S01]  /*159b0*/  SHF.R.S32.HI R6, RZ, 0x5, R6 ;  /* 0x00000005ff067819 */ /* 0x000fe20000011406 */
[--C-:B-----5:R-:W-:Y:S01]  /*159c0*/  IMAD.MOV.U32 R30, RZ, RZ, R23.reuse ;  /* 0x000000ffff1e7224 */ /* 0x120fe200078e0017 */
[----:B------:R-:W-:Y:S02]  /*159d0*/  SHF.R.S32.HI R31, RZ, 0x1f, R23 ;  /* 0x0000001fff1f7819 */ /* 0x000fe40000011417 */
[----:B------:R-:W-:Y:S01]  /*159e0*/  LEA.HI R9, R5, R5, RZ, 0x1 ;  /* 0x0000000505097211 */ /* 0x000fe200078f08ff */
[----:B------:R-:W-:Y:S01]  /*159f0*/  IMAD R8, R6, 0x10, R13 ;  /* 0x0000001006087824 */ /* 0x000fe200078e020d */
[----:B------:R-:W-:-:S02]  /*15a00*/  SHF.R.S32.HI R6, RZ, 0x1f, R35 ;  /* 0x0000001fff067819 */ /* 0x000fc40000011423 */
[----:B------:R-:W-:Y:S01]  /*15a10*/  SEL R37, R35, RZ, !P0 ;  /* 0x000000ff23257207 */ /* 0x000fe20004000000 */
[----:B------:R-:W-:Y:S01]  /*15a20*/  IMAD R9, R9, -0x3, R34 ;  /* 0xfffffffd09097824 */ /* 0x000fe200078e0222 */
[----:B------:R-:W-:Y:S02]  /*15a30*/  SEL R38, R6, RZ, !P0 ;  /* 0x000000ff06267207 */ /* 0x000fe40004000000 */
[----:B------:R-:W-:Y:S01]  /*15a40*/  LOP3.LUT P0, RZ, R11, 0x3, RZ, 0xc0, !PT ;  /* 0x000000030bff7812 */ /* 0x000fe2000780c0ff */
[----:B------:R-:W-:Y:S01]  /*15a50*/  IMAD R8, R9, 0x40, R8 ;  /* 0x0000004009087824 */ /* 0x000fe200078e0208 */
[--C-:B------:R-:W-:Y:S01]  /*15a60*/  SHF.R.S32.HI R33, RZ, 0x1f, R0.reuse ;  /* 0x0000001fff217819 */ /* 0x100fe20000011400 */
[----:B------:R-:W-:Y:S01]  /*15a70*/  IMAD.MOV.U32 R32, RZ, RZ, R0 ;  /* 0x000000ffff207224 */ /* 0x000fe200078e0000 */
[----:B------:R-:W-:Y:S01]  /*15a80*/  BSSY B1, `(.L_x_1295) ;  /* 0x000005f000017945 */ /* 0x000fe20003800000 */
[----:B--2---:R-:W-:Y:S01]  /*15a90*/  SHF.R.S32.HI R29, RZ, 0x1f, R40 ;  /* 0x0000001fff1d7819 */ /* 0x004fe20000011428 */
[----:B---3--:R-:W-:-:S04]  /*15aa0*/  IMAD R10, R39, 0xc0, R8 ;  /* 0x000000c0270a7824 */ /* 0x008fc800078e0208 */
[----:B------:R-:W-:Y:S01]  /*15ab0*/  IMAD R4, R29, UR4, RZ ;  /* 0x000000041d047c24 */ /* 0x000fe2000f8e02ff */
[----:B------:R-:W-:-:S03]  /*15ac0*/  SHF.R.S32.HI R9, RZ, 0x1f, R10 ;  /* 0x0000001fff097819 */ /* 0x000fc6000001140a */
[C---:B------:R-:W-:Y:S02]  /*15ad0*/  IMAD R7, R40.reuse, UR5, R4 ;  /* 0x0000000528077c24 */ /* 0x040fe4000f8e0204 */
[----:B------:R-:W-:Y:S01]  /*15ae0*/  IMAD.WIDE.U32 R4, R40, UR4, R30 ;  /* 0x0000000428047c25 */ /* 0x000fe2000f8e001e */
[----:B------:R-:W-:-:S03]  /*15af0*/  ULDC.64 UR4, c[0x0][0xb78] ;  /* 0x0002de0000047ab9 */ /* 0x000fc60000000a00 */
[----:B------:R-:W-:Y:S02]  /*15b00*/  IMAD.IADD R5, R5, 0x1, R7 ;  /* 0x0000000105057824 */ /* 0x000fe400078e0207 */
[----:B------:R-:W-:Y:S02]  /*15b10*/  IMAD R6, R38, UR4, RZ ;  /* 0x0000000426067c24 */ /* 0x000fe4000f8e02ff */
[----:B------:R-:W-:-:S04]  /*15b20*/  IMAD.WIDE.U32 R4, R37, UR4, R4 ;  /* 0x0000000425047c25 */ /* 0x000fc8000f8e0004 */
[----:B------:R-:W-:Y:S01]  /*15b30*/  IMAD R8, R37, UR5, R6 ;  /* 0x0000000525087c24 */ /* 0x000fe2000f8e0206 */
[----:B------:R-:W-:Y:S01]  /*15b40*/  IADD3 R6, P1, R10, R4, RZ ;  /* 0x000000040a067210 */ /* 0x000fe20007f3e0ff */
[----:B------:R-:W-:Y:S01]  /*15b50*/  IMAD R7, R20, 0x40, R0 ;  /* 0x0000004014077824 */ /* 0x000fe200078e0200 */
[----:B------:R-:W-:Y:S01]  /*15b60*/  ULDC.64 UR4, c[0x0][0xb40] ;  /* 0x0002d00000047ab9 */ /* 0x000fe20000000a00 */
[----:B------:R-:W-:Y:S01]  /*15b70*/  VIADD R4, R10, 0x8 ;  /* 0x000000080a047836 */ /* 0x000fe20000000000 */
[----:B------:R-:W-:Y:S01]  /*15b80*/  IADD3.X R9, R9, R5, R8, P1, !PT ;  /* 0x0000000509097210 */ /* 0x000fe20000ffe408 */
[----:B------:R-:W-:Y:S01]  /*15b90*/  IMAD.WIDE R24, R7, 0x2, R24 ;  /* 0x0000000207187825 */ /* 0x000fe200078e0218 */
[----:B------:R-:W-:Y:S02]  /*15ba0*/  LEA R34, P2, R6, UR4, 0x2 ;  /* 0x0000000406227c11 */ /* 0x000fe4000f8410ff */
[----:B------:R-:W-:Y:S02]  /*15bb0*/  ISETP.GE.OR P1, PT, R10, R3, P0 ;  /* 0x000000030a00720c */ /* 0x000fe40000726670 */
[----:B------:R-:W-:Y:S01]  /*15bc0*/  LEA.HI.X R35, R6, UR5, R9, 0x2, P2 ;  /* 0x0000000506237c11 */ /* 0x000fe200090f1409 */
[----:B------:R-:W-:Y:S01]  /*15bd0*/  ULDC.64 UR4, c[0x0][0xaa0] ;  /* 0x0002a80000047ab9 */ /* 0x000fe20000000a00 */
[----:B------:R-:W-:-:S02]  /*15be0*/  IADD3 R15, P2, R24, 0x1800, RZ ;  /* 0x00001800180f7810 */ /* 0x000fc40007f5e0ff */
[C---:B------:R-:W-:Y:S02]  /*15bf0*/  IADD3 R11, P3, R24.reuse, 0x3000, RZ ;  /* 0x00003000180b7810 */ /* 0x040fe40007f7e0ff */
[C---:B------:R-:W-:Y:S01]  /*15c00*/  IADD3 R7, P4, R24.reuse, 0x4800, RZ ;  /* 0x0000480018077810 */ /* 0x040fe20007f9e0ff */
[--C-:B------:R-:W-:Y:S01]  /*15c10*/  IMAD.X R9, RZ, RZ, R25.reuse, P2 ;  /* 0x000000ffff097224 */ /* 0x100fe200010e0619 */
[----:B------:R-:W-:Y:S01]  /*15c20*/  LOP3.LUT R5, R24, 0x380, RZ, 0xc0, !PT ;  /* 0x0000038018057812 */ /* 0x000fe200078ec0ff */
[--C-:B------:R-:W-:Y:S01]  /*15c30*/  IMAD.X R13, RZ, RZ, R25.reuse, P3 ;  /* 0x000000ffff0d7224 */ /* 0x100fe200018e0619 */
[----:B------:R-:W-:Y:S01]  /*15c40*/  ISETP.GE.OR P0, PT, R4, R3, P0 ;  /* 0x000000030400720c */ /* 0x000fe20000706670 */
[----:B------:R-:W-:Y:S01]  /*15c50*/  IMAD.X R27, RZ, RZ, R25, P4 ;  /* 0x000000ffff1b7224 */ /* 0x000fe200020e0619 */
[----:B------:R-:W-:Y:S01]  /*15c60*/  LOP3.LUT R8, R15, 0x380, RZ, 0xc0, !PT ;  /* 0x000003800f087812 */ /* 0x000fe200078ec0ff */
[----:B------:R-:W-:Y:S01]  /*15c70*/  @!P1 STG.E desc[UR38][R34.64], R28 ;  /* 0x0000001c22009986 */ /* 0x000fe2000c101926 */
[----:B------:R-:W-:-:S02]  /*15c80*/  LOP3.LUT R10, R11, 0x380, RZ, 0xc0, !PT ;  /* 0x000003800b0a7812 */ /* 0x000fc400078ec0ff */
[----:B------:R-:W-:Y:S02]  /*15c90*/  LOP3.LUT R6, R7, 0x380, RZ, 0xc0, !PT ;  /* 0x0000038007067812 */ /* 0x000fe400078ec0ff */
[----:B------:R-:W-:Y:S02]  /*15ca0*/  SHF.R.U64 R5, R5, 0x3, RZ ;  /* 0x0000000305057819 */ /* 0x000fe400000012ff */
[----:B------:R-:W-:Y:S02]  /*15cb0*/  SHF.R.U64 R8, R8, 0x3, RZ ;  /* 0x0000000308087819 */ /* 0x000fe400000012ff */
[----:B------:R-:W-:Y:S01]  /*15cc0*/  SHF.R.U64 R10, R10, 0x3, RZ ;  /* 0x000000030a0a7819 */ /* 0x000fe200000012ff */
[----:B------:R0:W-:Y:S01]  /*15cd0*/  @!P0 STG.E desc[UR38][R34.64+0x20], R21 ;  /* 0x0000201522008986 */ /* 0x0001e2000c101926 */
[----:B------:R-:W-:Y:S02]  /*15ce0*/  SHF.R.U64 R6, R6, 0x3, RZ ;  /* 0x0000000306067819 */ /* 0x000fe400000012ff */
[----:B------:R-:W-:Y:S01]  /*15cf0*/  LOP3.LUT R4, R5, R24, RZ, 0x3c, !PT ;  /* 0x0000001805047212 */ /* 0x000fe200078e3cff */
[----:B------:R-:W-:Y:S01]  /*15d00*/  IMAD.MOV.U32 R5, RZ, RZ, R25 ;  /* 0x000000ffff057224 */ /* 0x000fe200078e0019 */
[----:B------:R-:W-:-:S02]  /*15d10*/  LOP3.LUT R8, R8, R15, RZ, 0x3c, !PT ;  /* 0x0000000f08087212 */ /* 0x000fc400078e3cff */
[----:B------:R-:W-:Y:S02]  /*15d20*/  LOP3.LUT R12, R10, R11, RZ, 0x3c, !PT ;  /* 0x0000000b0a0c7212 */ /* 0x000fe400078e3cff */
[----:B------:R-:W-:Y:S02]  /*15d30*/  LOP3.LUT R26, R6, R7, RZ, 0x3c, !PT ;  /* 0x00000007061a7212 */ /* 0x000fe400078e3cff */
[----:B------:R-:W5:Y:S01]  /*15d40*/  LD.E.128 R4, desc[UR38][R4.64] ;  /* 0x0000002604047980 */ /* 0x000f62000c101d00 */
[----:B------:R-:W-:-:S03]  /*15d50*/  IMAD R36, R31, UR4, RZ ;  /* 0x000000041f247c24 */ /* 0x000fc6000f8e02ff */
[----:B------:R-:W5:Y:S01]  /*15d60*/  LD.E.128 R8, desc[UR38][R8.64] ;  /* 0x0000002608087980 */ /* 0x000f62000c101d00 */
[----:B------:R-:W-:Y:S01]  /*15d70*/  IMAD.WIDE.U32 R30, R23, UR4, R32 ;  /* 0x00000004171e7c25 */ /* 0x000fe2000f8e0020 */
[----:B------:R-:W-:Y:S02]  /*15d80*/  ULDC UR4, c[0x0][0xa8c] ;  /* 0x0002a30000047ab9 */ /* 0x000fe40000000800 */
[----:B------:R-:W5:Y:S04]  /*15d90*/  LD.E.128 R12, desc[UR38][R12.64] ;  /* 0x000000260c0c7980 */ /* 0x000f68000c101d00 */
[----:B------:R-:W5:Y:S01]  /*15da0*/  LD.E.128 R24, desc[UR38][R26.64] ;  /* 0x000000261a187980 */ /* 0x000f62000c101d00 */
[----:B------:R-:W-:Y:S01]  /*15db0*/  ISETP.GE.AND P0, PT, R0, UR4, PT ;  /* 0x0000000400007c0c */ /* 0x000fe2000bf06270 */
[----:B------:R-:W-:Y:S01]  /*15dc0*/  IMAD R32, R39, -0xc0, R3 ;  /* 0xffffff4027207824 */ /* 0x000fe200078e0203 */
[----:B------:R-:W-:Y:S01]  /*15dd0*/  @!PT LDS RZ, [RZ] ;  /* 0x00000000fffff984 */ /* 0x000fe20000000800 */
[----:B------:R-:W-:Y:S01]  /*15de0*/  @!PT LDS RZ, [RZ] ;  /* 0x00000000fffff984 */ /* 0x000fe20000000800 */
[----:B------:R-:W-:Y:S01]  /*15df0*/  @!PT LDS RZ, [RZ] ;  /* 0x00000000fffff984 */ /* 0x000fe20000000800 */
[----:B------:R-:W-:Y:S01]  /*15e00*/  @!PT LDS RZ, [RZ] ;  /* 0x00000000fffff984 */ /* 0x000fe20000000800 */
[----:B------:R1:W-:Y:S06]  /*15e10*/  MEMBAR.ALL.CTA ;  /* 0x0000000000007992 */ /* 0x0003ec0000008000 */
[----:B-1----:R-:W1:Y:S01]  /*15e20*/  FENCE.VIEW.ASYNC.S ;  /* 0x00000000000073c6 */ /* 0x002e620000000000 */
[----:B------:R-:W-:Y:S01]  /*15e30*/  IMAD R23, R23, UR5, R36 ;  /* 0x0000000517177c24 */ /* 0x000fe2000f8e0224 */
[----:B------:R-:W-:Y:S01]  /*15e40*/  ULDC.64 UR4, c[0x0][0xae0] ;  /* 0x0002b80000047ab9 */ /* 0x000fe20000000a00 */
[----:B------:R-:W-:-:S02]  /*15e50*/  VIADD R0, R20, 0x30 ;  /* 0x0000003014007836 */ /* 0x000fc40000000000 */
[C---:B------:R-:W-:Y:S02]  /*15e60*/  VIADD R3, R20.reuse, 0x60 ;  /* 0x0000006014037836 */ /* 0x040fe40000000000 */
[----:B0-----:R-:W-:Y:S01]  /*15e70*/  VIADD R21, R20, 0x90 ;  /* 0x0000009014157836 */ /* 0x001fe20000000000 */
[-C--:B------:R-:W-:Y:S01]  /*15e80*/  ISETP.GE.OR P3, PT, R0, R32.reuse, P0 ;  /* 0x000000200000720c */ /* 0x080fe20000766670 */
[----:B------:R-:W-:Y:S01]  /*15e90*/  IMAD.IADD R31, R31, 0x1, R23 ;  /* 0x000000011f1f7824 */ /* 0x000fe200078e0217 */
[-C--:B------:R-:W-:Y:S01]  /*15ea0*/  ISETP.GE.OR P1, PT, R3, R32.reuse, P0 ;  /* 0x000000200300720c */ /* 0x080fe20000726670 */
[----:B------:R-:W-:Y:S01]  /*15eb0*/  IMAD R23, R29, UR4, RZ ;  /* 0x000000041d177c24 */ /* 0x000fe2000f8e02ff */
[-C--:B------:R-:W-:Y:S01]  /*15ec0*/  ISETP.GE.OR P2, PT, R21, R32.reuse, P0 ;  /* 0x000000201500720c */ /* 0x080fe20000746670 */
[----:B------:R-:W-:Y:S01]  /*15ed0*/  IMAD.WIDE.U32 R28, R40, UR4, R30 ;  /* 0x00000004281c7c25 */ /* 0x000fe2000f8e001e */
[----:B------:R-:W-:Y:S02]  /*15ee0*/  ISETP.GE.OR P0, PT, R20, R32, P0 ;  /* 0x000000201400720c */ /* 0x000fe40000706670 */
[----:B------:R-:W-:Y:S01]  /*15ef0*/  SHF.R.S32.HI R21, RZ, 0x1f, R20 ;  /* 0x0000001fff157819 */ /* 0x000fe20000011414 */
[----:B------:R-:W-:Y:S01]  /*15f00*/  IMAD R23, R40, UR5, R23 ;  /* 0x0000000528177c24 */ /* 0x000fe2000f8e0217 */
[----:B------:R-:W-:Y:S01]  /*15f10*/  ULDC.64 UR4, c[0x0][0xae8] ;  /* 0x0002ba0000047ab9 */ /* 0x000fe20000000a00 */
[----:B------:R-:W-:-:S02]  /*15f20*/  VIADD R0, R2, 0x16820 ;  /* 0x0001682002007836 */ /* 0x000fc40000000000 */
[----:B------:R-:W-:Y:S02]  /*15f30*/  IMAD.IADD R29, R29, 0x1, R23 ;  /* 0x000000011d1d7824 */ /* 0x000fe400078e0217 */
[----:B------:R-:W-:Y:S01]  /*15f40*/  IMAD R3, R38, UR4, RZ ;  /* 0x0000000426037c24 */ /* 0x000fe2000f8e02ff */
[----:B------:R-:W-:Y:S01]  /*15f50*/  PRMT R0, RZ, 0x654, R0 ;  /* 0x00000654ff007816 */ /* 0x000fe20000000000 */
[----:B------:R-:W-:-:S03]  /*15f60*/  IMAD.WIDE.U32 R32, R37, UR4, R28 ;  /* 0x0000000425207c25 */ /* 0x000fc6000f8e001c */
[----:B-1----:R0:W-:Y:S01]  /*15f70*/  SYNCS.ARRIVE.TRANS64.RED.A1T0 RZ, [R0+URZ], RZ ;  /* 0x000000ff00ff79a7 */ /* 0x0021e2000810043f */
[----:B------:R-:W-:Y:S02]  /*15f80*/  IMAD R3, R37, UR5, R3 ;  /* 0x0000000525037c24 */ /* 0x000fe4000f8e0203 */
        /* <DEDUP_REMOVED lines=14> */
.L_x_1296:
[----:B------:R-:W-:Y:S05]  /*16070*/  BSYNC B1 ;  /* 0x0000000000017941 */ /* 0x000fea0003800000 */
.L_x_1295:
        /* <DEDUP_REMOVED lines=15> */
.L_x_1298:
[----:B------:R-:W-:Y:S05]  /*16170*/  BSYNC B1 ;  /* 0x0000000000017941 */ /* 0x000fea0003800000 */
.L_x_1297:
        /* <DEDUP_REMOVED lines=15> */
.L_x_1300:
[----:B------:R-:W-:Y:S05]  /*16270*/  BSYNC B1 ;  /* 0x0000000000017941 */ /* 0x000fea0003800000 */
.L_x_1299:
        /* <DEDUP_REMOVED lines=15> */
.L_x_1293:
[----:B0-----:R-:W2:Y:S01]  /*16370*/  LDL R8, [R1+0x34] ;  /* 0x0000340001087983 */ /* 0x001ea20000100800 */
[----:B------:R-:W-:Y:S01]  /*16380*/  ULDC.64 UR4, c[0x0][0xbd8] ;  /* 0x0002f60000047ab9 */ /* 0x000fe20000000a00 */
[----:B------:R-:W2:Y:S01]  /*16390*/  LDC.64 R4, c[0x0][0xbd8] ;  /* 0x0002f600ff047b82 */ /* 0x000ea20000000a00 */
[----:B------:R-:W-:Y:S01]  /*163a0*/  ISETP.NE.U32.AND P0, PT, RZ, UR4, PT ;  /* 0x00000004ff007c0c */ /* 0x000fe2000bf05070 */
[----:B------:R-:W-:-:S03]  /*163b0*/  IMAD.MOV.U32 R9, RZ, RZ, RZ ;  /* 0x000000ffff097224 */ /* 0x000fc600078e00ff */
[----:B------:R-:W-:Y:S01]  /*163c0*/  ISETP.NE.AND.EX P0, PT, RZ, UR5, PT, P0 ;  /* 0x00000005ff007c0c */ /* 0x000fe2000bf05300 */
[----:B------:R-:W-:Y:S02]  /*163d0*/  ULDC.64 UR4, c[0x0][0xbe0] ;  /* 0x0002f80000047ab9 */ /* 0x000fe40000000a00 */
[----:B------:R-:W-:-:S04]  /*163e0*/  ISETP.NE.U32.AND P1, PT, RZ, UR4, PT ;  /* 0x00000004ff007c0c */ /* 0x000fc8000bf25070 */
[----:B------:R-:W-:-:S13]  /*163f0*/  ISETP.NE.AND.EX P1, PT, RZ, UR5, PT, P1 ;  /* 0x00000005ff007c0c */ /* 0x000fda000bf25310 */
[----:B------:R-:W0:Y:S01]  /*16400*/  @P1 LDC.64 R6, c[0x0][0xbe0] ;  /* 0x0002f800ff061b82 */ /* 0x000e220000000a00 */
[----:B------:R-:W-:Y:S02]  /*16410*/  ULDC UR4, c[0x0][0xa88] ;  /* 0x0002a20000047ab9 */ /* 0x000fe40000000800 */
[----:B------:R-:W-:Y:S02]  /*16420*/  IMAD.U32 R3, RZ, RZ, UR4 ;  /* 0x00000004ff037e24 */ /* 0x000fe4000f8e00ff */
[----:B--2---:R-:W-:-:S04]  /*16430*/  IMAD.WIDE R4, R8, 0x4, R4 ;  /* 0x0000000408047825 */ /* 0x004fc800078e0204 */
[----:B0-----:R-:W-:Y:S01]  /*16440*/  @P1 IMAD.WIDE R6, R8, 0x4, R6 ;  /* 0x0000000408061825 */ /* 0x001fe200078e0206 */
[----:B------:R0:W5:Y:S04]  /*16450*/  @P0 LDG.E R9, desc[UR38][R4.64] ;  /* 0x0000002604090981 */ /* 0x000168000c1e1900 */
[----:B------:R0:W5:Y:S01]  /*16460*/  @P1 LDG.E R3, desc[UR38][R6.64] ;  /* 0x0000002606031981 */ /* 0x000162000c1e1900 */
[----:B------:R-:W-:Y:S01]  /*16470*/  ISETP.GT.AND P2, PT, R39, 0xbf, PT ;  /* 0x000000bf2700780c */ /* 0x000fe20003f44270 */
[----:B------:R-:W-:-:S12]  /*16480*/  @P1 BRA `(.L_x_1302) ;  /* 0x0000000000101947 */ /* 0x000fd80003800000 */
[----:B------:R-:W-:Y:S05]  /*16490*/  @!P0 BRA `(.L_x_1302) ;  /* 0x00000000000c8947 */ /* 0x000fea0003800000 */
[----:B0-----:R-:W2:Y:S04]  /*164a0*/  LDG.E R6, desc[UR38][R4.64] ;  /* 0x0000002604067981 */ /* 0x001ea8000c1e1900 */
[----:B-----5:R-:W2:Y:S02]  /*164b0*/  LDG.E R3, desc[UR38][R4.64+0x4] ;  /* 0x0000042604037981 */ /* 0x020ea4000c1e1900 */
[----:B--2---:R-:W-:-:S07]  /*164c0*/  IMAD.IADD R3, R3, 0x1, -R6 ;  /* 0x0000000103037824 */ /* 0x004fce00078e0a06 */
.L_x_1302:
[----:B------:R-:W2:Y:S04]  /*164d0*/  LDL R15, [R1+0x30] ;  /* 0x00003000010f7983 */ /* 0x000ea80000100800 */
[----:B------:R1:W5:Y:S01]  /*164e0*/  LDL R14, [R1+0x3c] ;  /* 0x00003c00010e7983 */ /* 0x0003620000100800 */
[----:B0-----:R-:W-:Y:S01]  /*164f0*/  SHF.R.S32.HI R4, RZ, 0x1f, R8 ;  /* 0x0000001fff047819 */ /* 0x001fe20000011408 */
[----:B------:R-:W-:Y:S01]  /*16500*/  BSSY B1, `(.L_x_1303) ;  /* 0x000001d000017945 */ /* 0x000fe20003800000 */
[----:B------:R-:W-:Y:S02]  /*16510*/  SEL R11, R8, RZ, !P0 ;  /* 0x000000ff080b7207 */ /* 0x000fe40004000000 */
[----:B------:R-:W-:Y:S02]  /*16520*/  SHF.R.S32.HI R13, RZ, 0x1f, R0 ;  /* 0x0000001fff0d7819 */ /* 0x000fe40000011400 */
[----:B------:R-:W-:-:S02]  /*16530*/  SEL R12, R4, RZ, !P0 ;  /* 0x000000ff040c7207 */ /* 0x000fc40004000000 */
[----:B-----5:R-:W-:Y:S02]  /*16540*/  SHF.R.S32.HI R8, RZ, 0x1f, R9 ;  /* 0x0000001fff087819 */ /* 0x020fe40000011409 */
[----:B--2---:R-:W-:Y:S01]  /*16550*/  SHF.R.S32.HI R10, RZ, 0x1f, R15 ;  /* 0x0000001fff0a7819 */ /* 0x004fe2000001140f */
[----:B-1----:R-:W-:Y:S06]  /*16560*/  @P2 BRA `(.L_x_1304) ;  /* 0x0000000000582947 */ /* 0x002fec0003800000 */
[----:B------:R-:W0:Y:S02]  /*16570*/  S2R R5, SR_TID.X ;  /* 0x0000000000057919 */ /* 0x000e240000002100 */
[----:B0-----:R-:W-:-:S04]  /*16580*/  IMAD R4, R14, 0xc0, R5 ;  /* 0x000000c00e047824 */ /* 0x001fc800078e0205 */
        /* <DEDUP_REMOVED lines=20> */
.L_x_1304:
[----:B------:R-:W-:Y:S05]  /*166d0*/  BSYNC B1 ;  /* 0x0000000000017941 */ /* 0x000fea0003800000 */
.L_x_1303:
[----:B------:R-:W-:Y:S01]  /*166e0*/  ULDC.64 UR4, c[0x0][0xaa0] ;  /* 0x0002a80000047ab9 */ /* 0x000fe20000000a00 */
[----:B------:R-:W-:Y:S01]  /*166f0*/  IMAD.MOV.U32 R4, RZ, RZ, R0 ;  /* 0x000000ffff047224 */ /* 0x000fe200078e0000 */
[----:B------:R-:W-:Y:S01]  /*16700*/  ULDC.64 UR6, c[0x0][0xae0] ;  /* 0x0002b80000067ab9 */ /* 0x000fe20000000a00 */
[----:B0-----:R-:W-:Y:S01]  /*16710*/  IMAD.MOV.U32 R5, RZ, RZ, R13 ;  /* 0x000000ffff057224 */ /* 0x001fe200078e000d */
[----:B------:R-:W-:Y:S01]  /*16720*/  SHF.R.S32.HI R21, RZ, 0x1f, R20 ;  /* 0x0000001fff157819 */ /* 0x000fe20000011414 */
[----:B------:R-:W-:Y:S01]  /*16730*/  IMAD R6, R8, UR4, RZ ;  /* 0x0000000408067c24 */ /* 0x000fe2000f8e02ff */
[----:B------:R-:W-:Y:S01]  /*16740*/  BSSY B1, `(.L_x_1305) ;  /* 0x0000024000017945 */ /* 0x000fe20003800000 */
[C---:B------:R-:W-:Y:S01]  /*16750*/  IMAD.WIDE.U32 R4, R9.reuse, UR4, R4 ;  /* 0x0000000409047c25 */ /* 0x040fe2000f8e0004 */
[----:B------:R-:W-:Y:S02]  /*16760*/  ULDC UR4, c[0x0][0xa8c] ;  /* 0x0002a30000047ab9 */ /* 0x000fe40000000800 */
[----:B------:R-:W-:Y:S01]  /*16770*/  ISETP.GE.AND P0, PT, R0, UR4, PT ;  /* 0x0000000400007c0c */ /* 0x000fe2000bf06270 */
[----:B------:R-:W-:Y:S01]  /*16780*/  IMAD R9, R9, UR5, R6 ;  /* 0x0000000509097c24 */ /* 0x000fe2000f8e0206 */
[----:B------:R-:W-:Y:S01]  /*16790*/  ULDC.64 UR4, c[0x0][0xae8] ;  /* 0x0002ba0000047ab9 */ /* 0x000fe20000000a00 */
[----:B------:R-:W-:-:S02]  /*167a0*/  VIADD R6, R20, 0x30 ;  /* 0x0000003014067836 */ /* 0x000fc40000000000 */
[----:B------:R-:W-:Y:S02]  /*167b0*/  IMAD R7, R14, -0xc0, R3 ;  /* 0xffffff400e077824 */ /* 0x000fe400078e0203 */
        /* <DEDUP_REMOVED lines=28> */
.L_x_1306:
[----:B------:R-:W-:Y:S05]  /*16980*/  BSYNC B1 ;  /* 0x0000000000017941 */ /* 0x000fea0003800000 */
.L_x_1305:
        /* <DEDUP_REMOVED lines=15> */
.L_x_1308:
[----:B------:R-:W-:Y:S05]  /*16a80*/  BSYNC B1 ;  /* 0x0000000000017941 */ /* 0x000fea0003800000 */
.L_x_1307:
        /* <DEDUP_REMOVED lines=15> */
.L_x_1310:
[----:B------:R-:W-:Y:S05]  /*16b80*/  BSYNC B1 ;  /* 0x0000000000017941 */ /* 0x000fea0003800000 */
.L_x_1309:
        /* <DEDUP_REMOVED lines=14> */
.L_x_1301:
[----:B------:R-:W-:Y:S05]  /*16c70*/  BSYNC B0 ;  /* 0x0000000000007941 */ /* 0x000fea0003800000 */
.L_x_1292:
[----:B------:R-:W2:Y:S01]  /*16c80*/  LDL R0, [R1+0xc] ;  /* 0x00000c0001007983 */ /* 0x000ea20000100800 */
[----:B------:R-:W-:Y:S02]  /*16c90*/  ULDC UR4, c[0x0][0xc14] ;  /* 0x0003050000047ab9 */ /* 0x000fe40000000800 */
[----:B--2---:R-:W-:-:S13]  /*16ca0*/  ISETP.GE.AND P0, PT, R0, UR4, PT ;  /* 0x0000000400007c0c */ /* 0x004fda000bf06270 */
[----:B------:R-:W-:Y:S05]  /*16cb0*/  @!P0 BRA `(.L_x_1311) ;  /* 0xfffffea000548947 */ /* 0x000fea000383ffff */
[----:B------:R-:W-:Y:S05]  /*16cc0*/  BRA `(.L_x_1097) ;  /* 0x0000005400407947 */ /* 0x000fea0003800000 */
.L_x_1095:
[----:B------:R-:W-:-:S08]  /*16cd0*/  NOP ;  /* 0x0000000000007918 */ /* 0x000fd00000000000 */
[----:B------:R-:W0:-:S00]  /*16ce0*/  USETMAXREG.DEALLOC.CTAPOOL 0x20 ;  /* 0x00000020000079c8 */ /* 0x000e0000080e0500 */
[----:B0-----:R-:W-:-:S06]  /*16cf0*/  LOP3.LUT R0, R0, 0x3, RZ, 0xc0, !PT ;  /* 0x0000000300007812 */ /* 0x001fcc00078ec0ff */
[----:B------:R-:W0:Y:S02]  /*16d00*/  SHFL.IDX PT, R0, R0, RZ, 0x1f ;  /* 0x00001fff00007589 */ /* 0x000e2400000e0000 */
[----:B0-----:R-:W-:-:S13]  /*16d10*/  ISETP.NE.AND P0, PT, R0, RZ, PT ;  /* 0x000000ff0000720c */ /* 0x001fda0003f05270 */
[----:B------:R-:W-:Y:S05]  /*16d20*/  @P0 BRA `(.L_x_1097) ;  /* 0x0000005400280947 */ /* 0x000fea0003800000 */
        /* <DEDUP_REMOVED lines=15> */
[----:B------:R-:W-:Y:S01]  /*16e20*/  ISETP.GE.U32.AND P0, PT, R28, 0x2, PT ;  /* 0x000000021c00780c */ /* 0x000fe20003f06070 */
[----:B------:R-:W-:Y:S01]  /*16e30*/  IMAD.MOV.U32 R19, RZ, RZ, RZ ;  /* 0x000000ffff137224 */ /* 0x000fe200078e00ff */
        /* <DEDUP_REMOVED lines=38> */
.L_x_1316:
[----:B------:R-:W-:Y:S02]  /*170a0*/  VIADD R0, R19, 0x1f ;  /* 0x0000001f13007836 */ /* 0x000fe40000000000 */
[----:B------:R-:W-:-:S03]  /*170b0*/  IMAD.U32 R19, RZ, RZ, UR7 ;  /* 0x00000007ff137e24 */ /* 0x000fc6000f8e00ff */
[----:B------:R-:W-:-:S13]  /*170c0*/  ISETP.GE.AND P0, PT, R0, UR5, PT ;  /* 0x0000000500007c0c */ /* 0x000fda000bf06270 */
[----:B------:R-:W-:Y:S05]  /*170d0*/  @P0 BRA `(.L_x_1313) ;  /* 0x0000000400d00947 */ /* 0x000fea0003800000 */
[----:B------:R-:W-:Y:S01]  /*170e0*/  IMAD.MOV.U32 R19, RZ, RZ, R0 ;  /* 0x000000ffff137224 */ /* 0x000fe200078e0000 */
[C---:B------:R-:W-:Y:S01]  /*170f0*/  ISETP.NE.AND P1, PT, R28.reuse, 0x1f, PT ;  /* 0x0000001f1c00780c */ /* 0x040fe20003f25270 */
[----:B------:R-:W-:Y:S01]  /*17100*/  BSSY B0, `(.L_x_1314) ;  /* 0x0000008000007945 */ /* 0x000fe20003800000 */
[----:B------:R-:W-:Y:S02]  /*17110*/  IMAD.MOV.U32 R0, RZ, RZ, RZ ;  /* 0x000000ffff007224 */ /* 0x000fe400078e00ff */
[----:B------:R-:W-:-:S05]  /*17120*/  IMAD.IADD R5, R28, 0x1, R19 ;  /* 0x000000011c057824 */ /* 0x000fca00078e0213 */
[----:B------:R-:W-:-:S13]  /*17130*/  ISETP.GE.OR P0, PT, R5, UR5, !P1 ;  /* 0x0000000505007c0c */ /* 0x000fda000cf06670 */
[----:B------:R-:W-:Y:S05]  /*17140*/  @P0 BRA `(.L_x_1315) ;  /* 0x00000000000c0947 */ /* 0x000fea0003800000 */
[----:B------:R-:W0:Y:S02]  /*17150*/  LDC.64 R2, c[0x0][0xc58] ;  /* 0x00031600ff027b82 */ /* 0x000e240000000a00 */
[----:B0-----:R-:W-:-:S05]  /*17160*/  IMAD.WIDE R2, R5, 0x4, R2 ;  /* 0x0000000405027825 */ /* 0x001fca00078e0202 */
[----:B------:R0:W5:Y:S02]  /*17170*/  LDG.E R0, desc[UR38][R2.64] ;  /* 0x0000002602007981 */ /* 0x000164000c1e1900 */
.L_x_1315:
[----:B------:R-:W-:Y:S05]  /*17180*/  BSYNC B0 ;  /* 0x0000000000007941 */ /* 0x000fea0003800000 */
.L_x_1314:
[----:B0----5:R-:W0:Y:S01]  /*17190*/  SHFL.UP PT, R2, R0, 0x1, RZ ;  /* 0x0420000000027989 */ /* 0x021e2200000e00ff */
[C---:B------:R-:W-:Y:S02]  /*171a0*/  ISETP.NE.AND P0, PT, R28.reuse, RZ, PT ;  /* 0x000000ff1c00720c */ /* 0x040fe40003f05270 */
[----:B------:R-:W-:Y:S02]  /*171b0*/  ISETP.GE.U32.AND P1, PT, R28, 0x2, PT ;  /* 0x000000021c00780c */ /* 0x000fe40003f26070 */
        /* <DEDUP_REMOVED lines=23> */
.L_x_1312:
        /* <DEDUP_REMOVED lines=20> */
.L_x_1317:
        /* <DEDUP_REMOVED lines=59> */
.L_x_1313:
[----:B------:R-:W-:Y:S02]  /*17820*/  IMAD.MOV.U32 R17, RZ, RZ, RZ ;  /* 0x000000ffff117224 */ /* 0x000fe400078e00ff */
[----:B------:R-:W-:Y:S02]  /*17830*/  IMAD.U32 R16, RZ, RZ, UR6 ;  /* 0x00000006ff107e24 */ /* 0x000fe4000f8e00ff */
[----:B------:R-:W-:-:S07]  /*17840*/  IMAD.MOV.U32 R18, RZ, RZ, RZ ;  /* 0x000000ffff127224 */ /* 0x000fce00078e00ff */
.L_x_1318:
        /* <DEDUP_REMOVED lines=16> */
[----:B------:R-:W-:Y:S02]  /*17950*/  IMAD.MOV.U32 R22, RZ, RZ, RZ ;  /* 0x000000ffff167224 */ /* 0x000fe400078e00ff */
[----:B------:R-:W-:-:S07]  /*17960*/  IMAD.MOV.U32 R24, RZ, RZ, 0x1 ;  /* 0x00000001ff187424 */ /* 0x000fce00078e00ff */
.L_x_1419:
[----:B------:R-:W-:Y:S05]  /*17970*/  YIELD ;  /* 0x0000000000007946 */ /* 0x000fea0003800000 */
[----:B------:R-:W-:Y:S01]  /*17980*/  ULDC.64 UR4, c[0x0][0xa28] ;  /* 0x00028a0000047ab9 */ /* 0x000fe20000000a00 */
[----:B------:R-:W-:Y:S01]  /*17990*/  IMAD.MOV.U32 R8, RZ, RZ, RZ ;  /* 0x000000ffff087224 */ /* 0x000fe200078e00ff */
[----:B------:R-:W-:Y:S01]  /*179a0*/  ISETP.NE.U32.AND P0, PT, RZ, UR4, PT ;  /* 0x00000004ff007c0c */ /* 0x000fe2000bf05070 */
[----:B0-----:R-:W-:Y:S01]  /*179b0*/  IMAD.MOV.U32 R0, RZ, RZ, RZ ;  /* 0x000000ffff007224 */ /* 0x001fe200078e00ff */
[----:B------:R-:W-:Y:S01]  /*179c0*/  ULDC.64 UR8, c[0x0][0xa08] ;  /* 0x0002820000087ab9 */ /* 0x000fe20000000a00 */
[----:B------:R-:W-:Y:S01]  /*179d0*/  ULDC.64 UR10, c[0x0][0xa10] ;  /* 0x00028400000a7ab9 */ /* 0x000fe20000000a00 */
[----:B------:R-:W-:Y:S01]  /*179e0*/  ISETP.NE.AND.EX P0, PT, RZ, UR5, PT, P0 ;  /* 0x00000005ff007c0c */ /* 0x000fe2000bf05300 */
[----:B------:R-:W-:-:S12]  /*179f0*/  ULDC.64 UR4, c[0x0][0xa00] ;  /* 0x0002800000047ab9 */ /* 0x000fd80000000a00 */
[----:B--2---:R-:W0:Y:S01]  /*17a00*/  @P0 LDC.64 R2, c[0x0][0xa28] ;  /* 0x00028a00ff020b82 */ /* 0x004e220000000a00 */
[----:B------:R-:W-:-:S04]  /*17a10*/  ISETP.NE.U32.AND P2, PT, RZ, UR4, PT ;  /* 0x00000004ff007c0c */ /* 0x000fc8000bf45070 */
[----:B------:R-:W-:Y:S01]  /*17a20*/  ISETP.NE.AND.EX P2, PT, RZ, UR5, PT, P2 ;  /* 0x00000005ff007c0c */ /* 0x000fe2000bf45320 */
[----:B------:R-:W-:Y:S01]  /*17a30*/  ULDC.64 UR4, c[0x0][0xa18] ;  /* 0x0002860000047ab9 */ /* 0x000fe20000000a00 */
[----:B0-----:R-:W-:-:S05]  /*17a40*/  @P0 IMAD.WIDE R2, R19, 0x4, R2 ;  /* 0x0000000413020825 */ /* 0x001fca00078e0202 */
[----:B------:R0:W5:Y:S01]  /*17a50*/  @P0 LDG.E R8, desc[UR38][R2.64] ;  /* 0x0000002602080981 */ /* 0x000162000c1e1900 */
[----:B------:R-:W-:Y:S01]  /*17a60*/  ISETP.NE.U32.AND P0, PT, RZ, UR4, PT ;  /* 0x00000004ff007c0c */ /* 0x000fe2000bf05070 */
[----:B0-----:R-:W0:Y:S03]  /*17a70*/  LDC.64 R2, c[0x0][0xa00] ;  /* 0x00028000ff027b82 */ /* 0x001e260000000a00 */
[----:B------:R-:W-:-:S13]  /*17a80*/  ISETP.NE.AND.EX P0, PT, RZ, UR5, PT, P0 ;  /* 0x00000005ff007c0c */ /* 0x000fda000bf05300 */
[----:B------:R-:W2:Y:S01]  /*17a90*/  @P0 LDC.64 R4, c[0x0][0xa18] ;  /* 0x00028600ff040b82 */ /* 0x000ea20000000a00 */
[----:B0-----:R-:W-:-:S05]  /*17aa0*/  IMAD.WIDE R2, R19, 0x4, R2 ;  /* 0x0000000413027825 */ /* 0x001fca00078e0202 */
[----:B------:R-:W3:Y:S01]  /*17ab0*/  @P2 LDG.E R0, desc[UR38][R2.64] ;  /* 0x0000002602002981 */ /* 0x000ee2000c1e1900 */
[----:B------:R-:W-:Y:S02]  /*17ac0*/  ULDC UR4, c[0x0][0x288] ;  /* 0x0000a20000047ab9 */ /* 0x000fe40000000800 */
[----:B------:R-:W-:Y:S01]  /*17ad0*/  IMAD.U32 R7, RZ, RZ, UR4 ;  /* 0x00000004ff077e24 */ /* 0x000fe2000f8e00ff */
[----:B------:R-:W-:Y:S01]  /*17ae0*/  ULDC.64 UR4, c[0x0][0x3f8] ;  /* 0x0000fe0000047ab9 */ /* 0x000fe20000000a00 */
[----:B--2---:R-:W-:-:S05]  /*17af0*/  @P0 IMAD.WIDE R4, R19, 0x4, R4 ;  /* 0x0000000413040825 */ /* 0x004fca00078e0204 */
[----:B------:R0:W5:Y:S01]  /*17b00*/  @P0 LDG.E R7, desc[UR38][R4.64] ;  /* 0x0000002604070981 */ /* 0x000162000c1e1900 */
[----:B------:R-:W-:Y:S01]  /*17b10*/  UISETP.NE.U32.AND UP0, UPT, UR4, URZ, UPT ;  /* 0x0000003f0400728c */ /* 0x000fe2000bf05070 */
[----:B------:R-:W-:Y:S01]  /*17b20*/  ISETP.NE.U32.AND P1, PT, RZ, UR8, PT ;  /* 0x00000008ff007c0c */ /* 0x000fe2000bf25070 */
[----:B------:R-:W-:Y:S01]  /*17b30*/  ULDC UR6, c[0x0][0x338] ;  /* 0x0000ce0000067ab9 */ /* 0x000fe20000000800 */
[----:B------:R-:W-:Y:S01]  /*17b40*/  ULDC UR4, c[0x0][0x404] ;  /* 0x0001010000047ab9 */ /* 0x000fe20000000800 */
[----:B------:R-:W-:Y:S01]  /*17b50*/  UISETP.NE.AND.EX UP0, UPT, UR5, URZ, UPT, UP0 ;  /* 0x0000003f0500728c */ /* 0x000fe2000bf05300 */
[----:B------:R-:W-:Y:S01]  /*17b60*/  ISETP.NE.AND.EX P3, PT, RZ, UR9, PT, P1 ;  /* 0x00000009ff007c0c */ /* 0x000fe2000bf65310 */
[----:B------:R-:W-:Y:S01]  /*17b70*/  IMAD.U32 R6, RZ, RZ, UR6 ;  /* 0x00000006ff067e24 */ /* 0x000fe2000f8e00ff */
[----:B------:R-:W-:Y:S01]  /*17b80*/  ULDC UR5, c[0x0][0x2e0] ;  /* 0x0000b80000057ab9 */ /* 0x000fe20000000800 */
[----:B------:R-:W-:Y:S01]  /*17b90*/  USEL UR4, UR4, 0x1, UP0 ;  /* 0x0000000104047887 */ /* 0x000fe20008000000 */
[----:B------:R-:W-:-:S03]  /*17ba0*/  ISETP.NE.U32.AND P1, PT, RZ, UR10, PT ;  /* 0x0000000aff007c0c */ /* 0x000fc6000bf25070 */
[----:B------:R-:W-:Y:S01]  /*17bb0*/  UIMAD UR4, UR4, UR5, URZ ;  /* 0x00000005040472a4 */ /* 0x000fe2000f8e023f */
[----:B------:R-:W-:-:S05]  /*17bc0*/  ISETP.NE.AND.EX P1, PT, RZ, UR11, PT, P1 ;  /* 0x0000000bff007c0c */ /* 0x000fca000bf25310 */
[----:B------:R-:W-:Y:S01]  /*17bd0*/  IMAD.U32 R9, RZ, RZ, UR4 ;  /* 0x00000004ff097e24 */ /* 0x000fe2000f8e00ff */
[----:B---3--:R0:W-:Y:S01]  /*17be0*/  STL [R1+0x8], R0 ;  /* 0x0000080001007387 */ /* 0x0081e20000100800 */
[----:B------:R-:W-:Y:S06]  /*17bf0*/  @P0 BRA `(.L_x_1320) ;  /* 0x0000000000100947 */ /* 0x000fec0003800000 */
[----:B------:R-:W-:Y:S05]  /*17c00*/  @!P2 BRA `(.L_x_1320) ;  /* 0x00000000000ca947 */ /* 0x000fea0003800000 */
[----:B0-----:R-:W2:Y:S04]  /*17c10*/  LDG.E R0, desc[UR38][R2.64] ;  /* 0x0000002602007981 */ /* 0x001ea8000c1e1900 */
[----:B-----5:R-:W2:Y:S02]  /*17c20*/  LDG.E R7, desc[UR38][R2.64+0x4] ;  /* 0x0000042602077981 */ /* 0x020ea4000c1e1900 */
[----:B--2---:R-:W-:-:S07]  /*17c30*/  IMAD.IADD R7, R7, 0x1, -R0 ;  /* 0x0000000107077824 */ /* 0x004fce00078e0a00 */
.L_x_1320:
[----:B0-----:R-:W0:Y:S01]  /*17c40*/  LDC.64 R4, c[0x0][0xa08] ;  /* 0x00028200ff047b82 */ /* 0x001e220000000a00 */
[----:B------:R-:W-:Y:S01]  /*17c50*/  IMAD.MOV.U32 R23, RZ, RZ, RZ ;  /* 0x000000ffff177224 */ /* 0x000fe200078e00ff */
[----:B------:R-:W-:-:S06]  /*17c60*/  ULDC.64 UR4, c[0x0][0xa20] ;  /* 0x0002880000047ab9 */ /* 0x000fcc0000000a00 */
[----:B------:R-:W2:Y:S01]  /*17c70*/  LDC.64 R2, c[0x0][0xa10] ;  /* 0x00028400ff027b82 */ /* 0x000ea20000000a00 */
[----:B------:R-:W-:Y:S02]  /*17c80*/  IMAD.MOV.U32 R0, RZ, RZ, RZ ;  /* 0x000000ffff007224 */ /* 0x000fe400078e00ff */
[----:B0-----:R-:W-:-:S05]  /*17c90*/  IMAD.WIDE R4, R19, 0x4, R4 ;  /* 0x0000000413047825 */ /* 0x001fca00078e0204 */
[----:B------:R-:W3:Y:S01]  /*17ca0*/  @P3 LDG.E R23, desc[UR38][R4.64] ;  /* 0x0000002604173981 */ /* 0x000ee2000c1e1900 */
[----:B--2---:R-:W-:-:S05]  /*17cb0*/  IMAD.WIDE R2, R19, 0x4, R2 ;  /* 0x0000000413027825 */ /* 0x004fca00078e0202 */
[----:B------:R0:W5:Y:S01]  /*17cc0*/  @P1 LDG.E R0, desc[UR38][R2.64] ;  /* 0x0000002602001981 */ /* 0x000162000c1e1900 */
[----:B------:R-:W-:-:S04]  /*17cd0*/  ISETP.NE.U32.AND P0, PT, RZ, UR4, PT ;  /* 0x00000004ff007c0c */ /* 0x000fc8000bf05070 */
[----:B------:R-:W-:Y:S01]  /*17ce0*/  ISETP.NE.AND.EX P0, PT, RZ, UR5, PT, P0 ;  /* 0x00000005ff007c0c */ /* 0x000fe2000bf05300 */
[----:B---3-5:R-:W-:-:S12]  /*17cf0*/  IMAD.IADD R23, R23, 0x1, R8 ;  /* 0x0000000117177824 */ /* 0x028fd800078e0208 */
[----:B0-----:R-:W-:Y:S05]  /*17d00*/  @!P0 BRA `(.L_x_1321) ;  /* 0x0000000000108947 */ /* 0x001fea0003800000 */
[----:B------:R-:W0:Y:S02]  /*17d10*/  LDC.64 R4, c[0x0][0xa20] ;  /* 0x00028800ff047b82 */ /* 0x000e240000000a00 */
[----:B0-----:R-:W-:-:S05]  /*17d20*/  IMAD.WIDE R4, R19, 0x4, R4 ;  /* 0x0000000413047825 */ /* 0x001fca00078e0204 */
[----:B------:R0:W5:Y:S01]  /*17d30*/  LDG.E R9, desc[UR38][R4.64] ;  /* 0x0000002604097981 */ /* 0x000162000c1e1900 */
[----:B------:R-:W-:Y:S05]  /*17d40*/  BRA `(.L_x_1322) ;  /* 0x0000000000107947 */ /* 0x000fea0003800000 */
.L_x_1321:
[----:B------:R-:W-:Y:S05]  /*17d50*/  @!P3 BRA `(.L_x_1322) ;  /* 0x00000000000cb947 */ /* 0x000fea0003800000 */
[----:B------:R-:W2:Y:S04]  /*17d60*/  LDG.E R10, desc[UR38][R4.64] ;  /* 0x00000026040a7981 */ /* 0x000ea8000c1e1900 */
[----:B------:R-:W2:Y:S02]  /*17d70*/  LDG.E R9, desc[UR38][R4.64+0x4] ;  /* 0x0000042604097981 */ /* 0x000ea4000c1e1900 */
[----:B--2---:R-:W-:-:S07]  /*17d80*/  IMAD.IADD R9, R9, 0x1, -R10 ;  /* 0x0000000109097824 */ /* 0x004fce00078e0a0a */
.L_x_1322:
[----:B0-----:R-:W2:Y:S04]  /*17d90*/  @P1 LDG.E R5, desc[UR38][R2.64] ;  /* 0x0000002602051981 */ /* 0x001ea8000c1e1900 */
[----:B------:R-:W2:Y:S01]  /*17da0*/  @P1 LDG.E R4, desc[UR38][R2.64+0x4] ;  /* 0x0000042602041981 */ /* 0x000ea2000c1e1900 */
[----:B-----5:R-:W-:Y:S02]  /*17db0*/  IMAD.IADD R10, R9, 0x1, -R8 ;  /* 0x00000001090a7824 */ /* 0x020fe400078e0a08 */
[----:B------:R-:W-:-:S05]  /*17dc0*/  IMAD R14, R17, 0xc0, RZ ;  /* 0x000000c0110e7824 */ /* 0x000fca00078e02ff */
[----:B------:R-:W-:Y:S01]  /*17dd0*/  IADD3 R11, -R7, 0xc0, R14 ;  /* 0x000000c0070b7810 */ /* 0x000fe20007ffe10e */
[----:B--2---:R-:W-:Y:S02]  /*17de0*/  @P1 IMAD.IADD R6, R4, 0x1, -R5 ;  /* 0x0000000104061824 */ /* 0x004fe400078e0a05 */
[----:B------:R-:W0:Y:S02]  /*17df0*/  LDC.64 R4, c[0x0][0x9e0] ;  /* 0x00027800ff047b82 */ /* 0x000e240000000a00 */
[----:B------:R-:W-:-:S04]  /*17e00*/  IMAD.IADD R12, R10, 0x1, R6 ;  /* 0x000000010a0c7824 */ /* 0x000fc800078e0206 */
[C---:B------:R-:W-:Y:S02]  /*17e10*/  VIADD R8, R12.reuse, 0x7f ;  /* 0x0000007f0c087836 */ /* 0x040fe40000000000 */
[----:B------:R-:W-:-:S03]  /*17e20*/  IMAD.IADD R2, R12, 0x1, R11 ;  /* 0x000000010c027824 */ /* 0x000fc600078e020b */
[----:B------:R-:W-:-:S04]  /*17e30*/  SHF.R.S32.HI R9, RZ, 0x1f, R8 ;  /* 0x0000001fff097819 */ /* 0x000fc80000011408 */
[----:B------:R-:W-:-:S04]  /*17e40*/  LEA.HI R9, R9, R8, RZ, 0x7 ;  /* 0x0000000809097211 */ /* 0x000fc800078f38ff */
[----:B------:R-:W-:Y:S02]  /*17e50*/  SHF.R.S32.HI R3, RZ, 0x7, R9 ;  /* 0x00000007ff037819 */ /* 0x000fe40000011409 */
[----:B0-----:R-:W-:Y:S01]  /*17e60*/  ISETP.GE.AND P2, PT, R5, 0x1, PT ;  /* 0x000000010500780c */ /* 0x001fe20003f46270 */
[----:B------:R-:W-:-:S12]  /*17e70*/  IMAD.IADD R11, R2, 0x1, R4 ;  /* 0x00000001020b7824 */ /* 0x000fd800078e0204 */
        /* <DEDUP_REMOVED lines=12> */
.L_x_1325:
[----:B------:R-:W-:-:S13]  /*17f40*/  ISETP.NE.AND P0, PT, R5, 0x1, PT ;  /* 0x000000010500780c */ /* 0x000fda0003f05270 */
[----:B------:R-:W0:Y:S02]  /*17f50*/  @P0 LDC.64 R8, c[0x0][0x9e8] ;  /* 0x00027a00ff080b82 */ /* 0x000e240000000a00 */
[----:B0-----:R-:W-:-:S05]  /*17f60*/  @P0 IMAD.HI.U32 R8, R4, R8, RZ ;  /* 0x0000000804080227 */ /* 0x001fca00078e00ff */
[----:B------:R-:W-:-:S07]  /*17f70*/  @P0 SHF.R.U32.HI R4, RZ, R9, R8 ;  /* 0x00000009ff040219 */ /* 0x000fce0000011608 */
.L_x_1326:
[----:B------:R-:W-:Y:S05]  /*17f80*/  BSYNC B0 ;  /* 0x0000000000007941 */ /* 0x000fea0003800000 */
.L_x_1324:
[----:B------:R-:W-:-:S05]  /*17f90*/  IMAD R4, R4, R5, R5 ;  /* 0x0000000504047224 */ /* 0x000fca00078e0205 */
[----:B------:R-:W-:-:S07]  /*17fa0*/  VIMNMX R11, R11, R4, PT ;  /* 0x000000040b0b7248 */ /* 0x000fce0003fe0100 */
.L_x_1323:
        /* <DEDUP_REMOVED lines=15> */
.L_x_1329:
[----:B------:R-:W-:-:S13]  /*180a0*/  ISETP.NE.AND P0, PT, R5, 0x1, PT ;  /* 0x000000010500780c */ /* 0x000fda0003f05270 */
[----:B------:R-:W0:Y:S02]  /*180b0*/  @P0 LDC.64 R8, c[0x0][0x9e8] ;  /* 0x00027a00ff080b82 */ /* 0x000e240000000a00 */
[----:B0-----:R-:W-:-:S04]  /*180c0*/  @P0 IMAD.HI.U32 R12, R4, R8, RZ ;  /* 0x00000008040c0227 */ /* 0x001fc800078e00ff */
[----:B------:R-:W-:Y:S01]  /*180d0*/  IMAD.MOV.U32 R8, RZ, RZ, R4 ;  /* 0x000000ffff087224 */ /* 0x000fe200078e0004 */
[----:B------:R-:W-:-:S07]  /*180e0*/  @P0 SHF.R.U32.HI R8, RZ, R9, R12 ;  /* 0x00000009ff080219 */ /* 0x000fce000001160c */
.L_x_1330:
[----:B------:R-:W-:Y:S05]  /*180f0*/  BSYNC B0 ;  /* 0x0000000000007941 */ /* 0x000fea0003800000 */
.L_x_1328:
[----:B------:R-:W-:-:S05]  /*18100*/  IMAD R8, R8, R5, RZ ;  /* 0x0000000508087224 */ /* 0x000fca00078e02ff */
[----:B------:R-:W-:-:S07]  /*18110*/  VIMNMX R7, R7, R8, !PT ;  /* 0x0000000807077248 */ /* 0x000fce0007fe0100 */
.L_x_1327:
[----:B------:R-:W-:Y:S01]  /*18120*/  VIADD R11, R11, 0x7f ;  /* 0x0000007f0b0b7836 */ /* 0x000fe20000000000 */
[----:B------:R-:W-:Y:S01]  /*18130*/  SHF.R.S32.HI R12, RZ, 0x1f, R7 ;  /* 0x0000001fff0c7819 */ /* 0x000fe20000011407 */
[----:B------:R-:W-:Y:S01]  /*18140*/  BSSY B0, `(.L_x_1331) ;  /* 0x00000b0000007945 */ /* 0x000fe20003800000 */
[----:B------:R-:W-:Y:S02]  /*18150*/  PLOP3.LUT P2, PT, PT, PT, PT, 0x80, 0x0 ;  /* 0x000000000000781c */ /* 0x000fe40003f4f070 */
[----:B------:R-:W-:Y:S02]  /*18160*/  SHF.R.S32.HI R8, RZ, 0x1f, R11 ;  /* 0x0000001fff087819 */ /* 0x000fe4000001140b */
[----:B------:R-:W-:Y:S02]  /*18170*/  LEA.HI R12, R12, R7, RZ, 0x7 ;  /* 0x000000070c0c7211 */ /* 0x000fe400078f38ff */
[----:B------:R-:W-:Y:S02]  /*18180*/  LEA.HI R8, R8, R11, RZ, 0x7 ;  /* 0x0000000b08087211 */ /* 0x000fe400078f38ff */
[----:B------:R-:W-:-:S02]  /*18190*/  SHF.R.S32.HI R12, RZ, 0x7, R12 ;  /* 0x00000007ff0c7819 */ /* 0x000fc4000001140c */
[----:B------:R-:W-:Y:S02]  /*181a0*/  SHF.R.S32.HI R8, RZ, 0x7, R8 ;  /* 0x00000007ff087819 */ /* 0x000fe40000011408 */
[----:B------:R-:W-:Y:S02]  /*181b0*/  VIMNMX R5, RZ, R12, !PT ;  /* 0x0000000cff057248 */ /* 0x000fe40007fe0100 */
[----:B------:R-:W-:-:S03]  /*181c0*/  VIMNMX R7, R3, R8, PT ;  /* 0x0000000803077248 */ /* 0x000fc60003fe0100 */
[--C-:B------:R-:W-:Y:S02]  /*181d0*/  IMAD R5, R5, 0x80, -R10.reuse ;  /* 0x0000008005057824 */ /* 0x100fe400078e0a0a */
[----:B------:R-:W-:-:S03]  /*181e0*/  IMAD R7, R7, 0x80, -R10 ;  /* 0x0000008007077824 */ /* 0x000fc600078e0a0a */
[----:B------:R-:W-:Y:S02]  /*181f0*/  VIMNMX R5, RZ, R5, !PT ;  /* 0x00000005ff057248 */ /* 0x000fe40007fe0100 */
[----:B------:R-:W-:-:S04]  /*18200*/  VIMNMX R6, R7, R6, PT ;  /* 0x0000000607067248 */ /* 0x000fc80003fe0100 */
[----:B------:R-:W-:-:S13]  /*18210*/  ISETP.GT.AND P0, PT, R6, R5, PT ;  /* 0x000000050600720c */ /* 0x000fda0003f04270 */
[----:B------:R-:W-:Y:S01]  /*18220*/  @P0 VIADD R7, R6, 0x7f ;  /* 0x0000007f06070836 */ /* 0x000fe20000000000 */
[----:B------:R-:W-:-:S04]  /*18230*/  SHF.R.U32.HI R6, RZ, 0x7, R5 ;  /* 0x00000007ff067819 */ /* 0x000fc80000011605 */
[----:B------:R-:W-:-:S04]  /*18240*/  @P0 SHF.R.S32.HI R8, RZ, 0x1f, R7 ;  /* 0x0000001fff080819 */ /* 0x000fc80000011407 */
[----:B------:R-:W-:Y:S01]  /*18250*/  @P0 LEA.HI R8, R8, R7, RZ, 0x7 ;  /* 0x0000000708080211 */ /* 0x000fe200078f38ff */
[----:B------:R-:W-:-:S03]  /*18260*/  IMAD.MOV.U32 R7, RZ, RZ, R6 ;  /* 0x000000ffff077224 */ /* 0x000fc600078e0006 */
[----:B------:R-:W-:-:S04]  /*18270*/  @P0 SHF.R.S32.HI R7, RZ, 0x7, R8 ;  /* 0x00000007ff070819 */ /* 0x000fc80000011408 */
[----:B------:R-:W-:-:S13]  /*18280*/  ISETP.GT.AND P0, PT, R7, R6, PT ;  /* 0x000000060700720c */ /* 0x000fda0003f04270 */
[----:B------:R-:W-:Y:S05]  /*18290*/  @!P0 BRA `(.L_x_1332) ;  /* 0x0000000800688947 */ /* 0x000fea0003800000 */
[----:B------:R-:W0:Y:S01]  /*182a0*/  LDC R5, c[0x0][0x428] ;  /* 0x00010a00ff057b82 */ /* 0x000e220000000800 */
[----:B------:R-:W-:Y:S01]  /*182b0*/  UMOV UR4, 0xffffffff ;  /* 0xffffffff00047882 */ /* 0x000fe20000000000 */
[----:B------:R-:W-:Y:S02]  /*182c0*/  SEL R10, R19, RZ, !P1 ;  /* 0x000000ff130a7207 */ /* 0x000fe40004800000 */
[----:B0-----:R-:W-:-:S13]  /*182d0*/  ISETP.NE.AND P0, PT, R5, 0x1, PT ;  /* 0x000000010500780c */ /* 0x001fda0003f05270 */
[----:B------:R-:W0:Y:S08]  /*182e0*/  @P0 LDC R5, c[0x0][0x42c] ;  /* 0x00010b00ff050b82 */ /* 0x000e300000000800 */
[----:B------:R-:W2:Y:S01]  /*182f0*/  @P0 LDC R9, c[0x0][0x430] ;  /* 0x00010c00ff090b82 */ /* 0x000ea20000000800 */
[----:B0-----:R-:W-:-:S04]  /*18300*/  @P0 IMAD.HI.U32 R8, R18, R5, RZ ;  /* 0x0000000512080227 */ /* 0x001fc800078e00ff */
[----:B------:R-:W-:Y:S01]  /*18310*/  IMAD.MOV.U32 R5, RZ, RZ, R18 ;  /* 0x000000ffff057224 */ /* 0x000fe200078e0012 */
[----:B--2---:R-:W-:Y:S01]  /*18320*/  @P0 SHF.R.U32.HI R5, RZ, R9, R8 ;  /* 0x00000009ff050219 */ /* 0x004fe20000011608 */
[----:B------:R-:W-:Y:S06]  /*18330*/  BRA.DIV UR4, `(.L_x_1333) ;  /* 0x0000004e04707947 */ /* 0x000fec000b800000 */
.L_x_1489:
[----:B------:R-:W-:-:S03]  /*18340*/  UMOV UR4, 0xffffffff ;  /* 0xffffffff00047882 */ /* 0x000fc60000000000 */
[----:B------:R-:W-:Y:S05]  /*18350*/  BRA.DIV UR4, `(.L_x_1334) ;  /* 0x0000004e04987947 */ /* 0x000fea000b800000 */
[----:B------:R-:W-:-:S13]  /*18360*/  ELECT P6, URZ, PT ;  /* 0x00000000003f782f */ /* 0x000fda00038c0000 */
.L_x_1492:
        /* <DEDUP_REMOVED lines=12> */
.L_x_1493:
[----:B------:R-:W-:Y:S05]  /*18430*/  BSYNC B1 ;  /* 0x0000000000017941 */ /* 0x000fea0003800000 */
.L_x_1335:
[----:B------:R-:W-:Y:S04]  /*18440*/  BSSY B1, `(.L_x_1337) ;  /* 0x0000037000017945 */ /* 0x000fe80003800000 */
[----:B------:R-:W-:Y:S05]  /*18450*/  @!P6 BRA `(.L_x_1338) ;  /* 0x0000000000d4e947 */ /* 0x000fea0003800000 */
[----:B0-----:R-:W-:Y:S01]  /*18460*/  IMAD R9, R25, 0x8, R8 ;  /* 0x0000000819097824 */ /* 0x001fe200078e0208 */
[----:B------:R-:W-:-:S04]  /*18470*/  SHF.L.U32 R12, R26, 0x1f, RZ ;  /* 0x0000001f1a0c7819 */ /* 0x000fc800000006ff */
[----:B------:R-:W0:Y:S02]  /*18480*/  SYNCS.PHASECHK.TRANS64.TRYWAIT P0, [R9+URZ+0x168a0], R12 ;  /* 0x0168a00c090075a7 */ /* 0x000e24000800017f */
[----:B0-----:R-:W-:Y:S05]  /*18490*/  @!P0 BRA `(.L_x_1339) ;  /* 0x0000004c007c8947 */ /* 0x001fea0003800000 */
.L_x_1494:
        /* <DEDUP_REMOVED lines=9> */
.L_x_1340:
[----:B------:R-:W-:Y:S01]  /*18530*/  IMAD R11, R25, 0x4000, R8 ;  /* 0x00004000190b7824 */ /* 0x000fe200078e0208 */
[----:B------:R-:W-:Y:S01]  /*18540*/  R2UR UR9, R9 ;  /* 0x00000000090972ca */ /* 0x000fe200000e0000 */
[----:B------:R-:W-:Y:S01]  /*18550*/  UIADD3 UR4, UP0, UR40, 0x570, URZ ;  /* 0x0000057028047890 */ /* 0x000fe2000ff1e03f */
[----:B------:R-:W-:Y:S01]  /*18560*/  R2UR UR12, R5 ;  /* 0x00000000050c72ca */ /* 0x000fe200000e0000 */
[----:B------:R-:W-:Y:S01]  /*18570*/  UMOV UR6, 0x0 ;  /* 0x0000000000067882 */ /* 0x000fe20000000000 */
[----:B------:R-:W-:Y:S01]  /*18580*/  R2UR UR8, R11 ;  /* 0x000000000b0872ca */ /* 0x000fe200000e0000 */
[----:B------:R-:W-:Y:S01]  /*18590*/  IMAD R11, R7, 0x80, R0 ;  /* 0x00000080070b7824 */ /* 0x000fe200078e0200 */
[----:B------:R-:W-:Y:S01]  /*185a0*/  R2UR UR13, R10 ;  /* 0x000000000a0d72ca */ /* 0x000fe200000e0000 */
[----:B------:R-:W-:Y:S02]  /*185b0*/  UIADD3.X UR5, URZ, UR41, URZ, UP0, !UPT ;  /* 0x000000293f057290 */ /* 0x000fe400087fe43f */
[----:B------:R-:W-:Y:S01]  /*185c0*/  VIADD R11, R11, 0xffffff80 ;  /* 0xffffff800b0b7836 */ /* 0x000fe20000000000 */
[----:B------:R-:W-:Y:S01]  /*185d0*/  UMOV UR7, 0x12f00000 ;  /* 0x12f0000000077882 */ /* 0x000fe20000000000 */
[----:B------:R-:W-:-:S02]  /*185e0*/  UMOV UR10, URZ ;  /* 0x0000003f000a7c82 */ /* 0x000fc40008000000 */
[----:B------:R-:W-:Y:S01]  /*185f0*/  UIADD3 UR9, UR9, 0x16890, URZ ;  /* 0x0001689009097890 */ /* 0x000fe2000fffe03f */
[----:B------:R-:W-:-:S03]  /*18600*/  R2UR UR11, R11 ;  /* 0x000000000b0b72ca */ /* 0x000fc600000e0000 */
[----:B------:R-:W-:-:S10]  /*18610*/  UIADD3 UR8, UR8, 0xe400, URZ ;  /* 0x0000e40008087890 */ /* 0x000fd4000fffe03f */
[----:B------:R3:W-:Y:S01]  /*18620*/  UTMALDG.4D [UR8], [UR4], desc[UR6] ;  /* 0x00000608040075b4 */ /* 0x0007e20008019000 */
[----:B------:R-:W4:Y:S02]  /*18630*/  SYNCS.PHASECHK.TRANS64.TRYWAIT P0, [R9+URZ+0x168c0], R12 ;  /* 0x0168c00c090075a7 */ /* 0x000f24000800017f */
[----:B---34-:R-:W-:Y:S05]  /*18640*/  @!P0 BRA `(.L_x_1341) ;  /* 0x0000004c00248947 */ /* 0x018fea0003800000 */
.L_x_1495:
[----:B------:R-:W-:Y:S01]  /*18650*/  IMAD.SHL.U32 R13, R25, 0x2000, RZ ;  /* 0x00002000190d7824 */ /* 0x000fe200078e00ff */
[----:B------:R-:W-:Y:S06]  /*18660*/  @P1 BRA `(.L_x_1342) ;  /* 0x0000000000141947 */ /* 0x000fec0003800000 */
[----:B------:R-:W-:Y:S01]  /*18670*/  ISETP.NE.AND P0, PT, R28, RZ, PT ;  /* 0x000000ff1c00720c */ /* 0x000fe20003f05270 */
[----:B0--3--:R-:W-:-:S04]  /*18680*/  IMAD.MOV.U32 R12, RZ, RZ, 0x4000 ;  /* 0x00004000ff0c7424 */ /* 0x009fc800078e00ff */
[----:B------:R4:W-:Y:S08]  /*18690*/  SYNCS.ARRIVE.TRANS64 RZ, [R9+URZ+0x168b0], R12 ;  /* 0x0168b00c09ff79a7 */ /* 0x0009f0000800003f */
[----:B------:R-:W-:Y:S05]  /*186a0*/  @!P0 BRA `(.L_x_1342) ;  /* 0x0000000000048947 */ /* 0x000fea0003800000 */
[----:B------:R-:W-:Y:S01]  /*186b0*/  BPT.TRAP 0x1 ;  /* 0x000000040000795c */ /* 0x000fe20000300000 */
.L_x_1342:
        /* <DEDUP_REMOVED lines=11> */
[----:B------:R-:W-:-:S04]  /*18770*/  UIADD3 UR9, UR9, 0x168b0, URZ ;  /* 0x000168b009097890 */ /* 0x000fc8000fffe03f */
[----:B------:R-:W-:-:S09]  /*18780*/  UIADD3 UR8, UR8, 0x400, URZ ;  /* 0x0000040008087890 */ /* 0x000fd2000fffe03f */
[----:B------:R0:W-:Y:S02]  /*18790*/  UTMALDG.4D [UR8], [UR4], desc[UR6] ;  /* 0x00000608040075b4 */ /* 0x0001e40008019000 */
[----:B0-----:R-:W-:Y:S01]  /*187a0*/  NOP ;  /* 0x0000000000007918 */ /* 0x001fe20000000000 */
.L_x_1338:
[----:B------:R-:W-:Y:S05]  /*187b0*/  BSYNC B1 ;  /* 0x0000000000017941 */ /* 0x000fea0003800000 */
.L_x_1337:
[----:B------:R-:W-:Y:S01]  /*187c0*/  VIADD R25, R25, 0x1 ;  /* 0x0000000119197836 */ /* 0x000fe20000000000 */
[----:B------:R-:W-:Y:S01]  /*187d0*/  PLOP3.LUT P2, PT, PT, PT, PT, 0x8, 0x0 ;  /* 0x000000000000781c */ /* 0x000fe20003f4e170 */
[----:B------:R-:W-:-:S03]  /*187e0*/  VIADD R7, R7, 0xfffffffe ;  /* 0xfffffffe07077836 */ /* 0x000fc60000000000 */
[----:B------:R-:W-:-:S04]  /*187f0*/  ISETP.NE.AND P0, PT, R25, 0x2, PT ;  /* 0x000000021900780c */ /* 0x000fc80003f05270 */
[----:B------:R-:W-:Y:S02]  /*18800*/  SEL R25, R25, RZ, P0 ;  /* 0x000000ff19197207 */ /* 0x000fe40000000000 */
[----:B0-234-:R-:W-:Y:S02]  /*18810*/  SEL R9, RZ, 0x1, P0 ;  /* 0x00000001ff097807 */ /* 0x01dfe40000000000 */
[----:B------:R-:W-:Y:S02]  /*18820*/  ISETP.GE.AND P0, PT, R7, R6, PT ;  /* 0x000000060700720c */ /* 0x000fe40003f06270 */
[----:B------:R-:W-:-:S11]  /*18830*/  LOP3.LUT R26, R26, R9, RZ, 0x3c, !PT ;  /* 0x000000091a1a7212 */ /* 0x000fd600078e3cff */
[----:B------:R-:W-:Y:S05]  /*18840*/  @!P0 BRA `(.L_x_1332) ;  /* 0x0000000000fc8947 */ /* 0x000fea0003800000 */
.L_x_1349:
[----:B------:R-:W-:Y:S05]  /*18850*/  YIELD ;  /* 0x0000000000007946 */ /* 0x000fea0003800000 */
[----:B------:R-:W-:Y:S04]  /*18860*/  BSSY B1, `(.L_x_1343) ;  /* 0x0000034000017945 */ /* 0x000fe80003800000 */
[----:B------:R-:W-:Y:S05]  /*18870*/  @!P6 BRA `(.L_x_1344) ;  /* 0x0000000000c8e947 */ /* 0x000fea0003800000 */
[----:B------:R-:W-:Y:S01]  /*18880*/  IMAD R12, R25, 0x8, R8 ;  /* 0x00000008190c7824 */ /* 0x000fe200078e0208 */
[----:B------:R-:W-:-:S04]  /*18890*/  SHF.L.U32 R9, R26, 0x1f, RZ ;  /* 0x0000001f1a097819 */ /* 0x000fc800000006ff */
[----:B------:R-:W0:Y:S02]  /*188a0*/  SYNCS.PHASECHK.TRANS64.TRYWAIT P0, [R12+URZ+0x168a0], R9 ;  /* 0x0168a0090c0075a7 */ /* 0x000e24000800017f */
[----:B0-----:R-:W-:Y:S05]  /*188b0*/  @!P0 BRA `(.L_x_1345) ;  /* 0x00000048009c8947 */ /* 0x001fea0003800000 */
.L_x_1496:
        /* <DEDUP_REMOVED lines=9> */
.L_x_1346:
[----:B--2---:R-:W-:Y:S01]  /*18950*/  IMAD R11, R25, 0x4000, R8 ;  /* 0x00004000190b7824 */ /* 0x004fe200078e0208 */
        /* <DEDUP_REMOVED lines=16> */
.L_x_1497:
[----:B------:R-:W-:Y:S05]  /*18a60*/  @P0 BRA `(.L_x_1348) ;  /* 0x0000000000140947 */ /* 0x000fea0003800000 */
[----:B------:R-:W-:Y:S01]  /*18a70*/  ISETP.NE.AND P1, PT, R28, RZ, PT ;  /* 0x000000ff1c00720c */ /* 0x000fe20003f25270 */
[----:B0-2---:R-:W-:-:S04]  /*18a80*/  IMAD.MOV.U32 R9, RZ, RZ, 0x4000 ;  /* 0x00004000ff097424 */ /* 0x005fc800078e00ff */
[----:B------:R3:W-:Y:S08]  /*18a90*/  SYNCS.ARRIVE.TRANS64 RZ, [R12+URZ+0x168b0], R9 ;  /* 0x0168b0090cff79a7 */ /* 0x0007f0000800003f */
[----:B------:R-:W-:Y:S05]  /*18aa0*/  @!P1 BRA `(.L_x_1348) ;  /* 0x0000000000049947 */ /* 0x000fea0003800000 */
[----:B------:R-:W-:Y:S01]  /*18ab0*/  BPT.TRAP 0x1 ;  /* 0x000000040000795c */ /* 0x000fe20000300000 */
.L_x_1348:
        /* <DEDUP_REMOVED lines=14> */
.L_x_1344:
[----:B------:R-:W-:Y:S05]  /*18ba0*/  BSYNC B1 ;  /* 0x0000000000017941 */ /* 0x000fea0003800000 */
.L_x_1343:
[----:B------:R-:W-:-:S05]  /*18bb0*/  VIADD R25, R25, 0x1 ;  /* 0x0000000119197836 */ /* 0x000fca0000000000 */
[----:B------:R-:W-:-:S04]  /*18bc0*/  ISETP.NE.AND P0, PT, R25, 0x2, PT ;  /* 0x000000021900780c */ /* 0x000fc80003f05270 */
[----:B0-23--:R-:W-:Y:S02]  /*18bd0*/  SEL R9, RZ, 0x1, P0 ;  /* 0x00000001ff097807 */ /* 0x00dfe40000000000 */
[----:B------:R-:W-:Y:S02]  /*18be0*/  SEL R25, R25, RZ, P0 ;  /* 0x000000ff19197207 */ /* 0x000fe40000000000 */
[C---:B------:R-:W-:Y:S02]  /*18bf0*/  ISETP.GT.AND P0, PT, R7.reuse, R6, PT ;  /* 0x000000060700720c */ /* 0x040fe40003f04270 */
[----:B------:R-:W-:Y:S01]  /*18c00*/  LOP3.LUT R26, R26, R9, RZ, 0x3c, !PT ;  /* 0x000000091a1a7212 */ /* 0x000fe200078e3cff */
[----:B------:R-:W-:-:S04]  /*18c10*/  VIADD R9, R7, 0xffffffff ;  /* 0xffffffff07097836 */ /* 0x000fc80000000000 */
[----:B------:R-:W-:-:S06]  /*18c20*/  IMAD.MOV.U32 R7, RZ, RZ, R9 ;  /* 0x000000ffff077224 */ /* 0x000fcc00078e0009 */
[----:B------:R-:W-:Y:S05]  /*18c30*/  @P0 BRA `(.L_x_1349) ;  /* 0xfffffffc00040947 */ /* 0x000fea000383ffff */
.L_x_1332:
[----:B------:R-:W-:Y:S05]  /*18c40*/  BSYNC B0 ;  /* 0x0000000000007941 */ /* 0x000fea0003800000 */
.L_x_1331:
[----:B------:R-:W0:Y:S01]  /*18c50*/  LDC.64 R6, c[0x0][0x9e0] ;  /* 0x00027800ff067b82 */ /* 0x000e220000000a00 */
[----:B------:R-:W-:Y:S07]  /*18c60*/  @!P2 WARPSYNC.ALL ;  /* 0x000000000000a948 */ /* 0x000fee0003800000 */
[----:B------:R-:W-:Y:S01]  /*18c70*/  @!P2 BAR.SYNC.DEFER_BLOCKING 0xc, 0x1a0 ;  /* 0x030680000000ab1d */ /* 0x000fe20000010000 */
        /* <DEDUP_REMOVED lines=14> */
.L_x_1352:
[----:B------:R-:W-:-:S13]  /*18d60*/  ISETP.NE.AND P1, PT, R7, 0x1, PT ;  /* 0x000000010700780c */ /* 0x000fda0003f25270 */
[----:B------:R-:W0:Y:S02]  /*18d70*/  @P1 LDC.64 R8, c[0x0][0x9e8] ;  /* 0x00027a00ff081b82 */ /* 0x000e240000000a00 */
[----:B0-----:R-:W-:-:S05]  /*18d80*/  @P1 IMAD.HI.U32 R8, R0, R8, RZ ;  /* 0x0000000800081227 */ /* 0x001fca00078e00ff */
[----:B------:R-:W-:-:S07]  /*18d90*/  @P1 SHF.R.U32.HI R0, RZ, R9, R8 ;  /* 0x00000009ff001219 */ /* 0x000fce0000011608 */
.L_x_1353:
[----:B------:R-:W-:Y:S05]  /*18da0*/  BSYNC B0 ;  /* 0x0000000000007941 */ /* 0x000fea0003800000 */
.L_x_1351:
[----:B------:R-:W-:-:S05]  /*18db0*/  IMAD R5, R0, R7, R7 ;  /* 0x0000000700057224 */ /* 0x000fca00078e0207 */
[----:B------:R-:W-:-:S07]  /*18dc0*/  VIMNMX R6, R6, R5, PT ;  /* 0x0000000506067248 */ /* 0x000fce0003fe0100 */
.L_x_1350:
[----:B------:R-:W-:Y:S01]  /*18dd0*/  VIADD R6, R6, 0x7f ;  /* 0x0000007f06067836 */ /* 0x000fe20000000000 */
[----:B------:R-:W-:-:S04]  /*18de0*/  ULDC UR4, c[0x0][0x9dc] ;  /* 0x0002770000047ab9 */ /* 0x000fc80000000800 */
[----:B------:R-:W-:-:S04]  /*18df0*/  SHF.R.S32.HI R5, RZ, 0x1f, R6 ;  /* 0x0000001fff057819 */ /* 0x000fc80000011406 */
[----:B------:R-:W-:-:S04]  /*18e00*/  LEA.HI R5, R5, R6, RZ, 0x7 ;  /* 0x0000000605057211 */ /* 0x000fc800078f38ff */
[----:B------:R-:W-:-:S04]  /*18e10*/  SHF.R.S32.HI R0, RZ, 0x7, R5 ;  /* 0x00000007ff007819 */ /* 0x000fc80000011405 */
[----:B------:R-:W-:Y:S01]  /*18e20*/  VIMNMX R8, R3, R0, PT ;  /* 0x0000000003087248 */ /* 0x000fe20003fe0100 */
[----:B------:R-:W-:-:S04]  /*18e30*/  VIADD R0, R4, -UR4 ;  /* 0x8000000404007c36 */ /* 0x000fc80008000000 */
[----:B------:R0:W-:Y:S01]  /*18e40*/  STL [R1], R8 ;  /* 0x0000000801007387 */ /* 0x0001e20000100800 */
[----:B------:R-:W-:Y:S05]  /*18e50*/  @!P0 BRA `(.L_x_1354) ;  /* 0x0000000000448947 */ /* 0x000fea0003800000 */
[----:B------:R-:W-:Y:S01]  /*18e60*/  ISETP.GT.AND P0, PT, R4, -0x1, PT ;  /* 0xffffffff0400780c */ /* 0x000fe20003f04270 */
[----:B------:R-:W-:-:S12]  /*18e70*/  BSSY B0, `(.L_x_1355) ;  /* 0x000000d000007945 */ /* 0x000fd80003800000 */
[----:B------:R-:W-:Y:S05]  /*18e80*/  @P0 BRA `(.L_x_1356) ;  /* 0x00000000001c0947 */ /* 0x000fea0003800000 */
[----:B------:R-:W-:Y:S02]  /*18e90*/  ISETP.NE.AND P0, PT, R7, 0x1, PT ;  /* 0x000000010700780c */ /* 0x000fe40003f05270 */
[----:B------:R-:W-:-:S11]  /*18ea0*/  LOP3.LUT R5, RZ, R4, RZ, 0x33, !PT ;  /* 0x00000004ff057212 */ /* 0x000fd600078e33ff */
[----:B------:R-:W2:Y:S02]  /*18eb0*/  @P0 LDC.64 R2, c[0x0][0x9e8] ;  /* 0x00027a00ff020b82 */ /* 0x000ea40000000a00 */
[----:B--2---:R-:W-:-:S05]  /*18ec0*/  @P0 IMAD.HI.U32 R2, R5, R2, RZ ;  /* 0x0000000205020227 */ /* 0x004fca00078e00ff */
[----:B------:R-:W-:-:S04]  /*18ed0*/  @P0 SHF.R.U32.HI R5, RZ, R3, R2 ;  /* 0x00000003ff050219 */ /* 0x000fc80000011602 */
[----:B------:R-:W-:Y:S01]  /*18ee0*/  LOP3.LUT R4, RZ, R5, RZ, 0x33, !PT ;  /* 0x00000005ff047212 */ /* 0x000fe200078e33ff */
[----:B------:R-:W-:Y:S06]  /*18ef0*/  BRA `(.L_x_1357) ;  /* 0x0000000000107947 */ /* 0x000fec0003800000 */
.L_x_1356:
[----:B------:R-:W-:-:S13]  /*18f00*/  ISETP.NE.AND P0, PT, R7, 0x1, PT ;  /* 0x000000010700780c */ /* 0x000fda0003f05270 */
[----:B------:R-:W2:Y:S02]  /*18f10*/  @P0 LDC.64 R2, c[0x0][0x9e8] ;  /* 0x00027a00ff020b82 */ /* 0x000ea40000000a00 */
[----:B--2---:R-:W-:-:S05]  /*18f20*/  @P0 IMAD.HI.U32 R2, R4, R2, RZ ;  /* 0x0000000204020227 */ /* 0x004fca00078e00ff */
[----:B------:R-:W-:-:S07]  /*18f30*/  @P0 SHF.R.U32.HI R4, RZ, R3, R2 ;  /* 0x00000003ff040219 */ /* 0x000fce0000011602 */
.L_x_1357:
[----:B------:R-:W-:Y:S05]  /*18f40*/  BSYNC B0 ;  /* 0x0000000000007941 */ /* 0x000fea0003800000 */
.L_x_1355:
[----:B------:R-:W-:-:S05]  /*18f50*/  IMAD R7, R4, R7, RZ ;  /* 0x0000000704077224 */ /* 0x000fca00078e02ff */
[----:B------:R-:W-:-:S07]  /*18f60*/  VIMNMX R0, R0, R7, !PT ;  /* 0x0000000700007248 */ /* 0x000fce0007fe0100 */
.L_x_1354:
        /* <DEDUP_REMOVED lines=9> */
[----:B------:R-:W2:Y:S01]  /*19000*/  S2R R7, SR_LANEID ;  /* 0x0000000000077919 */ /* 0x000ea20000000000 */
[----:B------:R-:W-:Y:S01]  /*19010*/  VOTEU.ANY UR4, UPT, PT ;  /* 0x0000000000047886 */ /* 0x000fe200038e0100 */
[----:B------:R-:W3:Y:S01]  /*19020*/  LDC.64 R2, c[0x0][0xc38] ;  /* 0x00030e00ff027b82 */ /* 0x000ee20000000a00 */
[----:B------:R-:W2:Y:S08]  /*19030*/  FLO.U32 R0, UR4 ;  /* 0x0000000400007d00 */ /* 0x000eb000080e0000 */
[----:B------:R-:W3:Y:S01]  /*19040*/  POPC R5, UR4 ;  /* 0x0000000400057d09 */ /* 0x000ee20008000000 */
[----:B--2---:R-:W-:-:S13]  /*19050*/  ISETP.EQ.U32.AND P0, PT, R0, R7, PT ;  /* 0x000000070000720c */ /* 0x004fda0003f02070 */
[----:B---3--:R-:W2:Y:S01]  /*19060*/  @P0 ATOMG.E.ADD.STRONG.GPU PT, R3, desc[UR38][R2.64], R5 ;  /* 0x00000005020309a8 */ /* 0x008ea200081ee1e6 */
[----:B------:R-:W3:Y:S02]  /*19070*/  S2R R4, SR_LTMASK ;  /* 0x0000000000047919 */ /* 0x000ee40000003900 */
[----:B---3--:R-:W-:-:S04]  /*19080*/  LOP3.LUT R4, R4, UR4, RZ, 0xc0, !PT ;  /* 0x0000000404047c12 */ /* 0x008fc8000f8ec0ff */
[----:B------:R-:W3:Y:S01]  /*19090*/  POPC R7, R4 ;  /* 0x0000000400077309 */ /* 0x000ee20000000000 */
[----:B--2---:R-:W3:Y:S02]  /*190a0*/  SHFL.IDX PT, R0, R3, R0, 0x1f ;  /* 0x00001f0003007589 */ /* 0x004ee400000e0000 */
[----:B---3--:R-:W-:Y:S01]  /*190b0*/  IADD3 R16, R0, UR37, R7 ;  /* 0x0000002500107c10 */ /* 0x008fe2000fffe007 */
[----:B------:R-:W-:Y:S06]  /*190c0*/  BRA `(.L_x_1360) ;  /* 0x0000002000747947 */ /* 0x000fec0003800000 */
.L_x_1359:
[----:B------:R-:W2:Y:S01]  /*190d0*/  S2R R0, SR_CgaCtaId ;  /* 0x0000000000007919 */ /* 0x000ea20000008800 */
[----:B------:R-:W-:-:S04]  /*190e0*/  MOV R27, 0x400 ;  /* 0x00000400001b7802 */ /* 0x000fc80000000f00 */
[----:B--2---:R-:W-:-:S05]  /*190f0*/  LEA R27, R0, R27, 0x18 ;  /* 0x0000001b001b7211 */ /* 0x004fca00078ec0ff */
        /* <DEDUP_REMOVED lines=8> */
[----:B------:R-:W2:Y:S01]  /*19180*/  LDC.64 R2, c[0x4][R2] ;  /* 0x0100000002027b82 */ /* 0x000ea20000000a00 */
[----:B------:R-:W-:Y:S02]  /*19190*/  IMAD.U32 R5, RZ, RZ, UR7 ;  /* 0x00000007ff057e24 */ /* 0x000fe4000f8e00ff */
[----:B------:R-:W-:Y:S02]  /*191a0*/  IMAD.U32 R6, RZ, RZ, UR8 ;  /* 0x00000008ff067e24 */ /* 0x000fe4000f8e00ff */
[----:B------:R-:W-:-:S02]  /*191b0*/  IMAD.U32 R7, RZ, RZ, UR9 ;  /* 0x00000009ff077e24 */ /* 0x000fc4000f8e00ff */
[----:B------:R-:W-:Y:S02]  /*191c0*/  IMAD.U32 R10, RZ, RZ, UR4 ;  /* 0x00000004ff0a7e24 */ /* 0x000fe4000f8e00ff */
[----:B------:R-:W-:Y:S02]  /*191d0*/  IMAD.U32 R11, RZ, RZ, UR5 ;  /* 0x00000005ff0b7e24 */ /* 0x000fe4000f8e00ff */
[----:B0-----:R-:W-:Y:S02]  /*191e0*/  IMAD.MOV.U32 R8, RZ, RZ, 0x70 ;  /* 0x00000070ff087424 */ /* 0x001fe400078e00ff */
[----:B------:R-:W-:Y:S02]  /*191f0*/  IMAD.MOV.U32 R12, RZ, RZ, 0x1 ;  /* 0x00000001ff0c7424 */ /* 0x000fe400078e00ff */
[----:B------:R-:W-:-:S07]  /*19200*/  IMAD.MOV.U32 R13, RZ, RZ, RZ ;  /* 0x000000ffff0d7224 */ /* 0x000fce00078e00ff */
[----:B------:R-:W-:-:S07]  /*19210*/  LEPC R20, `(.L_x_1361) ;  /* 0x000000001014794e */ /* 0x000fce0000000000 */
[----:B-12---:R-:W-:Y:S05]  /*19220*/  CALL.ABS.NOINC R2 ;  /* 0x0000000002007343 */ /* 0x006fea0003c00000 */
.L_x_1361:
[----:B------:R-:W-:-:S05]  /*19230*/  VIADD R0, R27, 0x400 ;  /* 0x000004001b007836 */ /* 0x000fca0000000000 */
[----:B------:R-:W-:-:S13]  /*19240*/  LOP3.LUT P0, RZ, R0, 0x3ff, RZ, 0xc0, !PT ;  /* 0x000003ff00ff7812 */ /* 0x000fda000780c0ff */
[----:B------:R-:W-:Y:S05]  /*19250*/  @!P0 BRA `(.L_x_1362) ;  /* 0x0000000000808947 */ /* 0x000fea0003800000 */
[----:B------:R-:W-:Y:S01]  /*19260*/  MOV R0, 0x0 ;  /* 0x0000000000007802 */ /* 0x000fe20000000f00 */
[----:B------:R-:W-:Y:S01]  /*19270*/  ULDC.64 UR6, c[0x4][0xa8] ;  /* 0x01002a0000067ab9 */ /* 0x000fe20000000a00 */
[----:B------:R-:W-:Y:S01]  /*19280*/  ULDC.64 UR8, c[0x4][0xb0] ;  /* 0x01002c0000087ab9 */ /* 0x000fe20000000a00 */
[----:B------:R-:W-:Y:S01]  /*19290*/  ULDC.64 UR4, c[0x4][0x10] ;  /* 0x0100040000047ab9 */ /* 0x000fe20000000a00 */
[----:B------:R2:W3:Y:S01]  /*192a0*/  LDC.64 R2, c[0x4][R0] ;  /* 0x0100000000027b82 */ /* 0x0004e20000000a00 */
[----:B------:R-:W-:Y:S02]  /*192b0*/  IMAD.U32 R4, RZ, RZ, UR6 ;  /* 0x00000006ff047e24 */ /* 0x000fe4000f8e00ff */
[----:B------:R-:W-:Y:S02]  /*192c0*/  IMAD.U32 R5, RZ, RZ, UR7 ;  /* 0x00000007ff057e24 */ /* 0x000fe4000f8e00ff */
[----:B------:R-:W-:Y:S02]  /*192d0*/  IMAD.U32 R6, RZ, RZ, UR8 ;  /* 0x00000008ff067e24 */ /* 0x000fe4000f8e00ff */
[----:B------:R-:W-:-:S02]  /*192e0*/  IMAD.U32 R7, RZ, RZ, UR9 ;  /* 0x00000009ff077e24 */ /* 0x000fc4000f8e00ff */
[----:B------:R-:W-:Y:S02]  /*192f0*/  IMAD.U32 R10, RZ, RZ, UR4 ;  /* 0x00000004ff0a7e24 */ /* 0x000fe4000f8e00ff */
[----:B------:R-:W-:Y:S02]  /*19300*/  IMAD.U32 R11, RZ, RZ, UR5 ;  /* 0x00000005ff0b7e24 */ /* 0x000fe4000f8e00ff */
[----:B0-----:R-:W-:Y:S02]  /*19310*/  IMAD.MOV.U32 R8, RZ, RZ, 0x70 ;  /* 0x00000070ff087424 */ /* 0x001fe400078e00ff */
[----:B------:R-:W-:Y:S02]  /*19320*/  IMAD.MOV.U32 R12, RZ, RZ, 0x1 ;  /* 0x00000001ff0c7424 */ /* 0x000fe400078e00ff */
[----:B--2---:R-:W-:-:S07]  /*19330*/  IMAD.MOV.U32 R13, RZ, RZ, RZ ;  /* 0x000000ffff0d7224 */ /* 0x004fce00078e00ff */
[----:B------:R-:W-:-:S07]  /*19340*/  LEPC R20, `(.L_x_1363) ;  /* 0x000000001014794e */ /* 0x000fce0000000000 */
[----:B-1-3--:R-:W-:Y:S05]  /*19350*/  CALL.ABS.NOINC R2 ;  /* 0x0000000002007343 */ /* 0x00afea0003c00000 */
.L_x_1363:
        /* <DEDUP_REMOVED lines=16> */
.L_x_1362:
[----:B------:R-:W2:Y:S01]  /*19460*/  LDL.LU R20, [R1+0x8] ;  /* 0x0000080001147983 */ /* 0x000ea20000300800 */
[----:B------:R-:W-:Y:S01]  /*19470*/  ULDC.64 UR4, c[0x0][0x9f8] ;  /* 0x00027e0000047ab9 */ /* 0x000fe20000000a00 */
[----:B------:R-:W3:Y:S01]  /*19480*/  LDC R0, c[0x0][0x428] ;  /* 0x00010a00ff007b82 */ /* 0x000ee20000000800 */
[----:B------:R-:W-:Y:S01]  /*19490*/  ISETP.NE.U32.AND P0, PT, RZ, UR4, PT ;  /* 0x00000004ff007c0c */ /* 0x000fe2000bf05070 */
[----:B------:R-:W-:-:S03]  /*194a0*/  IMAD.MOV.U32 R6, RZ, RZ, R19 ;  /* 0x000000ffff067224 */ /* 0x000fc600078e0013 */
[----:B------:R-:W-:Y:S01]  /*194b0*/  ISETP.NE.AND.EX P0, PT, RZ, UR5, PT, P0 ;  /* 0x00000005ff007c0c */ /* 0x000fe2000bf05300 */
[----:B------:R-:W-:-:S12]  /*194c0*/  ULDC.64 UR4, c[0x0][0xa00] ;  /* 0x0002800000047ab9 */ /* 0x000fd80000000a00 */
[----:B------:R-:W4:Y:S02]  /*194d0*/  @P0 LDC.64 R2, c[0x0][0x9f8] ;  /* 0x00027e00ff020b82 */ /* 0x000f240000000a00 */
[----:B----4-:R-:W-:-:S05]  /*194e0*/  @P0 IMAD.WIDE R2, R19, 0x4, R2 ;  /* 0x0000000413020825 */ /* 0x010fca00078e0202 */
[----:B------:R4:W5:Y:S01]  /*194f0*/  @P0 LDG.E R6, desc[UR38][R2.64] ;  /* 0x0000002602060981 */ /* 0x000962000c1e1900 */
[----:B---3--:R-:W-:Y:S01]  /*19500*/  ISETP.NE.AND P0, PT, R0, 0x1, PT ;  /* 0x000000010000780c */ /* 0x008fe20003f05270 */
[----:B------:R-:W-:Y:S01]  /*19510*/  IMAD.MOV.U32 R0, RZ, RZ, R18 ;  /* 0x000000ffff007224 */ /* 0x000fe200078e0012 */
[----:B------:R-:W-:-:S04]  /*19520*/  ISETP.NE.AND P6, PT, R28, RZ, PT ;  /* 0x000000ff1c00720c */ /* 0x000fc80003fc5270 */
[----:B------:R-:W-:-:S07]  /*19530*/  PLOP3.LUT P1, PT, P6, PT, PT, 0x8, 0x0 ;  /* 0x000000000000781c */ /* 0x000fce000372e170 */
[----:B------:R-:W3:Y:S02]  /*19540*/  @P0 LDC R5, c[0x0][0x42c] ;  /* 0x00010b00ff050b82 */ /* 0x000ee40000000800 */
[----:B------:R-:W-:-:S05]  /*19550*/  VOTEU.ALL UP1, P6 ;  /* 0x00000000003f7886 */ /* 0x000fca0003020000 */
[----:B------:R-:W-:Y:S01]  /*19560*/  @!UP1 UIADD3 UR8, UP0, UR40, 0x270, URZ ;  /* 0x0000027028089890 */ /* 0x000fe2000ff1e03f */
[----:B------:R-:W0:Y:S03]  /*19570*/  @P0 LDC R4, c[0x0][0x430] ;  /* 0x00010c00ff040b82 */ /* 0x000e260000000800 */
[----:B------:R-:W-:-:S03]  /*19580*/  @!UP1 UIADD3.X UR9, URZ, UR41, URZ, UP0, !UPT ;  /* 0x000000293f099290 */ /* 0x000fc600087fe43f */
[----:B------:R-:W-:Y:S01]  /*19590*/  VOTEU.ALL UP0, P6 ;  /* 0x00000000003f7886 */ /* 0x000fe20003000000 */
[----:B---3--:R-:W-:-:S05]  /*195a0*/  @P0 IMAD.HI.U32 R5, R18, R5, RZ ;  /* 0x0000000512050227 */ /* 0x008fca00078e00ff */
[----:B0-----:R-:W-:Y:S02]  /*195b0*/  @P0 SHF.R.U32.HI R0, RZ, R4, R5 ;  /* 0x00000004ff000219 */ /* 0x001fe40000011605 */
[----:B------:R-:W-:-:S04]  /*195c0*/  ISETP.NE.U32.AND P0, PT, RZ, UR4, PT ;  /* 0x00000004ff007c0c */ /* 0x000fc8000bf05070 */
[----:B------:R-:W-:-:S04]  /*195d0*/  ISETP.NE.AND.EX P0, PT, RZ, UR5, PT, P0 ;  /* 0x00000005ff007c0c */ /* 0x000fc8000bf05300 */
[----:B------:R-:W-:Y:S01]  /*195e0*/  SEL R9, R19, RZ, !P0 ;  /* 0x000000ff13097207 */ /* 0x000fe20004000000 */
[----:B--2-4-:R-:W-:-:S08]  /*195f0*/  IMAD R17, R17, 0xc0, R20 ;  /* 0x000000c011117824 */ /* 0x014fd000078e0214 */
.L_x_1364:
        /* <DEDUP_REMOVED lines=10> */
[----:B------:R-:W2:Y:S01]  /*196a0*/  LDL R4, [R1] ;  /* 0x0000000001047983 */ /* 0x000ea20000100800 */
[----:B------:R-:W0:Y:S01]  /*196b0*/  LDC.64 R2, c[0x0][0x3f8] ;  /* 0x0000fe00ff027b82 */ /* 0x000e220000000a00 */
[----:B------:R-:W-:Y:S02]  /*196c0*/  ULDC.64 UR4, c[0x0][0xa08] ;  /* 0x0002820000047ab9 */ /* 0x000fe40000000a00 */
[----:B0-----:R-:W-:Y:S01]  /*196d0*/  LOP3.LUT P0, RZ, R2, UR4, RZ, 0xfc, !PT ;  /* 0x0000000402ff7c12 */ /* 0x001fe2000f80fcff */
[----:B------:R-:W-:-:S03]  /*196e0*/  UMOV UR4, 0xffffffff ;  /* 0xffffffff00047882 */ /* 0x000fc60000000000 */
[----:B------:R-:W-:-:S04]  /*196f0*/  LOP3.LUT P0, RZ, R3, UR5, RZ, 0xfc, P0 ;  /* 0x0000000503ff7c12 */ /* 0x000fc8000800fcff */
[----:B-----5:R-:W-:Y:S01]  /*19700*/  SEL R8, R6, RZ, !P0 ;  /* 0x000000ff06087207 */ /* 0x020fe20004000000 */
[----:B--2---:R-:W-:Y:S01]  /*19710*/  VIADD R7, R4, 0xffffffff ;  /* 0xffffffff04077836 */ /* 0x004fe20000000000 */
[----:B------:R-:W-:Y:S07]  /*19720*/  BRA.DIV UR4, `(.L_x_1365) ;  /* 0x0000003e04287947 */ /* 0x000fee000b800000 */
.L_x_1500:
[----:B------:R-:W-:Y:S01]  /*19730*/  UMOV UR4, 0xffffffff ;  /* 0xffffffff00047882 */ /* 0x000fe20000000000 */
[----:B------:R-:W-:Y:S02]  /*19740*/  SHF.R.S32.HI R12, RZ, 0x1f, R6 ;  /* 0x0000001fff0c7819 */ /* 0x000fe40000011406 */
[----:B------:R-:W-:Y:S05]  /*19750*/  BRA.DIV UR4, `(.L_x_1366) ;  /* 0x0000003e04507947 */ /* 0x000fea000b800000 */
[----:B------:R-:W-:-:S13]  /*19760*/  ELECT P6, URZ, PT ;  /* 0x00000000003f782f */ /* 0x000fda00038c0000 */
.L_x_1503:
[----:B------:R-:W-:Y:S05]  /*19770*/  @!P6 BRA `(.L_x_1367) ;  /* 0x0000000000c8e947 */ /* 0x000fea0003800000 */
[----:B------:R-:W-:-:S04]  /*19780*/  ISETP.NE.U32.AND P0, PT, R2, RZ, PT ;  /* 0x000000ff0200720c */ /* 0x000fc80003f05070 */
        /* <DEDUP_REMOVED lines=10> */
[----:B------:R-:W-:-:S05]  /*19830*/  @P0 SHF.R.U32.HI R4, RZ, R5, R8 ;  /* 0x00000005ff040219 */ /* 0x000fca0000011608 */
[----:B------:R-:W-:-:S04]  /*19840*/  IMAD.MOV R5, RZ, RZ, -R4 ;  /* 0x000000ffff057224 */ /* 0x000fc800078e0a04 */
[----:B------:R-:W-:Y:S01]  /*19850*/  IMAD R7, R10, R5, R7 ;  /* 0x000000050a077224 */ /* 0x000fe200078e0207 */
[----:B------:R-:W-:-:S03]  /*19860*/  SHF.R.S32.HI R5, RZ, 0x1f, R4 ;  /* 0x0000001fff057819 */ /* 0x000fc60000011404 */
[----:B------:R-:W-:-:S04]  /*19870*/  IMAD.WIDE.U32 R4, R6, UR4, R4 ;  /* 0x0000000406047c25 */ /* 0x000fc8000f8e0004 */
[----:B------:R-:W-:Y:S01]  /*19880*/  IMAD.IADD R5, R5, 0x1, R11 ;  /* 0x0000000105057824 */ /* 0x000fe200078e020b */
[----:B------:R-:W-:-:S04]  /*19890*/  LEA R10, P0, R4, R2, 0x2 ;  /* 0x00000002040a7211 */ /* 0x000fc800078010ff */
[----:B------:R-:W-:-:S05]  /*198a0*/  LEA.HI.X R11, R4, R3, R5, 0x2, P0 ;  /* 0x00000003040b7211 */ /* 0x000fca00000f1405 */
[----:B------:R0:W5:Y:S04]  /*198b0*/  LDG.E R8, desc[UR38][R10.64] ;  /* 0x000000260a087981 */ /* 0x000168000c1e1900 */
.L_x_1368:
[----:B------:R-:W-:Y:S01]  /*198c0*/  IMAD R5, R22, 0x8, R27 ;  /* 0x0000000816057824 */ /* 0x000fe200078e021b */
[----:B------:R-:W-:-:S04]  /*198d0*/  SHF.L.U32 R4, R24, 0x1f, RZ ;  /* 0x0000001f18047819 */ /* 0x000fc800000006ff */
[----:B------:R-:W2:Y:S02]  /*198e0*/  SYNCS.PHASECHK.TRANS64.TRYWAIT P0, [R5+URZ+0x16840], R4 ;  /* 0x01684004050075a7 */ /* 0x000ea4000800017f */
[----:B--2---:R-:W-:Y:S05]  /*198f0*/  @!P0 BRA `(.L_x_1369) ;  /* 0x0000003c00088947 */ /* 0x004fea0003800000 */
.L_x_1504:
        /* <DEDUP_REMOVED lines=9> */
.L_x_1370:
[----:B0-2---:R-:W-:Y:S01]  /*19990*/  IMAD R4, R22, 0x4000, R27 ;  /* 0x0000400016047824 */ /* 0x005fe200078e021b */
        /* <DEDUP_REMOVED lines=15> */
[----:B0-----:R-:W-:Y:S01]  /*19a90*/  NOP ;  /* 0x0000000000007918 */ /* 0x001fe20000000000 */
.L_x_1367:
[----:B------:R-:W2:Y:S01]  /*19aa0*/  LDL.LU R5, [R1+0x4] ;  /* 0x0000040001057983 */ /* 0x000ea20000300800 */
[----:B------:R-:W-:Y:S05]  /*19ab0*/  WARPSYNC.ALL ;  /* 0x0000000000007948 */ /* 0x000fea0003800000 */
[----:B------:R-:W-:Y:S02]  /*19ac0*/  ELECT P0, URZ, PT ;  /* 0x00000000003f782f */ /* 0x000fe40003800000 */
[----:B------:R-:W-:Y:S01]  /*19ad0*/  R2UR UR9, R27 ;  /* 0x000000001b0972ca */ /* 0x000fe200000e0000 */
[----:B------:R-:W-:-:S10]  /*19ae0*/  UIADD3 UR4, UP0, UR40, 0x270, URZ ;  /* 0x0000027028047890 */ /* 0x000fd4000ff1e03f */
        /* <DEDUP_REMOVED lines=9> */
[----:B------:R-:W-:Y:S01]  /*19b80*/  BAR.SYNC.DEFER_BLOCKING 0x8, 0x1a0 ;  /* 0x0206800000007b1d */ /* 0x000fe20000010000 */
[----:B------:R-:W-:-:S02]  /*19b90*/  UIADD3 UR8, UR9, 0x8400, URZ ;  /* 0x0000840009087890 */ /* 0x000fc4000fffe03f */
[----:B------:R-:W-:-:S03]  /*19ba0*/  UIADD3 UR9, UR9, 0x16800, URZ ;  /* 0x0001680009097890 */ /* 0x000fc6000fffe03f */
[----:B------:R0:W-:Y:S06]  /*19bb0*/  @P0 SYNCS.ARRIVE.TRANS64 RZ, [R27+URZ+0x16800], R4 ;  /* 0x016800041bff09a7 */ /* 0x0001ec000800003f */
[----:B------:R3:W-:Y:S01]  /*19bc0*/  UTMALDG.4D [UR8], [UR4], desc[UR6] ;  /* 0x00000608040075b4 */ /* 0x0007e20008019000 */
[----:B--2---:R-:W-:-:S05]  /*19bd0*/  VIADD R5, R5, 0x1 ;  /* 0x0000000105057836 */ /* 0x004fca0000000000 */
[----:B0-----:R-:W-:Y:S01]  /*19be0*/  LEA.HI R4, R5, R5, RZ, 0x1 ;  /* 0x0000000505047211 */ /* 0x001fe200078f08ff */
[----:B------:R3:W-:Y:S03]  /*19bf0*/  STL [R1+0x4], R5 ;  /* 0x0000040501007387 */ /* 0x0007e60000100800 */
[----:B------:R-:W-:-:S05]  /*19c00*/  LOP3.LUT R4, R4, 0xfffffffe, RZ, 0xc0, !PT ;  /* 0xfffffffe04047812 */ /* 0x000fca00078ec0ff */
[----:B------:R-:W-:-:S05]  /*19c10*/  IMAD.IADD R4, R5, 0x1, -R4 ;  /* 0x0000000105047824 */ /* 0x000fca00078e0a04 */
[----:B------:R-:W-:-:S04]  /*19c20*/  SHF.L.U32 R4, R4, 0x1f, RZ ;  /* 0x0000001f04047819 */ /* 0x000fc800000006ff */
[----:B------:R-:W0:Y:S02]  /*19c30*/  SYNCS.PHASECHK.TRANS64.TRYWAIT P0, [R27+URZ+0x16820], R4 ;  /* 0x016820041b0075a7 */ /* 0x000e24000800017f */
[----:B0--3--:R-:W-:Y:S05]  /*19c40*/  @!P0 BRA `(.L_x_1372) ;  /* 0x0000003800488947 */ /* 0x009fea0003800000 */
.L_x_1505:
[----:B------:R-:W-:Y:S05]  /*19c50*/  BSYNC B0 ;  /* 0x0000000000007941 */ /* 0x000fea0003800000 */
.L_x_1371:
[----:B------:R-:W2:Y:S01]  /*19c60*/  LDL R5, [R1] ;  /* 0x0000000001057983 */ /* 0x000ea20000100800 */
[----:B------:R-:W-:Y:S01]  /*19c70*/  BSSY B0, `(.L_x_1373) ;  /* 0x000012c000007945 */ /* 0x000fe20003800000 */
[----:B--2---:R-:W-:-:S05]  /*19c80*/  VIADD R9, R5, 0xfffffffe ;  /* 0xfffffffe05097836 */ /* 0x004fca0000000000 */
[----:B------:R-:W-:-:S13]  /*19c90*/  ISETP.GE.AND P0, PT, R9, R29, PT ;  /* 0x0000001d0900720c */ /* 0x000fda0003f06270 */
[----:B------:R-:W-:Y:S05]  /*19ca0*/  @!P0 BRA `(.L_x_1374) ;  /* 0x0000001000a08947 */ /* 0x000fea0003800000 */
[----:B0-----:R-:W-:Y:S01]  /*19cb0*/  IMAD.MOV R4, RZ, RZ, -R5 ;  /* 0x000000ffff047224 */ /* 0x001fe200078e0a05 */
[----:B------:R-:W-:Y:S01]  /*19cc0*/  LOP3.LUT R13, RZ, R29, RZ, 0x33, !PT ;  /* 0x0000001dff0d7212 */ /* 0x000fe200078e33ff */
[----:B------:R-:W-:Y:S03]  /*19cd0*/  BSSY B1, `(.L_x_1375) ;  /* 0x0000065000017945 */ /* 0x000fe60003800000 */
[----:B------:R-:W-:-:S05]  /*19ce0*/  VIADDMNMX R13, R4, 0x1, R13, !PT ;  /* 0x00000001040d7846 */ /* 0x000fca000780010d */
[----:B------:R-:W-:-:S05]  /*19cf0*/  IMAD.IADD R4, R5, 0x1, R13 ;  /* 0x0000000105047824 */ /* 0x000fca00078e020d */
[----:B------:R-:W-:-:S04]  /*19d00*/  LOP3.LUT R4, R4, 0x1, RZ, 0xc0, !PT ;  /* 0x0000000104047812 */ /* 0x000fc800078ec0ff */
[----:B------:R-:W-:-:S13]  /*19d10*/  ISETP.NE.U32.AND P0, PT, R4, 0x1, PT ;  /* 0x000000010400780c */ /* 0x000fda0003f05070 */
[----:B------:R-:W-:Y:S05]  /*19d20*/  @P0 BRA `(.L_x_1376) ;  /* 0x00000004007c0947 */ /* 0x000fea0003800000 */
[----:B------:R-:W-:Y:S01]  /*19d30*/  VIADD R10, R22, 0x1 ;  /* 0x00000001160a7836 */ /* 0x000fe20000000000 */
        /* <DEDUP_REMOVED lines=28> */
.L_x_1379:
[----:B0-----:R-:W-:Y:S01]  /*19f00*/  IMAD R3, R10, 0x8, R27 ;  /* 0x000000080a037824 */ /* 0x001fe200078e021b */
[----:B------:R-:W-:-:S04]  /*19f10*/  SHF.L.U32 R2, R14, 0x1f, RZ ;  /* 0x0000001f0e027819 */ /* 0x000fc800000006ff */
[----:B------:R-:W0:Y:S02]  /*19f20*/  SYNCS.PHASECHK.TRANS64.TRYWAIT P0, [R3+URZ+0x16840], R2 ;  /* 0x01684002030075a7 */ /* 0x000e24000800017f */
[----:B0-----:R-:W-:Y:S05]  /*19f30*/  @!P0 BRA `(.L_x_1380) ;  /* 0x0000003400a08947 */ /* 0x001fea0003800000 */
.L_x_1506:
        /* <DEDUP_REMOVED lines=9> */
.L_x_1381:
        /* <DEDUP_REMOVED lines=19> */
[----:B------:R-:W2:Y:S02]  /*1a100*/  SYNCS.PHASECHK.TRANS64.TRYWAIT P0, [R2+URZ+0x60], R5 ;  /* 0x00006005020075a7 */ /* 0x000ea4000800017f */
[----:B0-2---:R-:W-:Y:S05]  /*1a110*/  @!P0 BRA `(.L_x_1382) ;  /* 0x00000034003c8947 */ /* 0x005fea0003800000 */
.L_x_1507:
[----:B------:R-:W-:Y:S05]  /*1a120*/  @P1 BRA `(.L_x_1383) ;  /* 0x0000000000181947 */ /* 0x000fea0003800000 */
[----:B------:R-:W-:Y:S01]  /*1a130*/  ISETP.NE.AND P0, PT, R28, RZ, PT ;  /* 0x000000ff1c00720c */ /* 0x000fe20003f05270 */
[----:B0-----:R-:W-:Y:S02]  /*1a140*/  IMAD R2, R22, 0x8, R27 ;  /* 0x0000000816027824 */ /* 0x001fe400078e021b */
[----:B------:R-:W-:-:S04]  /*1a150*/  IMAD.MOV.U32 R3, RZ, RZ, 0x4000 ;  /* 0x00004000ff037424 */ /* 0x000fc800078e00ff */
[----:B------:R2:W-:Y:S06]  /*1a160*/  SYNCS.ARRIVE.TRANS64 RZ, [R2+URZ+0x16850], R3 ;  /* 0x0168500302ff79a7 */ /* 0x0005ec000800003f */
[----:B------:R-:W-:Y:S05]  /*1a170*/  @!P0 BRA `(.L_x_1383) ;  /* 0x0000000000048947 */ /* 0x000fea0003800000 */
[----:B------:R-:W-:Y:S01]  /*1a180*/  BPT.TRAP 0x1 ;  /* 0x000000040000795c */ /* 0x000fe20000300000 */
.L_x_1383:
        /* <DEDUP_REMOVED lines=20> */
.L_x_1378:
[----:B------:R-:W-:Y:S05]  /*1a2d0*/  BSYNC B2 ;  /* 0x0000000000027941 */ /* 0x000fea0003800000 */
.L_x_1377:
[----:B------:R-:W2:Y:S01]  /*1a2e0*/  LDL R2, [R1] ;  /* 0x0000000001027983 */ /* 0x000ea20000100800 */
[----:B------:R-:W-:Y:S02]  /*1a2f0*/  IMAD.MOV.U32 R22, RZ, RZ, R10 ;  /* 0x000000ffff167224 */ /* 0x000fe400078e000a */
[----:B------:R-:W-:Y:S02]  /*1a300*/  IMAD.MOV.U32 R24, RZ, RZ, R14 ;  /* 0x000000ffff187224 */ /* 0x000fe400078e000e */
[----:B--2---:R-:W-:-:S07]  /*1a310*/  VIADD R9, R2, 0xfffffffd ;  /* 0xfffffffd02097836 */ /* 0x004fce0000000000 */
.L_x_1376:
[----:B------:R-:W-:Y:S05]  /*1a320*/  BSYNC B1 ;  /* 0x0000000000017941 */ /* 0x000fea0003800000 */
.L_x_1375:
[----:B------:R-:W2:Y:S01]  /*1a330*/  LDL.LU R2, [R1] ;  /* 0x0000000001027983 */ /* 0x000ea20000300800 */
[----:B------:R-:W-:Y:S01]  /*1a340*/  VIADD R13, R13, 0xfffffffe ;  /* 0xfffffffe0d0d7836 */ /* 0x000fe20000000000 */
[----:B--2---:R-:W-:-:S04]  /*1a350*/  LOP3.LUT R2, RZ, R2, RZ, 0x33, !PT ;  /* 0x00000002ff027212 */ /* 0x004fc800078e33ff */
[----:B------:R-:W-:-:S13]  /*1a360*/  ISETP.NE.AND P0, PT, R13, R2, PT ;  /* 0x000000020d00720c */ /* 0x000fda0003f05270 */
[----:B------:R-:W-:Y:S05]  /*1a370*/  @!P0 BRA `(.L_x_1374) ;  /* 0x0000000800ec8947 */ /* 0x000fea0003800000 */
[----:B------:R-:W-:-:S07]  /*1a380*/  IMAD.MOV.U32 R4, RZ, RZ, R8 ;  /* 0x000000ffff047224 */ /* 0x000fce00078e0008 */
.L_x_1398:
[----:B------:R-:W-:Y:S01]  /*1a390*/  VIADD R10, R22, 0x1 ;  /* 0x00000001160a7836 */ /* 0x000fe20000000000 */
[----:B------:R-:W-:Y:S05]  /*1a3a0*/  YIELD ;  /* 0x0000000000007946 */ /* 0x000fea0003800000 */
[----:B------:R-:W-:Y:S01]  /*1a3b0*/  ISETP.NE.AND P0, PT, R10, 0x2, PT ;  /* 0x000000020a00780c */ /* 0x000fe20003f05270 */
[----:B------:R-:W-:Y:S03]  /*1a3c0*/  BSSY B1, `(.L_x_1384) ;  /* 0x0000057000017945 */ /* 0x000fe60003800000 */
[----:B0-----:R-:W-:-:S02]  /*1a3d0*/  SEL R11, RZ, 0x1, P0 ;  /* 0x00000001ff0b7807 */ /* 0x001fc40000000000 */
[----:B------:R-:W-:Y:S02]  /*1a3e0*/  SEL R10, R10, RZ, P0 ;  /* 0x000000ff0a0a7207 */ /* 0x000fe40000000000 */
[----:B------:R-:W-:Y:S01]  /*1a3f0*/  LOP3.LUT R11, R24, R11, RZ, 0x3c, !PT ;  /* 0x0000000b180b7212 */ /* 0x000fe200078e3cff */
[----:B--2---:R-:W-:Y:S06]  /*1a400*/  @!P6 BRA `(.L_x_1385) ;  /* 0x000000040048e947 */ /* 0x004fec0003800000 */
        /* <DEDUP_REMOVED lines=23> */
.L_x_1386:
[----:B------:R-:W-:Y:S01]  /*1a580*/  IMAD R3, R10, 0x8, R27 ;  /* 0x000000080a037824 */ /* 0x000fe200078e021b */
[----:B------:R-:W-:-:S04]  /*1a590*/  SHF.L.U32 R2, R11, 0x1f, RZ ;  /* 0x0000001f0b027819 */ /* 0x000fc800000006ff */
[----:B------:R-:W2:Y:S02]  /*1a5a0*/  SYNCS.PHASECHK.TRANS64.TRYWAIT P0, [R3+URZ+0x16840], R2 ;  /* 0x01684002030075a7 */ /* 0x000ea4000800017f */
[----:B--2---:R-:W-:Y:S05]  /*1a5b0*/  @!P0 BRA `(.L_x_1387) ;  /* 0x0000003000288947 */ /* 0x004fea0003800000 */
.L_x_1508:
        /* <DEDUP_REMOVED lines=9> */
.L_x_1388:
        /* <DEDUP_REMOVED lines=21> */
.L_x_1509:
[----:B------:R-:W-:Y:S05]  /*1a7a0*/  @P0 BRA `(.L_x_1390) ;  /* 0x0000000000140947 */ /* 0x000fea0003800000 */
[----:B------:R-:W-:Y:S01]  /*1a7b0*/  ISETP.NE.AND P1, PT, R28, RZ, PT ;  /* 0x000000ff1c00720c */ /* 0x000fe20003f25270 */
[----:B------:R-:W-:-:S04]  /*1a7c0*/  IMAD.MOV.U32 R2, RZ, RZ, 0x4000 ;  /* 0x00004000ff027424 */ /* 0x000fc800078e00ff */
[----:B------:R2:W-:Y:S08]  /*1a7d0*/  SYNCS.ARRIVE.TRANS64 RZ, [R3+URZ+0x50], R2 ;  /* 0x0000500203ff79a7 */ /* 0x0005f0000800003f */
[----:B------:R-:W-:Y:S05]  /*1a7e0*/  @!P1 BRA `(.L_x_1390) ;  /* 0x0000000000049947 */ /* 0x000fea0003800000 */
[----:B------:R-:W-:Y:S01]  /*1a7f0*/  BPT.TRAP 0x1 ;  /* 0x000000040000795c */ /* 0x000fe20000300000 */
.L_x_1390:
        /* <DEDUP_REMOVED lines=18> */
[----:B---3--:R-:W-:Y:S01]  /*1a920*/  NOP ;  /* 0x0000000000007918 */ /* 0x008fe20000000000 */
.L_x_1385:
[----:B------:R-:W-:Y:S05]  /*1a930*/  BSYNC B1 ;  /* 0x0000000000017941 */ /* 0x000fea0003800000 */
.L_x_1384:
[----:B------:R-:W-:Y:S01]  /*1a940*/  VIADD R22, R10, 0x1 ;  /* 0x000000010a167836 */ /* 0x000fe20000000000 */
[----:B------:R-:W-:Y:S01]  /*1a950*/  BSSY B1, `(.L_x_1391) ;  /* 0x000005a000017945 */ /* 0x000fe20003800000 */
[----:B------:R-:W-:-:S03]  /*1a960*/  VIADD R13, R9, 0xffffffff ;  /* 0xffffffff090d7836 */ /* 0x000fc60000000000 */
[----:B------:R-:W-:-:S04]  /*1a970*/  ISETP.NE.AND P0, PT, R22, 0x2, PT ;  /* 0x000000021600780c */ /* 0x000fc80003f05270 */
[----:B0-----:R-:W-:Y:S02]  /*1a980*/  SEL R24, RZ, 0x1, P0 ;  /* 0x00000001ff187807 */ /* 0x001fe40000000000 */
        /* <DEDUP_REMOVED lines=26> */
.L_x_1393:
[----:B--2---:R-:W-:Y:S01]  /*1ab30*/  IMAD R2, R22, 0x8, R27 ;  /* 0x0000000816027824 */ /* 0x004fe200078e021b */
[----:B------:R-:W-:-:S04]  /*1ab40*/  SHF.L.U32 R3, R24, 0x1f, RZ ;  /* 0x0000001f18037819 */ /* 0x000fc800000006ff */
[----:B------:R-:W2:Y:S02]  /*1ab50*/  SYNCS.PHASECHK.TRANS64.TRYWAIT P0, [R2+URZ+0x16840], R3 ;  /* 0x01684003020075a7 */ /* 0x000ea4000800017f */
[----:B--2---:R-:W-:Y:S05]  /*1ab60*/  @!P0 BRA `(.L_x_1394) ;  /* 0x0000002800e48947 */ /* 0x004fea0003800000 */
.L_x_1510:
        /* <DEDUP_REMOVED lines=9> */
.L_x_1395:
[----:B0-2---:R-:W-:Y:S01]  /*1ac00*/  VIADD R3, R27, 0x16800 ;  /* 0x000168001b037836 */ /* 0x005fe20000000000 */
[----:B------:R-:W-:Y:S01]  /*1ac10*/  R2UR UR11, R14 ;  /* 0x000000000e0b72ca */ /* 0x000fe200000e0000 */
[----:B------:R-:W-:Y:S01]  /*1ac20*/  UIADD3 UR6, UP0, UR40, 0x370, URZ ;  /* 0x0000037028067890 */ /* 0x000fe2000ff1e03f */
[----:B------:R-:W-:Y:S01]  /*1ac30*/  R2UR UR4, R23 ;  /* 0x00000000170472ca */ /* 0x000fe200000e0000 */
[----:B------:R-:W-:Y:S01]  /*1ac40*/  IMAD R2, R22, 0x8, R3 ;  /* 0x0000000816027824 */ /* 0x000fe200078e0203 */
[----:B------:R-:W-:Y:S01]  /*1ac50*/  R2UR UR12, R0 ;  /* 0x00000000000c72ca */ /* 0x000fe200000e0000 */
[----:B------:R-:W-:Y:S01]  /*1ac60*/  UIADD3.X UR7, URZ, UR41, URZ, UP0, !UPT ;  /* 0x000000293f077290 */ /* 0x000fe200087fe43f */
[----:B-----5:R-:W-:Y:S01]  /*1ac70*/  R2UR UR13, R4 ;  /* 0x00000000040d72ca */ /* 0x020fe200000e0000 */
[----:B------:R-:W-:Y:S01]  /*1ac80*/  UMOV UR5, 0x14f00000 ;  /* 0x14f0000000057882 */ /* 0x000fe20000000000 */
[----:B------:R-:W-:Y:S01]  /*1ac90*/  R2UR UR9, R2 ;  /* 0x00000000020972ca */ /* 0x000fe200000e0000 */
[----:B------:R-:W-:Y:S01]  /*1aca0*/  IMAD R2, R22, 0x4000, R27 ;  /* 0x0000400016027824 */ /* 0x000fe200078e021b */
[----:B------:R-:W-:Y:S01]  /*1acb0*/  SHF.L.U32 R11, R11, 0x1f, RZ ;  /* 0x0000001f0b0b7819 */ /* 0x000fe200000006ff */
[----:B------:R-:W-:-:S03]  /*1acc0*/  UMOV UR10, URZ ;  /* 0x0000003f000a7c82 */ /* 0x000fc60008000000 */
[----:B------:R-:W-:Y:S01]  /*1acd0*/  R2UR UR8, R2 ;  /* 0x00000000020872ca */ /* 0x000fe200000e0000 */
[----:B------:R-:W-:Y:S01]  /*1ace0*/  ULEA UR11, UR11, UR4, 0x7 ;  /* 0x000000040b0b7291 */ /* 0x000fe2000f8e383f */
[----:B------:R-:W-:Y:S02]  /*1acf0*/  IMAD R2, R10, 0x8, R3 ;  /* 0x000000080a027824 */ /* 0x000fe400078e0203 */
[----:B------:R-:W-:-:S03]  /*1ad00*/  UMOV UR4, 0x0 ;  /* 0x0000000000047882 */ /* 0x000fc60000000000 */
[----:B------:R-:W-:-:S06]  /*1ad10*/  UIADD3 UR9, UR9, 0x30, URZ ;  /* 0x0000003009097890 */ /* 0x000fcc000fffe03f */
[----:B------:R-:W-:-:S09]  /*1ad20*/  UIADD3 UR8, UR8, 0xe400, URZ ;  /* 0x0000e40008087890 */ /* 0x000fd2000fffe03f */
[----:B------:R0:W-:Y:S01]  /*1ad30*/  UTMALDG.4D [UR8], [UR6], desc[UR4] ;  /* 0x00000408060075b4 */ /* 0x0001e20008019000 */
[----:B------:R-:W2:Y:S02]  /*1ad40*/  SYNCS.PHASECHK.TRANS64.TRYWAIT P1, [R2+URZ+0x60], R11 ;  /* 0x0000600b020075a7 */ /* 0x000ea4000802017f */
[----:B0-2---:R-:W-:Y:S05]  /*1ad50*/  @!P1 BRA `(.L_x_1396) ;  /* 0x00000028007c9947 */ /* 0x005fea0003800000 */
.L_x_1511:
[----:B------:R-:W-:Y:S05]  /*1ad60*/  @P0 BRA `(.L_x_1397) ;  /* 0x0000000000140947 */ /* 0x000fea0003800000 */
[----:B------:R-:W-:Y:S01]  /*1ad70*/  ISETP.NE.AND P1, PT, R28, RZ, PT ;  /* 0x000000ff1c00720c */ /* 0x000fe20003f25270 */
[----:B------:R-:W-:-:S04]  /*1ad80*/  IMAD.MOV.U32 R3, RZ, RZ, 0x4000 ;  /* 0x00004000ff037424 */ /* 0x000fc800078e00ff */
[----:B------:R2:W-:Y:S08]  /*1ad90*/  SYNCS.ARRIVE.TRANS64 RZ, [R2+URZ+0x50], R3 ;  /* 0x0000500302ff79a7 */ /* 0x0005f0000800003f */
[----:B------:R-:W-:Y:S05]  /*1ada0*/  @!P1 BRA `(.L_x_1397) ;  /* 0x0000000000049947 */ /* 0x000fea0003800000 */
[----:B------:R-:W-:Y:S01]  /*1adb0*/  BPT.TRAP 0x1 ;  /* 0x000000040000795c */ /* 0x000fe20000300000 */
.L_x_1397:
        /* <DEDUP_REMOVED lines=19> */
.L_x_1392:
[----:B------:R-:W-:Y:S05]  /*1aef0*/  BSYNC B1 ;  /* 0x0000000000017941 */ /* 0x000fea0003800000 */
.L_x_1391:
[----:B------:R-:W-:Y:S01]  /*1af00*/  ISETP.GT.AND P0, PT, R13, R29, PT ;  /* 0x0000001d0d00720c */ /* 0x000fe20003f04270 */
[----:B------:R-:W-:-:S12]  /*1af10*/  VIADD R9, R9, 0xfffffffe ;  /* 0xfffffffe09097836 */ /* 0x000fd80000000000 */
[----:B------:R-:W-:Y:S05]  /*1af20*/  @P0 BRA `(.L_x_1398) ;  /* 0xfffffff400180947 */ /* 0x000fea000383ffff */
.L_x_1374:
[----:B------:R-:W-:Y:S05]  /*1af30*/  BSYNC B0 ;  /* 0x0000000000007941 */ /* 0x000fea0003800000 */
.L_x_1373:
[----:B------:R-:W-:Y:S01]  /*1af40*/  ISETP.NE.AND P0, PT, R28, RZ, PT ;  /* 0x000000ff1c00720c */ /* 0x000fe20003f05270 */
[----:B------:R-:W-:-:S12]  /*1af50*/  BSSY B0, `(.L_x_1399) ;  /* 0x000000e000007945 */ /* 0x000fd80003800000 */
[----:B------:R-:W-:Y:S05]  /*1af60*/  @P0 BRA `(.L_x_1400) ;  /* 0x0000000000300947 */ /* 0x000fea0003800000 */
[----:B------:R-:W3:Y:S01]  /*1af70*/  S2R R9, SR_LANEID ;  /* 0x0000000000097919 */ /* 0x000ee20000000000 */
[----:B------:R-:W-:Y:S01]  /*1af80*/  VOTEU.ANY UR4, UPT, PT ;  /* 0x0000000000047886 */ /* 0x000fe200038e0100 */
[----:B0-2---:R-:W0:Y:S01]  /*1af90*/  LDC.64 R2, c[0x0][0xc38] ;  /* 0x00030e00ff027b82 */ /* 0x005e220000000a00 */
[----:B------:R-:W3:Y:S08]  /*1afa0*/  FLO.U32 R4, UR4 ;  /* 0x0000000400047d00 */ /* 0x000ef000080e0000 */
[----:B------:R-:W0:Y:S01]  /*1afb0*/  POPC R5, UR4 ;  /* 0x0000000400057d09 */ /* 0x000e220008000000 */
[----:B---3--:R-:W-:-:S13]  /*1afc0*/  ISETP.EQ.U32.AND P0, PT, R4, R9, PT ;  /* 0x000000090400720c */ /* 0x008fda0003f02070 */
[----:B0-----:R-:W2:Y:S01]  /*1afd0*/  @P0 ATOMG.E.ADD.STRONG.GPU PT, R3, desc[UR38][R2.64], R5 ;  /* 0x00000005020309a8 */ /* 0x001ea200081ee1e6 */
[----:B------:R-:W0:Y:S02]  /*1afe0*/  S2R R6, SR_LTMASK ;  /* 0x0000000000067919 */ /* 0x000e240000003900 */
[----:B0-----:R-:W-:-:S04]  /*1aff0*/  LOP3.LUT R6, R6, UR4, RZ, 0xc0, !PT ;  /* 0x0000000406067c12 */ /* 0x001fc8000f8ec0ff */
[----:B------:R-:W0:Y:S01]  /*1b000*/  POPC R9, R6 ;  /* 0x0000000600097309 */ /* 0x000e220000000000 */
[----:B--2---:R-:W0:Y:S02]  /*1b010*/  SHFL.IDX PT, R4, R3, R4, 0x1f ;  /* 0x00001f0403047589 */ /* 0x004e2400000e0000 */
[----:B0-----:R-:W-:-:S07]  /*1b020*/  IADD3 R16, R4, UR37, R9 ;  /* 0x0000002504107c10 */ /* 0x001fce000fffe009 */
.L_x_1400:
[----:B------:R-:W-:Y:S05]  /*1b030*/  BSYNC B0 ;  /* 0x0000000000007941 */ /* 0x000fea0003800000 */
.L_x_1399:
[----:B------:R-:W-:Y:S04]  /*1b040*/  BSSY B0, `(.L_x_1401) ;  /* 0x0000020000007945 */ /* 0x000fe80003800000 */
[----:B------:R-:W-:Y:S05]  /*1b050*/  @!P6 BRA `(.L_x_1402) ;  /* 0x000000000078e947 */ /* 0x000fea0003800000 */
[----:B--2---:R-:W-:Y:S01]  /*1b060*/  IMAD R3, R22, 0x8, R27 ;  /* 0x0000000816037824 */ /* 0x004fe200078e021b */
[----:B0-----:R-:W-:-:S04]  /*1b070*/  SHF.L.U32 R2, R24, 0x1f, RZ ;  /* 0x0000001f18027819 */ /* 0x001fc800000006ff */
[----:B------:R-:W0:Y:S02]  /*1b080*/  SYNCS.PHASECHK.TRANS64.TRYWAIT P0, [R3+URZ+0x16860], R2 ;  /* 0x01686002030075a7 */ /* 0x000e24000800017f */
[----:B0-----:R-:W-:Y:S05]  /*1b090*/  @!P0 BRA `(.L_x_1403) ;  /* 0x0000002400c08947 */ /* 0x001fea0003800000 */
.L_x_1512:
        /* <DEDUP_REMOVED lines=9> */
.L_x_1404:
        /* <DEDUP_REMOVED lines=16> */
[----:B---3--:R-:W-:Y:S01]  /*1b230*/  NOP ;  /* 0x0000000000007918 */ /* 0x008fe20000000000 */
.L_x_1402:
[----:B------:R-:W-:Y:S05]  /*1b240*/  BSYNC B0 ;  /* 0x0000000000007941 */ /* 0x000fea0003800000 */
.L_x_1401:
[----:B------:R-:W-:-:S05]  /*1b250*/  VIADD R22, R22, 0x1 ;  /* 0x0000000116167836 */ /* 0x000fca0000000000 */
[----:B------:R-:W-:-:S04]  /*1b260*/  ISETP.NE.AND P0, PT, R22, 0x2, PT ;  /* 0x000000021600780c */ /* 0x000fc80003f05270 */
[----:B0-2---:R-:W-:Y:S02]  /*1b270*/  SEL R3, RZ, 0x1, P0 ;  /* 0x00000001ff037807 */ /* 0x005fe40000000000 */
[----:B------:R-:W-:Y:S02]  /*1b280*/  SEL R22, R22, RZ, P0 ;  /* 0x000000ff16167207 */ /* 0x000fe40000000000 */
[----:B------:R-:W-:-:S07]  /*1b290*/  LOP3.LUT R24, R24, R3, RZ, 0x3c, !PT ;  /* 0x0000000318187212 */ /* 0x000fce00078e3cff */
.L_x_1360:
[----:B------:R-:W-:Y:S05]  /*1b2a0*/  BSYNC B6 ;  /* 0x0000000000067941 */ /* 0x000fea0003800000 */
.L_x_1358:
[----:B------:R-:W-:-:S03]  /*1b2b0*/  UMOV UR4, 0xffffffff ;  /* 0xffffffff00047882 */ /* 0x000fc60000000000 */
[----:B------:R-:W-:Y:S05]  /*1b2c0*/  BRA.DIV UR4, `(.L_x_1405) ;  /* 0x0000002604487947 */ /* 0x000fea000b800000 */
[----:B------:R2:W3:Y:S04]  /*1b2d0*/  SHFL.IDX PT, R4, R16, RZ, 0x1f ;  /* 0x00001fff10047589 */ /* 0x0004e800000e0000 */
[----:B------:R2:W4:Y:S02]  /*1b2e0*/  SHFL.IDX PT, R5, R16, 0x1, 0x1f ;  /* 0x00201f0010057f89 */ /* 0x00052400000e0000 */
.L_x_1516:
        /* <DEDUP_REMOVED lines=11> */
.L_x_1407:
[----:B------:R-:W-:Y:S05]  /*1b3a0*/  BSYNC B0 ;  /* 0x0000000000007941 */ /* 0x000fea0003800000 */
.L_x_1406:
[----:B------:R-:W-:-:S03]  /*1b3b0*/  UMOV UR4, 0xffffffff ;  /* 0xffffffff00047882 */ /* 0x000fc60000000000 */
[----:B------:R-:W-:Y:S05]  /*1b3c0*/  BRA.DIV UR4, `(.L_x_1408) ;  /* 0x0000002604547947 */ /* 0x000fea000b800000 */
[----:B-----5:R-:W0:Y:S01]  /*1b3d0*/  SHFL.UP PT, R14, R2, 0x1, RZ ;  /* 0x04200000020e7989 */ /* 0x020e2200000e00ff */
        /* <DEDUP_REMOVED lines=20> */
.L_x_1524:
[----:B------:R-:W-:Y:S02]  /*1b520*/  ULDC UR4, c[0x0][0xc10] ;  /* 0x0003040000047ab9 */ /* 0x000fe40000000800 */
[----:B------:R-:W-:-:S04]  /*1b530*/  IMAD.U32 R7, RZ, RZ, UR4 ;  /* 0x00000004ff077e24 */ /* 0x000fc8000f8e00ff */
[----:B0-----:R-:W-:-:S04]  /*1b540*/  IMAD R14, R14, R7, RZ ;  /* 0x000000070e0e7224 */ /* 0x001fc800078e02ff */
[----:B----4-:R-:W-:-:S05]  /*1b550*/  IMAD.IADD R5, R5, 0x1, R14 ;  /* 0x0000000105057824 */ /* 0x010fca00078e020e */
[----:B---3--:R-:W-:-:S13]  /*1b560*/  ISETP.GT.AND P0, PT, R5, R4, PT ;  /* 0x000000040500720c */ /* 0x008fda0003f04270 */
[----:B------:R-:W-:Y:S05]  /*1b570*/  @P0 BRA `(.L_x_1409) ;  /* 0x0000000000ac0947 */ /* 0x000fea0003800000 */
[----:B------:R-:W0:Y:S02]  /*1b580*/  LDC R0, c[0x0][0xc14] ;  /* 0x00030500ff007b82 */ /* 0x000e240000000800 */
.L_x_1414:
        /* <DEDUP_REMOVED lines=12> */
.L_x_1412:
[----:B------:R-:W-:Y:S05]  /*1b650*/  BSYNC B0 ;  /* 0x0000000000007941 */ /* 0x000fea0003800000 */
.L_x_1411:
[----:B------:R-:W-:-:S03]  /*1b660*/  UMOV UR4, 0xffffffff ;  /* 0xffffffff00047882 */ /* 0x000fc60000000000 */
[----:B------:R-:W-:Y:S05]  /*1b670*/  BRA.DIV UR4, `(.L_x_1413) ;  /* 0x0000002604787947 */ /* 0x000fea000b800000 */
[----:B-----5:R-:W3:Y:S01]  /*1b680*/  SHFL.UP PT, R14, R2, 0x1, RZ ;  /* 0x04200000020e7989 */ /* 0x020ee200000e00ff */
[C---:B------:R-:W-:Y:S02]  /*1b690*/  ISETP.NE.AND P0, PT, R28.reuse, RZ, PT ;  /* 0x000000ff1c00720c */ /* 0x040fe40003f05270 */
[----:B------:R-:W-:Y:S02]  /*1b6a0*/  ISETP.GE.U32.AND P1, PT, R28, 0x2, PT ;  /* 0x000000021c00780c */ /* 0x000fe40003f26070 */
[----:B---3--:R-:W-:Y:S02]  /*1b6b0*/  SEL R13, R14, RZ, P0 ;  /* 0x000000ff0e0d7207 */ /* 0x008fe40000000000 */
[----:B------:R-:W-:-:S03]  /*1b6c0*/  ISETP.GE.U32.AND P0, PT, R28, 0x4, PT ;  /* 0x000000041c00780c */ /* 0x000fc60003f06070 */
[----:B------:R-:W-:-:S05]  /*1b6d0*/  IMAD.IADD R13, R2, 0x1, R13 ;  /* 0x00000001020d7824 */ /* 0x000fca00078e020d */
[----:B------:R-:W3:Y:S02]  /*1b6e0*/  SHFL.UP PT, R14, R13, 0x2, RZ ;  /* 0x044000000d0e7989 */ /* 0x000ee400000e00ff */
[----:B---3--:R-:W-:Y:S02]  /*1b6f0*/  SEL R14, R14, RZ, P1 ;  /* 0x000000ff0e0e7207 */ /* 0x008fe40000800000 */
        /* <DEDUP_REMOVED lines=13> */
.L_x_1532:
[----:B------:R-:W-:Y:S02]  /*1b7d0*/  ULDC UR4, c[0x0][0xc10] ;  /* 0x0003040000047ab9 */ /* 0x000fe40000000800 */
[----:B------:R-:W-:-:S04]  /*1b7e0*/  IMAD.U32 R7, RZ, RZ, UR4 ;  /* 0x00000004ff077e24 */ /* 0x000fc8000f8e00ff */
[----:B---3--:R-:W-:-:S04]  /*1b7f0*/  IMAD R14, R14, R7, RZ ;  /* 0x000000070e0e7224 */ /* 0x008fc800078e02ff */
[----:B------:R-:W-:-:S05]  /*1b800*/  IMAD.IADD R5, R14, 0x1, R5 ;  /* 0x000000010e057824 */ /* 0x000fca00078e0205 */
[----:B------:R-:W-:-:S13]  /*1b810*/  ISETP.GT.AND P0, PT, R5, R4, PT ;  /* 0x000000040500720c */ /* 0x000fda0003f04270 */
[----:B------:R-:W-:Y:S05]  /*1b820*/  @!P0 BRA `(.L_x_1414) ;  /* 0xfffffffc00588947 */ /* 0x000fea000383ffff */
.L_x_1409:
[----:B--2---:R-:W-:Y:S01]  /*1b830*/  IMAD.IADD R16, R5, 0x1, -R14 ;  /* 0x0000000105107824 */ /* 0x004fe200078e0a0e */
[----:B------:R-:W-:-:S03]  /*1b840*/  UMOV UR4, 0xffffffff ;  /* 0xffffffff00047882 */ /* 0x000fc60000000000 */
[----:B------:R-:W-:-:S05]  /*1b850*/  IMAD R3, R8, R7, R16 ;  /* 0x0000000708037224 */ /* 0x000fca00078e0210 */
[----:B------:R-:W-:Y:S01]  /*1b860*/  ISETP.GT.AND P6, PT, R3, R4, PT ;  /* 0x000000040300720c */ /* 0x000fe20003fc4270 */
[----:B------:R-:W-:-:S12]  /*1b870*/  BRA.DIV UR4, `(.L_x_1415) ;  /* 0x0000002604c87947 */ /* 0x000fd8000b800000 */
[----:B------:R-:W-:-:S04]  /*1b880*/  VOTE.ANY R3, PT, !P6 ;  /* 0x0000000000037806 */ /* 0x000fc800070e0100 */
[----:B------:R-:W2:Y:S02]  /*1b890*/  POPC R5, R3 ;  /* 0x0000000300057309 */ /* 0x000ea40000000000 */
[----:B--2---:R2:W3:Y:S02]  /*1b8a0*/  SHFL.IDX PT, R17, R2, R5, 0x1f ;  /* 0x00001f0502117589 */ /* 0x0044e400000e0000 */
.L_x_1536:
[----:B------:R-:W-:Y:S01]  /*1b8b0*/  ISETP.NE.AND P0, PT, R3, RZ, PT ;  /* 0x000000ff0300720c */ /* 0x000fe20003f05270 */
[----:B------:R-:W-:-:S12]  /*1b8c0*/  IMAD.MOV.U32 R14, RZ, RZ, RZ ;  /* 0x000000ffff0e7224 */ /* 0x000fd800078e00ff */
[----:B------:R-:W-:Y:S05]  /*1b8d0*/  @!P0 BRA `(.L_x_1416) ;  /* 0x0000000000108947 */ /* 0x000fea0003800000 */
[----:B------:R-:W-:Y:S01]  /*1b8e0*/  UMOV UR4, 0xffffffff ;  /* 0xffffffff00047882 */ /* 0x000fe20000000000 */
[----:B------:R-:W-:Y:S02]  /*1b8f0*/  VIADD R12, R5, 0xffffffff ;  /* 0xffffffff050c7836 */ /* 0x000fe40000000000 */
[----:B------:R-:W-:Y:S05]  /*1b900*/  BRA.DIV UR4, `(.L_x_1417) ;  /* 0x0000002604ec7947 */ /* 0x000fea000b800000 */
[----:B------:R4:W0:Y:S02]  /*1b910*/  SHFL.IDX PT, R14, R8, R12, 0x1f ;  /* 0x00001f0c080e7589 */ /* 0x00082400000e0000 */
.L_x_1416:
[----:B--2---:R-:W2:Y:S01]  /*1b920*/  LDC.64 R2, c[0x0][0xc68] ;  /* 0x00031a00ff027b82 */ /* 0x004ea20000000a00 */
[----:B------:R-:W-:-:S04]  /*1b930*/  IMAD.IADD R19, R5, 0x1, R19 ;  /* 0x0000000105137824 */ /* 0x000fc800078e0213 */
[----:B--2---:R-:W-:-:S05]  /*1b940*/  IMAD.WIDE R2, R19, 0x4, R2 ;  /* 0x0000000413027825 */ /* 0x004fca00078e0202 */
[----:B------:R2:W3:Y:S01]  /*1b950*/  LDG.E R6, desc[UR38][R2.64] ;  /* 0x0000002602067981 */ /* 0x0004e2000c1e1900 */
[----:B0-----:R-:W-:Y:S02]  /*1b960*/  IMAD R16, R14, R7, R16 ;  /* 0x000000070e107224 */ /* 0x001fe400078e0210 */
[----:B--2---:R-:W-:Y:S02]  /*1b970*/  IMAD.MOV.U32 R2, RZ, RZ, RZ ;  /* 0x000000ffff027224 */ /* 0x004fe400078e00ff */
[----:B---3--:R-:W-:-:S05]  /*1b980*/  IMAD R5, R17, R6, RZ ;  /* 0x0000000611057224 */ /* 0x008fca00078e02ff */
[----:B----4-:R-:W-:-:S04]  /*1b990*/  IABS R8, R5 ;  /* 0x0000000500087213 */ /* 0x010fc80000000000 */
[----:B------:R-:W0:Y:S08]  /*1b9a0*/  I2F.RP R9, R8 ;  /* 0x0000000800097306 */ /* 0x000e300000209400 */
[----:B0-----:R-:W0:Y:S02]  /*1b9b0*/  MUFU.RCP R9, R9 ;  /* 0x0000000900097308 */ /* 0x001e240000001000 */
[----:B0-----:R-:W-:Y:S01]  /*1b9c0*/  VIADD R10, R9, 0xffffffe ;  /* 0x0ffffffe090a7836 */ /* 0x001fe20000000000 */
[----:B------:R-:W-:-:S05]  /*1b9d0*/  IABS R9, R5 ;  /* 0x0000000500097213 */ /* 0x000fca0000000000 */
[----:B------:R-:W0:Y:S01]  /*1b9e0*/  F2I.FTZ.U32.TRUNC.NTZ R3, R10 ;  /* 0x0000000a00037305 */ /* 0x000e22000021f000 */
[----:B------:R-:W-:Y:S02]  /*1b9f0*/  IMAD.MOV R9, RZ, RZ, -R9 ;  /* 0x000000ffff097224 */ /* 0x000fe400078e0a09 */
[----:B0-----:R-:W-:-:S04]  /*1ba00*/  IMAD.MOV R11, RZ, RZ, -R3 ;  /* 0x000000ffff0b7224 */ /* 0x001fc800078e0a03 */
[----:B------:R-:W-:-:S04]  /*1ba10*/  IMAD R11, R11, R8, RZ ;  /* 0x000000080b0b7224 */ /* 0x000fc800078e02ff */
[----:B------:R-:W-:-:S04]  /*1ba20*/  IMAD.HI.U32 R3, R3, R11, R2 ;  /* 0x0000000b03037227 */ /* 0x000fc800078e0002 */
[----:B------:R-:W-:-:S05]  /*1ba30*/  IMAD.IADD R2, R4, 0x1, -R16 ;  /* 0x0000000104027824 */ /* 0x000fca00078e0a10 */
        /* <DEDUP_REMOVED lines=9> */
[----:B------:R-:W-:-:S03]  /*1bad0*/  ISETP.GE.AND P0, PT, R4, RZ, PT ;  /* 0x000000ff0400720c */ /* 0x000fc60003f06270 */
[----:B------:R-:W-:-:S10]  /*1bae0*/  IMAD.MOV.U32 R9, RZ, RZ, R3 ;  /* 0x000000ffff097224 */ /* 0x000fd400078e0003 */
[----:B------:R-:W-:Y:S01]  /*1baf0*/  @!P0 IMAD.MOV R9, RZ, RZ, -R9 ;  /* 0x000000ffff098224 */ /* 0x000fe200078e0a09 */
[----:B------:R-:W-:-:S13]  /*1bb00*/  ISETP.NE.AND P0, PT, R5, RZ, PT ;  /* 0x000000ff0500720c */ /* 0x000fda0003f05270 */
[----:B------:R-:W-:-:S05]  /*1bb10*/  @!P0 LOP3.LUT R9, RZ, R5, RZ, 0x33, !PT ;  /* 0x00000005ff098212 */ /* 0x000fca00078e33ff */
[----:B------:R-:W-:Y:S02]  /*1bb20*/  IMAD R4, R6, R9, RZ ;  /* 0x0000000906047224 */ /* 0x000fe400078e02ff */
[----:B------:R-:W-:Y:S02]  /*1bb30*/  IMAD.MOV R9, RZ, RZ, -R9 ;  /* 0x000000ffff097224 */ /* 0x000fe400078e0a09 */
[----:B------:R-:W-:Y:S02]  /*1bb40*/  IMAD.MOV R3, RZ, RZ, -R4 ;  /* 0x000000ffff037224 */ /* 0x000fe400078e0a04 */
[----:B------:R-:W-:-:S03]  /*1bb50*/  IMAD R5, R5, R9, R2 ;  /* 0x0000000905057224 */ /* 0x000fc600078e0202 */
[----:B------:R-:W-:-:S04]  /*1bb60*/  VIADDMNMX R6, R3, R7, R6, PT ;  /* 0x0000000703067246 */ /* 0x000fc80003800106 */
[----:B------:R-:W-:-:S04]  /*1bb70*/  IABS R7, R6 ;  /* 0x0000000600077213 */ /* 0x000fc80000000000 */
[----:B------:R-:W0:Y:S08]  /*1bb80*/  I2F.RP R8, R7 ;  /* 0x0000000700087306 */ /* 0x000e300000209400 */
[----:B0-----:R-:W0:Y:S02]  /*1bb90*/  MUFU.RCP R8, R8 ;  /* 0x0000000800087308 */ /* 0x001e240000001000 */
[----:B0-----:R-:W-:Y:S01]  /*1bba0*/  VIADD R3, R8, 0xffffffe ;  /* 0x0ffffffe08037836 */ /* 0x001fe20000000000 */
[----:B------:R-:W-:-:S05]  /*1bbb0*/  IABS R8, R6 ;  /* 0x0000000600087213 */ /* 0x000fca0000000000 */
[----:B------:R-:W0:Y:S01]  /*1bbc0*/  F2I.FTZ.U32.TRUNC.NTZ R3, R3 ;  /* 0x0000000300037305 */ /* 0x000e22000021f000 */
[----:B------:R-:W-:Y:S02]  /*1bbd0*/  IMAD.MOV R8, RZ, RZ, -R8 ;  /* 0x000000ffff087224 */ /* 0x000fe400078e0a08 */
[----:B0-----:R-:W-:-:S04]  /*1bbe0*/  IMAD.MOV R2, RZ, RZ, -R3 ;  /* 0x000000ffff027224 */ /* 0x001fc800078e0a03 */
[----:B------:R-:W-:Y:S02]  /*1bbf0*/  IMAD R9, R2, R7, RZ ;  /* 0x0000000702097224 */ /* 0x000fe400078e02ff */
[----:B------:R-:W-:-:S04]  /*1bc00*/  IMAD.MOV.U32 R2, RZ, RZ, RZ ;  /* 0x000000ffff027224 */ /* 0x000fc800078e00ff */
[----:B------:R-:W-:Y:S01]  /*1bc10*/  IMAD.HI.U32 R2, R3, R9, R2 ;  /* 0x0000000903027227 */ /* 0x000fe200078e0002 */
[----:B------:R-:W-:Y:S02]  /*1bc20*/  IABS R9, R5 ;  /* 0x0000000500097213 */ /* 0x000fe40000000000 */
[C---:B------:R-:W-:Y:S01]  /*1bc30*/  LOP3.LUT R3, R5.reuse, R6, RZ, 0x3c, !PT ;  /* 0x0000000605037212 */ /* 0x040fe200078e3cff */
[----:B------:R-:W-:Y:S02]  /*1bc40*/  IMAD.IADD R5, R5, 0x1, R4 ;  /* 0x0000000105057824 */ /* 0x000fe400078e0204 */
[----:B------:R-:W-:-:S04]  /*1bc50*/  IMAD.HI.U32 R2, R2, R9, RZ ;  /* 0x0000000902027227 */ /* 0x000fc800078e00ff */
[----:B------:R-:W-:-:S05]  /*1bc60*/  IMAD R8, R2, R8, R9 ;  /* 0x0000000802087224 */ /* 0x000fca00078e0209 */
        /* <DEDUP_REMOVED lines=14> */
.L_x_1410:
[----:B------:R-:W-:Y:S01]  /*1bd50*/  UMOV UR4, URZ ;  /* 0x0000003f00047c82 */ /* 0x000fe20008000000 */
[----:B------:R-:W-:Y:S01]  /*1bd60*/  UMOV UR5, URZ ;  /* 0x0000003f00057c82 */ /* 0x000fe20008000000 */
[----:B------:R-:W-:Y:S01]  /*1bd70*/  ULDC UR6, c[0x0][0xc14] ;  /* 0x0003050000067ab9 */ /* 0x000fe20000000800 */
[----:B--2---:R-:W-:Y:S02]  /*1bd80*/  IMAD.MOV.U32 R16, RZ, RZ, R4 ;  /* 0x000000ffff107224 */ /* 0x004fe400078e0004 */
[----:B------:R-:W-:Y:S02]  /*1bd90*/  IMAD.U32 R17, RZ, RZ, UR4 ;  /* 0x00000004ff117e24 */ /* 0x000fe4000f8e00ff */
[----:B------:R-:W-:Y:S02]  /*1bda0*/  IMAD.U32 R18, RZ, RZ, UR5 ;  /* 0x00000005ff127e24 */ /* 0x000fe4000f8e00ff */
[----:B------:R-:W-:-:S07]  /*1bdb0*/  IMAD.U32 R19, RZ, RZ, UR6 ;  /* 0x00000006ff137e24 */ /* 0x000fce000f8e00ff */
.L_x_1418:
        /* <DEDUP_REMOVED lines=10> */
.L_x_1319:
        /* <DEDUP_REMOVED lines=12> */
.L_x_1539:
[----:B------:R-:W-:Y:S05]  /*1bf20*/  BSYNC B0 ;  /* 0x0000000000007941 */ /* 0x000fea0003800000 */
.L_x_1420:
[----:B------:R-:W-:-:S03]  /*1bf30*/  UMOV UR4, 0xffffffff ;  /* 0xffffffff00047882 */ /* 0x000fc60000000000 */
[----:B------:R-:W-:Y:S05]  /*1bf40*/  BRA.DIV UR4, `(.L_x_1422) ;  /* 0x0000002204947947 */ /* 0x000fea000b800000 */
[----:B0-----:R-:W0:Y:S02]  /*1bf50*/  S2R R0, SR_TID.X ;  /* 0x0000000000007919 */ /* 0x001e240000002100 */
[----:B0-----:R-:W-:-:S04]  /*1bf60*/  SHF.R.U32.HI R0, RZ, 0x5, R0 ;  /* 0x00000005ff007819 */ /* 0x001fc80000011600 */
[----:B------:R-:W-:-:S05]  /*1bf70*/  LOP3.LUT R0, R0, 0x3, RZ, 0xc0, !PT ;  /* 0x0000000300007812 */ /* 0x000fca00078ec0ff */
[----:B------:R0:W2:Y:S02]  /*1bf80*/  SHFL.IDX PT, R14, R0, RZ, 0x1f ;  /* 0x00001fff000e7589 */ /* 0x0000a400000e0000 */
.L_x_1542:
[----:B--2---:R-:W-:-:S13]  /*1bf90*/  ISETP.NE.AND P0, PT, R14, RZ, PT ;  /* 0x000000ff0e00720c */ /* 0x004fda0003f05270 */
[----:B------:R-:W-:Y:S05]  /*1bfa0*/  @P0 BRA `(.L_x_1097) ;  /* 0x0000000000880947 */ /* 0x000fea0003800000 */
[----:B------:R-:W-:-:S03]  /*1bfb0*/  UMOV UR4, 0xffffffff ;  /* 0xffffffff00047882 */ /* 0x000fc60000000000 */
[----:B------:R-:W-:Y:S05]  /*1bfc0*/  BRA.DIV UR4, `(.L_x_1423) ;  /* 0x0000002204a87947 */ /* 0x000fea000b800000 */
[----:B------:R-:W-:-:S13]  /*1bfd0*/  ELECT P6, URZ, PT ;  /* 0x00000000003f782f */ /* 0x000fda00038c0000 */
.L_x_1545:
[----:B------:R-:W-:Y:S05]  /*1bfe0*/  @!P6 BRA `(.L_x_1097) ;  /* 0x000000000078e947 */ /* 0x000fea0003800000 */
[----:B------:R-:W-:-:S06]  /*1bff0*/  ULOP3.LUT UR4, UR36, 0x2, URZ, 0xfc, !UPT ;  /* 0x0000000224047892 */ /* 0x000fcc000f8efc3f */
[----:B0-----:R-:W-:-:S05]  /*1c000*/  IMAD.U32 R0, RZ, RZ, UR4 ;  /* 0x00000004ff007e24 */ /* 0x001fca000f8e00ff */
[----:B------:R-:W-:-:S13]  /*1c010*/  ISETP.NE.AND P2, PT, R0, 0x3, PT ;  /* 0x000000030000780c */ /* 0x000fda0003f45270 */
[----:B------:R-:W-:Y:S05]  /*1c020*/  @!P2 BRA `(.L_x_1424) ;  /* 0x000000000004a947 */ /* 0x000fea0003800000 */
[----:B------:R-:W-:Y:S01]  /*1c030*/  BPT.TRAP 0x1 ;  /* 0x000000040000795c */ /* 0x000fe20000300000 */
.L_x_1424:
        /* <DEDUP_REMOVED lines=12> */
.L_x_1546:
[----:B------:R-:W2:Y:S02]  /*1c100*/  SYNCS.PHASECHK.TRANS64.TRYWAIT P0, [R3+URZ], R0 ;  /* 0x00000000030075a7 */ /* 0x000ea4000800017f */
[----:B--2---:R-:W-:Y:S05]  /*1c110*/  @!P0 BRA `(.L_x_1426) ;  /* 0x0000002000888947 */ /* 0x004fea0003800000 */
.L_x_1547:
[----:B------:R-:W-:Y:S05]  /*1c120*/  @!P2 BRA `(.L_x_1427) ;  /* 0x000000000004a947 */ /* 0x000fea0003800000 */
[----:B------:R-:W-:Y:S01]  /*1c130*/  BPT.TRAP 0x1 ;  /* 0x000000040000795c */ /* 0x000fe20000300000 */
.L_x_1427:
[----:B--2---:R-:W-:-:S04]  /*1c140*/  VIADD R3, R9, 0x16860 ;  /* 0x0001686009037836 */ /* 0x004fc80000000000 */
[----:B------:R-:W-:-:S04]  /*1c150*/  IMAD R5, R22, 0x8, R3 ;  /* 0x0000000816057824 */ /* 0x000fc800078e0203 */
[----:B------:R-:W2:Y:S02]  /*1c160*/  SYNCS.PHASECHK.TRANS64.TRYWAIT P0, [R5+URZ], R2 ;  /* 0x00000002050075a7 */ /* 0x000ea4000800017f */
[----:B--2---:R-:W-:Y:S05]  /*1c170*/  @!P0 BRA `(.L_x_1428) ;  /* 0x0000002000848947 */ /* 0x004fea0003800000 */
.L_x_1548:
[----:B------:R-:W-:-:S07]  /*1c180*/  IMAD R3, R4, 0x8, R3 ;  /* 0x0000000804037824 */ /* 0x000fce00078e0203 */
.L_x_1429:
[----:B---3--:R3:W4:Y:S02]  /*1c190*/  SYNCS.PHASECHK.TRANS64.TRYWAIT P0, [R3+URZ], R0 ;  /* 0x00000000030075a7 */ /* 0x008724000800017f */
[----:B----4-:R-:W-:Y:S05]  /*1c1a0*/  @!P0 NANOSLEEP.SYNCS 0x989680 ;  /* 0x009896800000895d */ /* 0x010fea0003900000 */
[----:B------:R-:W4:Y:S02]  /*1c1b0*/  @!P0 SYNCS.PHASECHK.TRANS64 P0, [R3+URZ], R0 ;  /* 0x00000000030085a7 */ /* 0x000f24000800007f */
[----:B----4-:R-:W-:Y:S05]  /*1c1c0*/  @!P0 BRA `(.L_x_1429) ;  /* 0xfffffffc00f08947 */ /* 0x010fea000383ffff */
.L_x_1097:
[----:B------:R-:W-:Y:S05]  /*1c1d0*/  BSYNC B7 ;  /* 0x0000000000077941 */ /* 0x000fea0003800000 */
.L_x_1094:
[----:B------:R-:W-:Y:S05]  /*1c1e0*/  EXIT ;  /* 0x000000000000794d */ /* 0x000fea0003800000 */
.L_x_1123:
[----:B0-----:R0:W1:Y:S02]  /*1c1f0*/  SYNCS.PHASECHK.TRANS64.TRYWAIT P6, [R85+URZ+0x16890], R97 ;  /* 0x01689061550075a7 */ /* 0x00106400080c017f */
[----:B-1----:R-:W-:Y:S05]  /*1c200*/  @!P6 NANOSLEEP.SYNCS 0x989680 ;  /* 0x009896800000e95d */ /* 0x002fea0003900000 */
[----:B------:R-:W1:Y:S02]  /*1c210*/  @!P6 SYNCS.PHASECHK.TRANS64 P6, [R85+URZ+0x16890], R97 ;  /* 0x016890615500e5a7 */ /* 0x000e6400080c007f */
[----:B-1----:R-:W-:Y:S05]  /*1c220*/  @!P6 BRA `(.L_x_1123) ;  /* 0xfffffffc00f0e947 */ /* 0x002fea000383ffff */
[----:B------:R-:W-:Y:S05]  /*1c230*/  BRA `(.L_x_1430) ;  /* 0xfffffe6800c87947 */ /* 0x000fea000383ffff */
.L_x_1143:
[----:B0-----:R0:W1:Y:S02]  /*1c240*/  SYNCS.PHASECHK.TRANS64.TRYWAIT P5, [R85+URZ+0x16890], R97 ;  /* 0x01689061550075a7 */ /* 0x00106400080a017f */
[----:B-1----:R-:W-:Y:S05]  /*1c250*/  @!P5 NANOSLEEP.SYNCS 0x989680 ;  /* 0x009896800000d95d */ /* 0x002fea0003900000 */
[----:B------:R-:W1:Y:S02]  /*1c260*/  @!P5 SYNCS.PHASECHK.TRANS64 P5, [R85+URZ+0x16890], R97 ;  /* 0x016890615500d5a7 */ /* 0x000e6400080a007f */
[----:B-1----:R-:W-:Y:S05]  /*1c270*/  @!P5 BRA `(.L_x_1143) ;  /* 0xfffffffc00f0d947 */ /* 0x002fea000383ffff */
[----:B------:R-:W-:Y:S05]  /*1c280*/  BRA `(.L_x_1431) ;  /* 0xfffffe7c00a87947 */ /* 0x000fea000383ffff */
.L_x_1152:
[----:B0-----:R0:W1:Y:S02]  /*1c290*/  SYNCS.PHASECHK.TRANS64.TRYWAIT P4, [R85+URZ+0x16890], R97 ;  /* 0x01689061550075a7 */ /* 0x001064000808017f */
[----:B-1----:R-:W-:Y:S05]  /*1c2a0*/  @!P4 NANOSLEEP.SYNCS 0x989680 ;  /* 0x009896800000c95d */ /* 0x002fea0003900000 */
[----:B------:R-:W1:Y:S02]  /*1c2b0*/  @!P4 SYNCS.PHASECHK.TRANS64 P4, [R85+URZ+0x16890], R97 ;  /* 0x016890615500c5a7 */ /* 0x000e64000808007f */
[----:B-1----:R-:W-:Y:S05]  /*1c2c0*/  @!P4 BRA `(.L_x_1152) ;  /* 0xfffffffc00f0c947 */ /* 0x002fea000383ffff */
[----:B------:R-:W-:Y:S05]  /*1c2d0*/  BRA `(.L_x_1432) ;  /* 0xfffffe8c00e87947 */ /* 0x000fea000383ffff */
.L_x_1158:
[----:B--2---:R2:W3:Y:S02]  /*1c2e0*/  SYNCS.PHASECHK.TRANS64.TRYWAIT P3, [R85+URZ+0x168b0], R97 ;  /* 0x0168b061550075a7 */ /* 0x0044e4000806017f */
[----:B---3--:R-:W-:Y:S05]  /*1c2f0*/  @!P3 NANOSLEEP.SYNCS 0x989680 ;  /* 0x009896800000b95d */ /* 0x008fea0003900000 */
[----:B------:R-:W3:Y:S02]  /*1c300*/  @!P3 SYNCS.PHASECHK.TRANS64 P3, [R85+URZ+0x168b0], R97 ;  /* 0x0168b0615500b5a7 */ /* 0x000ee4000806007f */
[----:B---3--:R-:W-:Y:S05]  /*1c310*/  @!P3 BRA `(.L_x_1158) ;  /* 0xfffffffc00f0b947 */ /* 0x008fea000383ffff */
[----:B------:R-:W-:Y:S05]  /*1c320*/  BRA `(.L_x_1433) ;  /* 0xfffffe90007c7947 */ /* 0x000fea000383ffff */
.L_x_1174:
[----:B------:R-:W-:Y:S01]  /*1c330*/  BSSY B0, `(.L_x_1434) ;  /* 0x0000008000007945 */ /* 0x000fe20003800000 */
[----:B--2---:R-:W-:Y:S02]  /*1c340*/  IMAD.MOV.U32 R13, RZ, RZ, R24 ;  /* 0x000000ffff0d7224 */ /* 0x004fe400078e0018 */
[----:B------:R-:W-:Y:S02]  /*1c350*/  IMAD.MOV.U32 R12, RZ, RZ, RZ ;  /* 0x000000ffff0c7224 */ /* 0x000fe400078e00ff */
[----:B------:R-:W-:Y:S02]  /*1c360*/  IMAD.MOV.U32 R11, RZ, RZ, 0x1f ;  /* 0x0000001fff0b7424 */ /* 0x000fe400078e00ff */
[----:B------:R-:W-:-:S07]  /*1c370*/  IMAD.MOV.U32 R15, RZ, RZ, -0x1 ;  /* 0xffffffffff0f7424 */ /* 0x000fce00078e00ff */
[----:B-----5:R-:W-:Y:S05]  /*1c380*/  WARPSYNC.COLLECTIVE R15, `(.L_x_1435) ;  /* 0x000000000f087348 */ /* 0x020fea0003c00000 */
[----:B------:R0:W1:Y:S02]  /*1c390*/  SHFL.IDX P6, R14, R13, R12, R11 ;  /* 0x0000000c0d0e7389 */ /* 0x00006400000c000b */
[----:B01---5:R-:W-:Y:S01]  /*1c3a0*/  ENDCOLLECTIVE ;  /* 0x000000000000791b */ /* 0x023fe20003800000 */
.L_x_1435:
[----:B------:R-:W-:Y:S05]  /*1c3b0*/  BSYNC B0 ;  /* 0x0000000000007941 */ /* 0x000fea0003800000 */
.L_x_1434:
[----:B------:R0:W-:Y:S01]  /*1c3c0*/  STL [R1+0xc], R14 ;  /* 0x00000c0e01007387 */ /* 0x0001e20000100800 */
[----:B------:R-:W-:Y:S05]  /*1c3d0*/  BRA `(.L_x_1436) ;  /* 0xfffffe9800b07947 */ /* 0x000fea000383ffff */
.L_x_1190:
        /* <DEDUP_REMOVED lines=8> */
.L_x_1438:
[----:B------:R-:W-:Y:S05]  /*1c460*/  BSYNC B1 ;  /* 0x0000000000017941 */ /* 0x000fea0003800000 */
.L_x_1437:
[----:B------:R-:W-:Y:S05]  /*1c470*/  BRA `(.L_x_1439) ;  /* 0xfffffea800487947 */ /* 0x000fea000383ffff */
.L_x_1191:
        /* <DEDUP_REMOVED lines=8> */
.L_x_1441:
[----:B------:R-:W-:Y:S05]  /*1c500*/  BSYNC B1 ;  /* 0x0000000000017941 */ /* 0x000fea0003800000 */
.L_x_1440:
[----:B------:R-:W-:Y:S05]  /*1c510*/  BRA `(.L_x_1442) ;  /* 0xfffffea800287947 */ /* 0x000fea000383ffff */
.L_x_1192:
        /* <DEDUP_REMOVED lines=8> */
.L_x_1444:
[----:B------:R-:W-:Y:S05]  /*1c5a0*/  BSYNC B1 ;  /* 0x0000000000017941 */ /* 0x000fea0003800000 */
.L_x_1443:
[----:B------:R-:W-:Y:S05]  /*1c5b0*/  BRA `(.L_x_1445) ;  /* 0xfffffea800087947 */ /* 0x000fea000383ffff */
.L_x_1193:
        /* <DEDUP_REMOVED lines=8> */
.L_x_1447:
[----:B------:R-:W-:Y:S05]  /*1c640*/  BSYNC B1 ;  /* 0x0000000000017941 */ /* 0x000fea0003800000 */
.L_x_1446:
[----:B------:R-:W-:Y:S05]  /*1c650*/  BRA `(.L_x_1448) ;  /* 0xfffffea400e87947 */ /* 0x000fea000383ffff */
.L_x_1194:
[----:B------:R-:W-:Y:S01]  /*1c660*/  BSSY B1, `(.L_x_1449) ;  /* 0x0000008000017945 */ /* 0x000fe20003800000 */
[----:B------:R-:W-:Y:S02]  /*1c670*/  IMAD.MOV.U32 R13, RZ, RZ, R5 ;  /* 0x000000ffff0d7224 */ /* 0x000fe400078e0005 */
[----:B------:R-:W-:Y:S02]  /*1c680*/  IMAD.MOV.U32 R12, RZ, RZ, 0x1 ;  /* 0x00000001ff0c7424 */ /* 0x000fe400078e00ff */
[----:B------:R-:W-:Y:S02]  /*1c690*/  IMAD.MOV.U32 R11, RZ, RZ, 0x1c1f ;  /* 0x00001c1fff0b7424 */ /* 0x000fe400078e00ff */
[----:B------:R-:W-:-:S07]  /*1c6a0*/  IMAD.MOV.U32 R15, RZ, RZ, -0x1 ;  /* 0xffffffffff0f7424 */ /* 0x000fce00078e00ff */
[----:B-----5:R-:W-:Y:S05]  /*1c6b0*/  WARPSYNC.COLLECTIVE R15, `(.L_x_1450) ;  /* 0x000000000f087348 */ /* 0x020fea0003c00000 */
[----:B------:R0:W1:Y:S02]  /*1c6c0*/  SHFL.IDX P6, R14, R13, R12, R11 ;  /* 0x0000000c0d0e7389 */ /* 0x00006400000c000b */
[----:B01---5:R-:W-:Y:S01]  /*1c6d0*/  ENDCOLLECTIVE ;  /* 0x000000000000791b */ /* 0x023fe20003800000 */
.L_x_1450:
[----:B------:R-:W-:Y:S05]  /*1c6e0*/  BSYNC B1 ;  /* 0x0000000000017941 */ /* 0x000fea0003800000 */
.L_x_1449:
[----:B------:R-:W-:Y:S05]  /*1c6f0*/  BRA `(.L_x_1451) ;  /* 0xfffffea400c87947 */ /* 0x000fea000383ffff */
.L_x_1195:
        /* <DEDUP_REMOVED lines=8> */
.L_x_1453:
[----:B------:R-:W-:Y:S05]  /*1c780*/  BSYNC B1 ;  /* 0x0000000000017941 */ /* 0x000fea0003800000 */
.L_x_1452:
[----:B------:R-:W-:Y:S05]  /*1c790*/  BRA `(.L_x_1454) ;  /* 0xfffffea400a87947 */ /* 0x000fea000383ffff */
.L_x_1196:
        /* <DEDUP_REMOVED lines=8> */
.L_x_1456:
[----:B------:R-:W-:Y:S05]  /*1c820*/  BSYNC B1 ;  /* 0x0000000000017941 */ /* 0x000fea0003800000 */
.L_x_1455:
[----:B------:R-:W-:Y:S05]  /*1c830*/  BRA `(.L_x_1457) ;  /* 0xfffffea400887947 */ /* 0x000fea000383ffff */
.L_x_1197:
        /* <DEDUP_REMOVED lines=8> */
.L_x_1459:
[----:B------:R-:W-:Y:S05]  /*1c8c0*/  BSYNC B1 ;  /* 0x0000000000017941 */ /* 0x000fea0003800000 */
.L_x_1458:
[----:B------:R-:W-:Y:S05]  /*1c8d0*/  BRA `(.L_x_1460) ;  /* 0xfffffea400687947 */ /* 0x000fea000383ffff */
.L_x_1199:
[----:B0-----:R0:W1:Y:S02]  /*1c8e0*/  SYNCS.PHASECHK.TRANS64.TRYWAIT P2, [R2+URZ+0x16800], R7 ;  /* 0x01680007020075a7 */ /* 0x001064000804017f */
[----:B-1----:R-:W-:Y:S05]  /*1c8f0*/  @!P2 NANOSLEEP.SYNCS 0x989680 ;  /* 0x009896800000a95d */ /* 0x002fea0003900000 */
[----:B------:R-:W1:Y:S02]  /*1c900*/  @!P2 SYNCS.PHASECHK.TRANS64 P2, [R2+URZ+0x16800], R7 ;  /* 0x016800070200a5a7 */ /* 0x000e64000804007f */
[----:B-1----:R-:W-:Y:S05]  /*1c910*/  @!P2 BRA `(.L_x_1199) ;  /* 0xfffffffc00f0a947 */ /* 0x002fea000383ffff */
[----:B------:R-:W-:Y:S05]  /*1c920*/  BRA `(.L_x_1461) ;  /* 0xfffffea800047947 */ /* 0x000fea000383ffff */
.L_x_1207:
        /* <DEDUP_REMOVED lines=8> */
.L_x_1463:
[----:B------:R-:W-:Y:S05]  /*1c9b0*/  BSYNC B1 ;  /* 0x0000000000017941 */ /* 0x000fea0003800000 */
.L_x_1462:
[----:B------:R-:W-:Y:S05]  /*1c9c0*/  BRA `(.L_x_1464) ;  /* 0xfffffeb8005c7947 */ /* 0x000fea000383ffff */
.L_x_1208:
        /* <DEDUP_REMOVED lines=8> */
.L_x_1466:
[----:B------:R-:W-:Y:S05]  /*1ca50*/  BSYNC B1 ;  /* 0x0000000000017941 */ /* 0x000fea0003800000 */
.L_x_1465:
[----:B------:R-:W-:Y:S05]  /*1ca60*/  BRA `(.L_x_1467) ;  /* 0xfffffeb8003c7947 */ /* 0x000fea000383ffff */
.L_x_1209:
        /* <DEDUP_REMOVED lines=8> */
.L_x_1469:
[----:B------:R-:W-:Y:S05]  /*1caf0*/  BSYNC B1 ;  /* 0x0000000000017941 */ /* 0x000fea0003800000 */
.L_x_1468:
[----:B------:R-:W-:Y:S05]  /*1cb00*/  BRA `(.L_x_1470) ;  /* 0xfffffeb8001c7947 */ /* 0x000fea000383ffff */
.L_x_1210:
        /* <DEDUP_REMOVED lines=8> */
.L_x_1472:
[----:B------:R-:W-:Y:S05]  /*1cb90*/  BSYNC B1 ;  /* 0x0000000000017941 */ /* 0x000fea0003800000 */
.L_x_1471:
[----:B------:R-:W-:Y:S05]  /*1cba0*/  BRA `(.L_x_1473) ;  /* 0xfffffeb400fc7947 */ /* 0x000fea000383ffff */
.L_x_1211:
        /* <DEDUP_REMOVED lines=8> */
.L_x_1475:
[----:B------:R-:W-:Y:S05]  /*1cc30*/  BSYNC B1 ;  /* 0x0000000000017941 */ /* 0x000fea0003800000 */
.L_x_1474:
[----:B------:R-:W-:Y:S05]  /*1cc40*/  BRA `(.L_x_1476) ;  /* 0xfffffeb400dc7947 */ /* 0x000fea000383ffff */
.L_x_1212:
        /* <DEDUP_REMOVED lines=8> */
.L_x_1478:
[----:B------:R-:W-:Y:S05]  /*1ccd0*/  BSYNC B1 ;  /* 0x0000000000017941 */ /* 0x000fea0003800000 */
.L_x_1477:
[----:B------:R-:W-:Y:S05]  /*1cce0*/  BRA `(.L_x_1479) ;  /* 0xfffffeb400c07947 */ /* 0x000fea000383ffff */
.L_x_1213:
        /* <DEDUP_REMOVED lines=8> */
.L_x_1481:
[----:B------:R-:W-:Y:S05]  /*1cd70*/  BSYNC B1 ;  /* 0x0000000000017941 */ /* 0x000fea0003800000 */
.L_x_1480:
[----:B------:R-:W-:Y:S05]  /*1cd80*/  BRA `(.L_x_1482) ;  /* 0xfffffeb400a47947 */ /* 0x000fea000383ffff */
.L_x_1214:
        /* <DEDUP_REMOVED lines=8> */
.L_x_1484:
[----:B------:R-:W-:Y:S05]  /*1ce10*/  BSYNC B1 ;  /* 0x0000000000017941 */ /* 0x000fea0003800000 */
.L_x_1483:
[----:B------:R-:W-:Y:S05]  /*1ce20*/  BRA `(.L_x_1485) ;  /* 0xfffffeb400887947 */ /* 0x000fea000383ffff */
.L_x_1216:
[----:B0-----:R0:W1:Y:S02]  /*1ce30*/  SYNCS.PHASECHK.TRANS64.TRYWAIT P1, [R2+URZ+0x16800], R9 ;  /* 0x01680009020075a7 */ /* 0x001064000802017f */
[----:B-1----:R-:W-:Y:S05]  /*1ce40*/  @!P1 NANOSLEEP.SYNCS 0x989680 ;  /* 0x009896800000995d */ /* 0x002fea0003900000 */
[----:B------:R-:W1:Y:S02]  /*1ce50*/  @!P1 SYNCS.PHASECHK.TRANS64 P1, [R2+URZ+0x16800], R9 ;  /* 0x01680009020095a7 */ /* 0x000e64000802007f */
[----:B-1----:R-:W-:Y:S05]  /*1ce60*/  @!P1 BRA `(.L_x_1216) ;  /* 0xfffffffc00f09947 */ /* 0x002fea000383ffff */
[----:B------:R-:W-:Y:S05]  /*1ce70*/  BRA `(.L_x_1486) ;  /* 0xfffffeb800047947 */ /* 0x000fea000383ffff */
.L_x_1222:
[----:B-1----:R1:W2:Y:S02]  /*1ce80*/  SYNCS.PHASECHK.TRANS64.TRYWAIT P2, [R7+URZ+0x16830], R0 ;  /* 0x01683000070075a7 */ /* 0x0022a4000804017f */
[----:B--2---:R-:W-:Y:S05]  /*1ce90*/  @!P2 NANOSLEEP.SYNCS 0x989680 ;  /* 0x009896800000a95d */ /* 0x004fea0003900000 */
[----:B------:R-:W2:Y:S02]  /*1cea0*/  @!P2 SYNCS.PHASECHK.TRANS64 P2, [R7+URZ+0x16830], R0 ;  /* 0x016830000700a5a7 */ /* 0x000ea4000804007f */
[----:B--2---:R-:W-:Y:S05]  /*1ceb0*/  @!P2 BRA `(.L_x_1222) ;  /* 0xfffffffc00f0a947 */ /* 0x004fea000383ffff */
[----:B------:R-:W-:Y:S05]  /*1cec0*/  BRA `(.L_x_1221) ;  /* 0xfffffec800047947 */ /* 0x000fea000383ffff */
.L_x_1240:
[----:B-1----:R1:W2:Y:S02]  /*1ced0*/  SYNCS.PHASECHK.TRANS64.TRYWAIT P3, [R13+URZ+0x16830], R12 ;  /* 0x0168300c0d0075a7 */ /* 0x0022a4000806017f */
[----:B--2---:R-:W-:Y:S05]  /*1cee0*/  @!P3 NANOSLEEP.SYNCS 0x989680 ;  /* 0x009896800000b95d */ /* 0x004fea0003900000 */
[----:B------:R-:W2:Y:S02]  /*1cef0*/  @!P3 SYNCS.PHASECHK.TRANS64 P3, [R13+URZ+0x16830], R12 ;  /* 0x0168300c0d00b5a7 */ /* 0x000ea4000806007f */
[----:B--2---:R-:W-:Y:S05]  /*1cf00*/  @!P3 BRA `(.L_x_1240) ;  /* 0xfffffffc00f0b947 */ /* 0x004fea000383ffff */
[----:B------:R-:W-:Y:S05]  /*1cf10*/  BRA `(.L_x_1239) ;  /* 0xfffffef800c87947 */ /* 0x000fea000383ffff */
.L_x_1244:
[----:B-1----:R1:W2:Y:S02]  /*1cf20*/  SYNCS.PHASECHK.TRANS64.TRYWAIT P2, [R13+URZ+0x16850], R12 ;  /* 0x0168500c0d0075a7 */ /* 0x0022a4000804017f */
[----:B--2---:R-:W-:Y:S05]  /*1cf30*/  @!P2 NANOSLEEP.SYNCS 0x989680 ;  /* 0x009896800000a95d */ /* 0x004fea0003900000 */
[----:B------:R-:W2:Y:S02]  /*1cf40*/  @!P2 SYNCS.PHASECHK.TRANS64 P2, [R13+URZ+0x16850], R12 ;  /* 0x0168500c0d00a5a7 */ /* 0x000ea4000804007f */
[----:B--2---:R-:W-:Y:S05]  /*1cf50*/  @!P2 BRA `(.L_x_1244) ;  /* 0xfffffffc00f0a947 */ /* 0x004fea000383ffff */
[----:B------:R-:W-:Y:S05]  /*1cf60*/  BRA `(.L_x_1241) ;  /* 0xfffffefc00887947 */ /* 0x000fea000383ffff */
.L_x_1263:
[----:B-1----:R1:W2:Y:S02]  /*1cf70*/  SYNCS.PHASECHK.TRANS64.TRYWAIT P3, [R0+URZ+0x16830], R3 ;  /* 0x01683003000075a7 */ /* 0x0022a4000806017f */
[----:B--2---:R-:W-:Y:S05]  /*1cf80*/  @!P3 NANOSLEEP.SYNCS 0x989680 ;  /* 0x009896800000b95d */ /* 0x004fea0003900000 */
[----:B------:R-:W2:Y:S02]  /*1cf90*/  @!P3 SYNCS.PHASECHK.TRANS64 P3, [R0+URZ+0x16830], R3 ;  /* 0x016830030000b5a7 */ /* 0x000ea4000806007f */
[----:B--2---:R-:W-:Y:S05]  /*1cfa0*/  @!P3 BRA `(.L_x_1263) ;  /* 0xfffffffc00f0b947 */ /* 0x004fea000383ffff */
[----:B------:R-:W-:Y:S05]  /*1cfb0*/  BRA `(.L_x_1262) ;  /* 0xffffff2c00147947 */ /* 0x000fea000383ffff */
.L_x_1267:
[----:B-1----:R1:W2:Y:S02]  /*1cfc0*/  SYNCS.PHASECHK.TRANS64.TRYWAIT P2, [R3+URZ+0x16850], R0 ;  /* 0x01685000030075a7 */ /* 0x0022a4000804017f */
[----:B--2---:R-:W-:Y:S05]  /*1cfd0*/  @!P2 NANOSLEEP.SYNCS 0x989680 ;  /* 0x009896800000a95d */ /* 0x004fea0003900000 */
[----:B------:R-:W2:Y:S02]  /*1cfe0*/  @!P2 SYNCS.PHASECHK.TRANS64 P2, [R3+URZ+0x16850], R0 ;  /* 0x016850000300a5a7 */ /* 0x000ea4000804007f */
[----:B--2---:R-:W-:Y:S05]  /*1cff0*/  @!P2 BRA `(.L_x_1267) ;  /* 0xfffffffc00f0a947 */ /* 0x004fea000383ffff */
[----:B------:R-:W-:Y:S05]  /*1d000*/  BRA `(.L_x_1264) ;  /* 0xffffff2c00d47947 */ /* 0x000fea000383ffff */
.L_x_1274:
[----:B-1----:R1:W2:Y:S02]  /*1d010*/  SYNCS.PHASECHK.TRANS64.TRYWAIT P3, [R0+URZ+0x16830], R3 ;  /* 0x01683003000075a7 */ /* 0x0022a4000806017f */
[----:B--2---:R-:W-:Y:S05]  /*1d020*/  @!P3 NANOSLEEP.SYNCS 0x989680 ;  /* 0x009896800000b95d */ /* 0x004fea0003900000 */
[----:B------:R-:W2:Y:S02]  /*1d030*/  @!P3 SYNCS.PHASECHK.TRANS64 P3, [R0+URZ+0x16830], R3 ;  /* 0x016830030000b5a7 */ /* 0x000ea4000806007f */
[----:B--2---:R-:W-:Y:S05]  /*1d040*/  @!P3 BRA `(.L_x_1274) ;  /* 0xfffffffc00f0b947 */ /* 0x004fea000383ffff */
[----:B------:R-:W-:Y:S05]  /*1d050*/  BRA `(.L_x_1273) ;  /* 0xffffff4800d47947 */ /* 0x000fea000383ffff */
.L_x_1278:
[----:B-1----:R1:W2:Y:S02]  /*1d060*/  SYNCS.PHASECHK.TRANS64.TRYWAIT P2, [R3+URZ+0x16850], R0 ;  /* 0x01685000030075a7 */ /* 0x0022a4000804017f */
[----:B--2---:R-:W-:Y:S05]  /*1d070*/  @!P2 NANOSLEEP.SYNCS 0x989680 ;  /* 0x009896800000a95d */ /* 0x004fea0003900000 */
[----:B------:R-:W2:Y:S02]  /*1d080*/  @!P2 SYNCS.PHASECHK.TRANS64 P2, [R3+URZ+0x16850], R0 ;  /* 0x016850000300a5a7 */ /* 0x000ea4000804007f */
[----:B--2---:R-:W-:Y:S05]  /*1d090*/  @!P2 BRA `(.L_x_1278) ;  /* 0xfffffffc00f0a947 */ /* 0x004fea000383ffff */
[----:B------:R-:W-:Y:S05]  /*1d0a0*/  BRA `(.L_x_1275) ;  /* 0xffffff4c00947947 */ /* 0x000fea000383ffff */
.L_x_1291:
[----:B-1----:R1:W2:Y:S02]  /*1d0b0*/  SYNCS.PHASECHK.TRANS64.TRYWAIT P0, [R11+URZ+0x16850], R4 ;  /* 0x016850040b0075a7 */ /* 0x0022a4000800017f */
[----:B--2---:R-:W-:Y:S05]  /*1d0c0*/  @!P0 NANOSLEEP.SYNCS 0x989680 ;  /* 0x009896800000895d */ /* 0x004fea0003900000 */
[----:B------:R-:W2:Y:S02]  /*1d0d0*/  @!P0 SYNCS.PHASECHK.TRANS64 P0, [R11+URZ+0x16850], R4 ;  /* 0x016850040b0085a7 */ /* 0x000ea4000800007f */
[----:B--2---:R-:W-:Y:S05]  /*1d0e0*/  @!P0 BRA `(.L_x_1291) ;  /* 0xfffffffc00f08947 */ /* 0x004fea000383ffff */
[----:B------:R-:W-:Y:S05]  /*1d0f0*/  BRA `(.L_x_1290) ;  /* 0xffffff7800547947 */ /* 0x000fea000383ffff */
.L_x_1333:
[----:B------:R-:W0:Y:S01]  /*1d100*/  S2R R13, SR_TID.X ;  /* 0x00000000000d7919 */ /* 0x000e220000002100 */
[----:B------:R-:W-:Y:S01]  /*1d110*/  BSSY B1, `(.L_x_1487) ;  /* 0x0000009000017945 */ /* 0x000fe20003800000 */
[----:B------:R-:W-:Y:S02]  /*1d120*/  IMAD.MOV.U32 R12, RZ, RZ, RZ ;  /* 0x000000ffff0c7224 */ /* 0x000fe400078e00ff */
[----:B------:R-:W-:Y:S02]  /*1d130*/  IMAD.MOV.U32 R11, RZ, RZ, 0x1f ;  /* 0x0000001fff0b7424 */ /* 0x000fe400078e00ff */
[----:B------:R-:W-:Y:S01]  /*1d140*/  IMAD.MOV.U32 R15, RZ, RZ, -0x1 ;  /* 0xffffffffff0f7424 */ /* 0x000fe200078e00ff */
[----:B0-----:R-:W-:-:S04]  /*1d150*/  SHF.R.U32.HI R13, RZ, 0x5, R13 ;  /* 0x00000005ff0d7819 */ /* 0x001fc8000001160d */
[----:B------:R-:W-:-:S07]  /*1d160*/  LOP3.LUT R13, R13, 0x3, RZ, 0xc0, !PT ;  /* 0x000000030d0d7812 */ /* 0x000fce00078ec0ff */
[----:B-1----:R-:W-:Y:S05]  /*1d170*/  WARPSYNC.COLLECTIVE R15, `(.L_x_1488) ;  /* 0x000000000f087348 */ /* 0x002fea0003c00000 */
[----:B------:R0:W2:Y:S02]  /*1d180*/  SHFL.IDX P6, R14, R13, R12, R11 ;  /* 0x0000000c0d0e7389 */ /* 0x0000a400000c000b */
[----:B012---:R-:W-:Y:S01]  /*1d190*/  ENDCOLLECTIVE ;  /* 0x000000000000791b */ /* 0x007fe20003800000 */
.L_x_1488:
[----:B------:R-:W-:Y:S05]  /*1d1a0*/  BSYNC B1 ;  /* 0x0000000000017941 */ /* 0x000fea0003800000 */
.L_x_1487:
[----:B------:R-:W-:Y:S05]  /*1d1b0*/  BRA `(.L_x_1489) ;  /* 0xffffffb000607947 */ /* 0x000fea000383ffff */
.L_x_1334:
[----:B------:R-:W-:Y:S01]  /*1d1c0*/  BSSY B1, `(.L_x_1490) ;  /* 0x0000006000017945 */ /* 0x000fe20003800000 */
[----:B------:R-:W-:-:S07]  /*1d1d0*/  IMAD.MOV.U32 R15, RZ, RZ, -0x1 ;  /* 0xffffffffff0f7424 */ /* 0x000fce00078e00ff */
[----:B-1----:R-:W-:Y:S05]  /*1d1e0*/  WARPSYNC.COLLECTIVE R15, `(.L_x_1491) ;  /* 0x000000000f0c7348 */ /* 0x002fea0003c00000 */
[----:B------:R-:W-:Y:S02]  /*1d1f0*/  ELECT P6, UR62, PT ;  /* 0x00000000003e782f */ /* 0x000fe400038c0000 */
[----:B------:R-:W-:Y:S01]  /*1d200*/  MOV R14, UR62 ;  /* 0x0000003e000e7c02 */ /* 0x000fe20008000f00 */
[----:B-1----:R-:W-:Y:S10]  /*1d210*/  ENDCOLLECTIVE ;  /* 0x000000000000791b */ /* 0x002ff40003800000 */
.L_x_1491:
[----:B------:R-:W-:Y:S05]  /*1d220*/  BSYNC B1 ;  /* 0x0000000000017941 */ /* 0x000fea0003800000 */
.L_x_1490:
[----:B------:R-:W-:Y:S05]  /*1d230*/  BRA `(.L_x_1492) ;  /* 0xffffffb0004c7947 */ /* 0x000fea000383ffff */
.L_x_1336:
[----:B0-----:R0:W2:Y:S02]  /*1d240*/  SYNCS.PHASECHK.TRANS64.TRYWAIT P0, [R8+URZ+0x16820], R9 ;  /* 0x01682009080075a7 */ /* 0x0010a4000800017f */
[----:B--2---:R-:W-:Y:S05]  /*1d250*/  @!P0 NANOSLEEP.SYNCS 0x989680 ;  /* 0x009896800000895d */ /* 0x004fea0003900000 */
[----:B------:R-:W2:Y:S02]  /*1d260*/  @!P0 SYNCS.PHASECHK.TRANS64 P0, [R8+URZ+0x16820], R9 ;  /* 0x01682009080085a7 */ /* 0x000ea4000800007f */
[----:B--2---:R-:W-:Y:S05]  /*1d270*/  @!P0 BRA `(.L_x_1336) ;  /* 0xfffffffc00f08947 */ /* 0x004fea000383ffff */
[----:B------:R-:W-:Y:S05]  /*1d280*/  BRA `(.L_x_1493) ;  /* 0xffffffb000687947 */ /* 0x000fea000383ffff */
.L_x_1339:
[----:B0-----:R0:W2:Y:S02]  /*1d290*/  SYNCS.PHASECHK.TRANS64.TRYWAIT P0, [R9+URZ+0x168a0], R12 ;  /* 0x0168a00c090075a7 */ /* 0x0010a4000800017f */
[----:B--2---:R-:W-:Y:S05]  /*1d2a0*/  @!P0 NANOSLEEP.SYNCS 0x989680 ;  /* 0x009896800000895d */ /* 0x004fea0003900000 */
[----:B------:R-:W2:Y:S02]  /*1d2b0*/  @!P0 SYNCS.PHASECHK.TRANS64 P0, [R9+URZ+0x168a0], R12 ;  /* 0x0168a00c090085a7 */ /* 0x000ea4000800007f */
[----:B--2---:R-:W-:Y:S05]  /*1d2c0*/  @!P0 BRA `(.L_x_1339) ;  /* 0xfffffffc00f08947 */ /* 0x004fea000383ffff */
[----:B------:R-:W-:Y:S05]  /*1d2d0*/  BRA `(.L_x_1494) ;  /* 0xffffffb000707947 */ /* 0x000fea000383ffff */
.L_x_1341:
[----:B---3--:R3:W4:Y:S02]  /*1d2e0*/  SYNCS.PHASECHK.TRANS64.TRYWAIT P0, [R9+URZ+0x168c0], R12 ;  /* 0x0168c00c090075a7 */ /* 0x008724000800017f */
[----:B----4-:R-:W-:Y:S05]  /*1d2f0*/  @!P0 NANOSLEEP.SYNCS 0x989680 ;  /* 0x009896800000895d */ /* 0x010fea0003900000 */
[----:B------:R-:W4:Y:S02]  /*1d300*/  @!P0 SYNCS.PHASECHK.TRANS64 P0, [R9+URZ+0x168c0], R12 ;  /* 0x0168c00c090085a7 */ /* 0x000f24000800007f */
[----:B----4-:R-:W-:Y:S05]  /*1d310*/  @!P0 BRA `(.L_x_1341) ;  /* 0xfffffffc00f08947 */ /* 0x010fea000383ffff */
[----:B------:R-:W-:Y:S05]  /*1d320*/  BRA `(.L_x_1495) ;  /* 0xffffffb000c87947 */ /* 0x000fea000383ffff */
.L_x_1345:
[----:B0-----:R0:W2:Y:S02]  /*1d330*/  SYNCS.PHASECHK.TRANS64.TRYWAIT P0, [R12+URZ+0x168a0], R9 ;  /* 0x0168a0090c0075a7 */ /* 0x0010a4000800017f */
[----:B--2---:R-:W-:Y:S05]  /*1d340*/  @!P0 NANOSLEEP.SYNCS 0x989680 ;  /* 0x009896800000895d */ /* 0x004fea0003900000 */
[----:B------:R-:W2:Y:S02]  /*1d350*/  @!P0 SYNCS.PHASECHK.TRANS64 P0, [R12+URZ+0x168a0], R9 ;  /* 0x0168a0090c0085a7 */ /* 0x000ea4000800007f */
[----:B--2---:R-:W-:Y:S05]  /*1d360*/  @!P0 BRA `(.L_x_1345) ;  /* 0xfffffffc00f08947 */ /* 0x004fea000383ffff */
[----:B------:R-:W-:Y:S05]  /*1d370*/  BRA `(.L_x_1496) ;  /* 0xffffffb400507947 */ /* 0x000fea000383ffff */
.L_x_1347:
[----:B--2---:R2:W3:Y:S02]  /*1d380*/  SYNCS.PHASECHK.TRANS64.TRYWAIT P1, [R12+URZ+0x168c0], R9 ;  /* 0x0168c0090c0075a7 */ /* 0x0044e4000802017f */
[----:B---3--:R-:W-:Y:S05]  /*1d390*/  @!P1 NANOSLEEP.SYNCS 0x989680 ;  /* 0x009896800000995d */ /* 0x008fea0003900000 */
[----:B------:R-:W3:Y:S02]  /*1d3a0*/  @!P1 SYNCS.PHASECHK.TRANS64 P1, [R12+URZ+0x168c0], R9 ;  /* 0x0168c0090c0095a7 */ /* 0x000ee4000802007f */
[----:B---3--:R-:W-:Y:S05]  /*1d3b0*/  @!P1 BRA `(.L_x_1347) ;  /* 0xfffffffc00f09947 */ /* 0x008fea000383ffff */
[----:B------:R-:W-:Y:S05]  /*1d3c0*/  BRA `(.L_x_1497) ;  /* 0xffffffb400a47947 */ /* 0x000fea000383ffff */
.L_x_1365:
        /* <DEDUP_REMOVED lines=11> */
.L_x_1499:
[----:B------:R-:W-:Y:S05]  /*1d480*/  BSYNC B0 ;  /* 0x0000000000007941 */ /* 0x000fea0003800000 */
.L_x_1498:
[----:B------:R-:W-:Y:S05]  /*1d490*/  BRA `(.L_x_1500) ;  /* 0xffffffc000a47947 */ /* 0x000fea000383ffff */
.L_x_1366:
[----:B------:R-:W-:Y:S01]  /*1d4a0*/  BSSY B0, `(.L_x_1501) ;  /* 0x0000006000007945 */ /* 0x000fe20003800000 */
[----:B------:R-:W-:-:S07]  /*1d4b0*/  IMAD.MOV.U32 R15, RZ, RZ, -0x1 ;  /* 0xffffffffff0f7424 */ /* 0x000fce00078e00ff */
[----:B-1----:R-:W-:Y:S05]  /*1d4c0*/  WARPSYNC.COLLECTIVE R15, `(.L_x_1502) ;  /* 0x000000000f0c7348 */ /* 0x002fea0003c00000 */
[----:B------:R-:W-:Y:S02]  /*1d4d0*/  ELECT P6, UR62, PT ;  /* 0x00000000003e782f */ /* 0x000fe400038c0000 */
[----:B------:R-:W-:Y:S01]  /*1d4e0*/  MOV R14, UR62 ;  /* 0x0000003e000e7c02 */ /* 0x000fe20008000f00 */
[----:B-1----:R-:W-:Y:S10]  /*1d4f0*/  ENDCOLLECTIVE ;  /* 0x000000000000791b */ /* 0x002ff40003800000 */
.L_x_1502:
[----:B------:R-:W-:Y:S05]  /*1d500*/  BSYNC B0 ;  /* 0x0000000000007941 */ /* 0x000fea0003800000 */
.L_x_1501:
[----:B------:R-:W-:Y:S05]  /*1d510*/  BRA `(.L_x_1503) ;  /* 0xffffffc000947947 */ /* 0x000fea000383ffff */
.L_x_1369:
[----:B--2---:R2:W3:Y:S02]  /*1d520*/  SYNCS.PHASECHK.TRANS64.TRYWAIT P0, [R5+URZ+0x16840], R4 ;  /* 0x01684004050075a7 */ /* 0x0044e4000800017f */
[----:B---3--:R-:W-:Y:S05]  /*1d530*/  @!P0 NANOSLEEP.SYNCS 0x989680 ;  /* 0x009896800000895d */ /* 0x008fea0003900000 */
[----:B------:R-:W3:Y:S02]  /*1d540*/  @!P0 SYNCS.PHASECHK.TRANS64 P0, [R5+URZ+0x16840], R4 ;  /* 0x01684004050085a7 */ /* 0x000ee4000800007f */
[----:B---3--:R-:W-:Y:S05]  /*1d550*/  @!P0 BRA `(.L_x_1369) ;  /* 0xfffffffc00f08947 */ /* 0x008fea000383ffff */
[----:B------:R-:W-:Y:S05]  /*1d560*/  BRA `(.L_x_1504) ;  /* 0xffffffc000e47947 */ /* 0x000fea000383ffff */
.L_x_1372:
[----:B0-----:R0:W2:Y:S02]  /*1d570*/  SYNCS.PHASECHK.TRANS64.TRYWAIT P0, [R27+URZ+0x16820], R4 ;  /* 0x016820041b0075a7 */ /* 0x0010a4000800017f */
[----:B--2---:R-:W-:Y:S05]  /*1d580*/  @!P0 NANOSLEEP.SYNCS 0x989680 ;  /* 0x009896800000895d */ /* 0x004fea0003900000 */
[----:B------:R-:W2:Y:S02]  /*1d590*/  @!P0 SYNCS.PHASECHK.TRANS64 P0, [R27+URZ+0x16820], R4 ;  /* 0x016820041b0085a7 */ /* 0x000ea4000800007f */
[----:B--2---:R-:W-:Y:S05]  /*1d5a0*/  @!P0 BRA `(.L_x_1372) ;  /* 0xfffffffc00f08947 */ /* 0x004fea000383ffff */
[----:B------:R-:W-:Y:S05]  /*1d5b0*/  BRA `(.L_x_1505) ;  /* 0xffffffc400a47947 */ /* 0x000fea000383ffff */
.L_x_1380:
[----:B0-----:R0:W2:Y:S02]  /*1d5c0*/  SYNCS.PHASECHK.TRANS64.TRYWAIT P0, [R3+URZ+0x16840], R2 ;  /* 0x01684002030075a7 */ /* 0x0010a4000800017f */
[----:B--2---:R-:W-:Y:S05]  /*1d5d0*/  @!P0 NANOSLEEP.SYNCS 0x989680 ;  /* 0x009896800000895d */ /* 0x004fea0003900000 */
[----:B------:R-:W2:Y:S02]  /*1d5e0*/  @!P0 SYNCS.PHASECHK.TRANS64 P0, [R3+URZ+0x16840], R2 ;  /* 0x01684002030085a7 */ /* 0x000ea4000800007f */
[----:B--2---:R-:W-:Y:S05]  /*1d5f0*/  @!P0 BRA `(.L_x_1380) ;  /* 0xfffffffc00f08947 */ /* 0x004fea000383ffff */
[----:B------:R-:W-:Y:S05]  /*1d600*/  BRA `(.L_x_1506) ;  /* 0xffffffc8004c7947 */ /* 0x000fea000383ffff */
.L_x_1382:
[----:B0-----:R0:W2:Y:S02]  /*1d610*/  SYNCS.PHASECHK.TRANS64.TRYWAIT P0, [R2+URZ+0x60], R5 ;  /* 0x00006005020075a7 */ /* 0x0010a4000800017f */
[----:B--2---:R-:W-:Y:S05]  /*1d620*/  @!P0 NANOSLEEP.SYNCS 0x989680 ;  /* 0x009896800000895d */ /* 0x004fea0003900000 */
[----:B------:R-:W2:Y:S02]  /*1d630*/  @!P0 SYNCS.PHASECHK.TRANS64 P0, [R2+URZ+0x60], R5 ;  /* 0x00006005020085a7 */ /* 0x000ea4000800007f */
[----:B--2---:R-:W-:Y:S05]  /*1d640*/  @!P0 BRA `(.L_x_1382) ;  /* 0xfffffffc00f08947 */ /* 0x004fea000383ffff */
[----:B------:R-:W-:Y:S05]  /*1d650*/  BRA `(.L_x_1507) ;  /* 0xffffffc800b07947 */ /* 0x000fea000383ffff */
.L_x_1387:
[----:B--2---:R2:W3:Y:S02]  /*1d660*/  SYNCS.PHASECHK.TRANS64.TRYWAIT P0, [R3+URZ+0x16840], R2 ;  /* 0x01684002030075a7 */ /* 0x0044e4000800017f */
[----:B---3--:R-:W-:Y:S05]  /*1d670*/  @!P0 NANOSLEEP.SYNCS 0x989680 ;  /* 0x009896800000895d */ /* 0x008fea0003900000 */
[----:B------:R-:W3:Y:S02]  /*1d680*/  @!P0 SYNCS.PHASECHK.TRANS64 P0, [R3+URZ+0x16840], R2 ;  /* 0x01684002030085a7 */ /* 0x000ee4000800007f */
[----:B---3--:R-:W-:Y:S05]  /*1d690*/  @!P0 BRA `(.L_x_1387) ;  /* 0xfffffffc00f08947 */ /* 0x008fea000383ffff */
[----:B------:R-:W-:Y:S05]  /*1d6a0*/  BRA `(.L_x_1508) ;  /* 0xffffffcc00c47947 */ /* 0x000fea000383ffff */
.L_x_1389:
[----:B0-----:R0:W2:Y:S02]  /*1d6b0*/  SYNCS.PHASECHK.TRANS64.TRYWAIT P1, [R3+URZ+0x60], R24 ;  /* 0x00006018030075a7 */ /* 0x0010a4000802017f */
[----:B--2---:R-:W-:Y:S05]  /*1d6c0*/  @!P1 NANOSLEEP.SYNCS 0x989680 ;  /* 0x009896800000995d */ /* 0x004fea0003900000 */
[----:B------:R-:W2:Y:S02]  /*1d6d0*/  @!P1 SYNCS.PHASECHK.TRANS64 P1, [R3+URZ+0x60], R24 ;  /* 0x00006018030095a7 */ /* 0x000ea4000802007f */
[----:B--2---:R-:W-:Y:S05]  /*1d6e0*/  @!P1 BRA `(.L_x_1389) ;  /* 0xfffffffc00f09947 */ /* 0x004fea000383ffff */
[----:B------:R-:W-:Y:S05]  /*1d6f0*/  BRA `(.L_x_1509) ;  /* 0xffffffd000287947 */ /* 0x000fea000383ffff */
.L_x_1394:
[----:B--2---:R2:W3:Y:S02]  /*1d700*/  SYNCS.PHASECHK.TRANS64.TRYWAIT P0, [R2+URZ+0x16840], R3 ;  /* 0x01684003020075a7 */ /* 0x0044e4000800017f */
[----:B---3--:R-:W-:Y:S05]  /*1d710*/  @!P0 NANOSLEEP.SYNCS 0x989680 ;  /* 0x009896800000895d */ /* 0x008fea0003900000 */
[----:B------:R-:W3:Y:S02]  /*1d720*/  @!P0 SYNCS.PHASECHK.TRANS64 P0, [R2+URZ+0x16840], R3 ;  /* 0x01684003020085a7 */ /* 0x000ee4000800007f */
[----:B---3--:R-:W-:Y:S05]  /*1d730*/  @!P0 BRA `(.L_x_1394) ;  /* 0xfffffffc00f08947 */ /* 0x008fea000383ffff */
[----:B------:R-:W-:Y:S05]  /*1d740*/  BRA `(.L_x_1510) ;  /* 0xffffffd400087947 */ /* 0x000fea000383ffff */
.L_x_1396:
[----:B0-----:R0:W2:Y:S02]  /*1d750*/  SYNCS.PHASECHK.TRANS64.TRYWAIT P1, [R2+URZ+0x60], R11 ;  /* 0x0000600b020075a7 */ /* 0x0010a4000802017f */
[----:B--2---:R-:W-:Y:S05]  /*1d760*/  @!P1 NANOSLEEP.SYNCS 0x989680 ;  /* 0x009896800000995d */ /* 0x004fea0003900000 */
[----:B------:R-:W2:Y:S02]  /*1d770*/  @!P1 SYNCS.PHASECHK.TRANS64 P1, [R2+URZ+0x60], R11 ;  /* 0x0000600b020095a7 */ /* 0x000ea4000802007f */
[----:B--2---:R-:W-:Y:S05]  /*1d780*/  @!P1 BRA `(.L_x_1396) ;  /* 0xfffffffc00f09947 */ /* 0x004fea000383ffff */
[----:B------:R-:W-:Y:S05]  /*1d790*/  BRA `(.L_x_1511) ;  /* 0xffffffd400707947 */ /* 0x000fea000383ffff */
.L_x_1403:
[----:B0-----:R0:W2:Y:S02]  /*1d7a0*/  SYNCS.PHASECHK.TRANS64.TRYWAIT P0, [R3+URZ+0x16860], R2 ;  /* 0x01686002030075a7 */ /* 0x0010a4000800017f */
[----:B--2---:R-:W-:Y:S05]  /*1d7b0*/  @!P0 NANOSLEEP.SYNCS 0x989680 ;  /* 0x009896800000895d */ /* 0x004fea0003900000 */
[----:B------:R-:W2:Y:S02]  /*1d7c0*/  @!P0 SYNCS.PHASECHK.TRANS64 P0, [R3+URZ+0x16860], R2 ;  /* 0x01686002030085a7 */ /* 0x000ea4000800007f */
[----:B--2---:R-:W-:Y:S05]  /*1d7d0*/  @!P0 BRA `(.L_x_1403) ;  /* 0xfffffffc00f08947 */ /* 0x004fea000383ffff */
[----:B------:R-:W-:Y:S05]  /*1d7e0*/  BRA `(.L_x_1512) ;  /* 0xffffffd8002c7947 */ /* 0x000fea000383ffff */
.L_x_1405:
[----:B------:R-:W-:Y:S01]  /*1d7f0*/  BSSY B0, `(.L_x_1513) ;  /* 0x0000008000007945 */ /* 0x000fe20003800000 */
[----:B------:R-:W-:Y:S02]  /*1d800*/  IMAD.MOV.U32 R13, RZ, RZ, R16 ;  /* 0x000000ffff0d7224 */ /* 0x000fe400078e0010 */
[----:B------:R-:W-:Y:S02]  /*1d810*/  IMAD.MOV.U32 R12, RZ, RZ, RZ ;  /* 0x000000ffff0c7224 */ /* 0x000fe400078e00ff */
[----:B------:R-:W-:Y:S02]  /*1d820*/  IMAD.MOV.U32 R11, RZ, RZ, 0x1f ;  /* 0x0000001fff0b7424 */ /* 0x000fe400078e00ff */
[----:B------:R-:W-:-:S07]  /*1d830*/  IMAD.MOV.U32 R15, RZ, RZ, -0x1 ;  /* 0xffffffffff0f7424 */ /* 0x000fce00078e00ff */
[----:B01----:R-:W-:Y:S05]  /*1d840*/  WARPSYNC.COLLECTIVE R15, `(.L_x_1514) ;  /* 0x000000000f087348 */ /* 0x003fea0003c00000 */
[----:B------:R2:W3:Y:S02]  /*1d850*/  SHFL.IDX P6, R14, R13, R12, R11 ;  /* 0x0000000c0d0e7389 */ /* 0x0004e400000c000b */
[----:B0123--:R-:W-:Y:S01]  /*1d860*/  ENDCOLLECTIVE ;  /* 0x000000000000791b */ /* 0x00ffe20003800000 */
.L_x_1514:
[----:B------:R-:W-:Y:S05]  /*1d870*/  BSYNC B0 ;  /* 0x0000000000007941 */ /* 0x000fea0003800000 */
.L_x_1513:
        /* <DEDUP_REMOVED lines=8> */
.L_x_1515:
[----:B------:R-:W-:Y:S01]  /*1d900*/  IMAD.MOV.U32 R5, RZ, RZ, R14 ;  /* 0x000000ffff057224 */ /* 0x000fe200078e000e */
[----:B------:R-:W-:Y:S06]  /*1d910*/  BRA `(.L_x_1516) ;  /* 0xffffffd800747947 */ /* 0x000fec000383ffff */
.L_x_1408:
[----:B------:R-:W-:Y:S01]  /*1d920*/  BSSY B0, `(.L_x_1517) ;  /* 0x0000008000007945 */ /* 0x000fe20003800000 */
[----:B-----5:R-:W-:Y:S02]  /*1d930*/  IMAD.MOV.U32 R13, RZ, RZ, R2 ;  /* 0x000000ffff0d7224 */ /* 0x020fe400078e0002 */
[----:B------:R-:W-:Y:S02]  /*1d940*/  IMAD.MOV.U32 R12, RZ, RZ, 0x1 ;  /* 0x00000001ff0c7424 */ /* 0x000fe400078e00ff */
[----:B------:R-:W-:Y:S02]  /*1d950*/  IMAD.MOV.U32 R11, RZ, RZ, RZ ;  /* 0x000000ffff0b7224 */ /* 0x000fe400078e00ff */
[----:B------:R-:W-:-:S07]  /*1d960*/  IMAD.MOV.U32 R15, RZ, RZ, -0x1 ;  /* 0xffffffffff0f7424 */ /* 0x000fce00078e00ff */
[----:B01234-:R-:W-:Y:S05]  /*1d970*/  WARPSYNC.COLLECTIVE R15, `(.L_x_1518) ;  /* 0x000000000f087348 */ /* 0x01ffea0003c00000 */
[----:B------:R0:W0:Y:S02]  /*1d980*/  SHFL.UP P6, R14, R13, R12, R11 ;  /* 0x0400000c0d0e7389 */ /* 0x00002400000c000b */
[----:B01234-:R-:W-:Y:S01]  /*1d990*/  ENDCOLLECTIVE ;  /* 0x000000000000791b */ /* 0x01ffe20003800000 */
.L_x_1518:
[----:B------:R-:W-:Y:S05]  /*1d9a0*/  BSYNC B0 ;  /* 0x0000000000007941 */ /* 0x000fea0003800000 */
.L_x_1517:
[----:B------:R-:W-:Y:S01]  /*1d9b0*/  ISETP.NE.AND P0, PT, R28, RZ, PT ;  /* 0x000000ff1c00720c */ /* 0x000fe20003f05270 */
        /* <DEDUP_REMOVED lines=9> */
.L_x_1519:
        /* <DEDUP_REMOVED lines=8> */
.L_x_1520:
        /* <DEDUP_REMOVED lines=8> */
.L_x_1521:
        /* <DEDUP_REMOVED lines=8> */
.L_x_1522:
        /* <DEDUP_REMOVED lines=8> */
.L_x_1523:
[----:B------:R-:W-:Y:S05]  /*1dc50*/  BRA `(.L_x_1524) ;  /* 0xffffffd800307947 */ /* 0x000fea000383ffff */
.L_x_1413:
        /* <DEDUP_REMOVED lines=8> */
.L_x_1526:
[----:B------:R-:W-:Y:S05]  /*1dce0*/  BSYNC B0 ;  /* 0x0000000000007941 */ /* 0x000fea0003800000 */
.L_x_1525:
        /* <DEDUP_REMOVED lines=10> */
.L_x_1527:
        /* <DEDUP_REMOVED lines=8> */
.L_x_1528:
        /* <DEDUP_REMOVED lines=8> */
.L_x_1529:
        /* <DEDUP_REMOVED lines=8> */
.L_x_1530:
        /* <DEDUP_REMOVED lines=8> */
.L_x_1531:
[----:B------:R-:W-:Y:S05]  /*1df90*/  BRA `(.L_x_1532) ;  /* 0xffffffd8000c7947 */ /* 0x000fea000383ffff */
.L_x_1415:
[----:B------:R-:W-:Y:S01]  /*1dfa0*/  BSSY B0, `(.L_x_1533) ;  /* 0x0000006000007945 */ /* 0x000fe20003800000 */
[----:B------:R-:W-:Y:S01]  /*1dfb0*/  PLOP3.LUT P6, PT, P6, PT, PT, 0x8, 0x0 ;  /* 0x000000000000781c */ /* 0x000fe200037ce170 */
[----:B------:R-:W-:-:S12]  /*1dfc0*/  IMAD.MOV.U32 R15, RZ, RZ, -0x1 ;  /* 0xffffffffff0f7424 */ /* 0x000fd800078e00ff */
[----:B01----:R-:W-:Y:S05]  /*1dfd0*/  WARPSYNC.COLLECTIVE R15, `(.L_x_1534) ;  /* 0x000000000f087348 */ /* 0x003fea0003c00000 */
[----:B------:R-:W-:Y:S01]  /*1dfe0*/  VOTE.ANY R14, PT, P6 ;  /* 0x00000000000e7806 */ /* 0x000fe200030e0100 */
[----:B01----:R-:W-:Y:S06]  /*1dff0*/  ENDCOLLECTIVE ;  /* 0x000000000000791b */ /* 0x003fec0003800000 */
.L_x_1534:
[----:B------:R-:W-:Y:S05]  /*1e000*/  BSYNC B0 ;  /* 0x0000000000007941 */ /* 0x000fea0003800000 */
.L_x_1533:
        /* <DEDUP_REMOVED lines=9> */
.L_x_1535:
[----:B------:R-:W-:Y:S01]  /*1e0a0*/  IMAD.MOV.U32 R17, RZ, RZ, R14 ;  /* 0x000000ffff117224 */ /* 0x000fe200078e000e */
[----:B------:R-:W-:Y:S06]  /*1e0b0*/  BRA `(.L_x_1536) ;  /* 0xffffffd400fc7947 */ /* 0x000fec000383ffff */
.L_x_1417:
[----:B------:R-:W-:Y:S01]  /*1e0c0*/  BSSY B0, `(.L_x_1537) ;  /* 0x0000007000007945 */ /* 0x000fe20003800000 */
[----:B------:R-:W-:Y:S02]  /*1e0d0*/  IMAD.MOV.U32 R13, RZ, RZ, R8 ;  /* 0x000000ffff0d7224 */ /* 0x000fe400078e0008 */
[----:B------:R-:W-:Y:S02]  /*1e0e0*/  IMAD.MOV.U32 R11, RZ, RZ, 0x1f ;  /* 0x0000001fff0b7424 */ /* 0x000fe400078e00ff */
[----:B------:R-:W-:-:S07]  /*1e0f0*/  IMAD.MOV.U32 R15, RZ, RZ, -0x1 ;  /* 0xffffffffff0f7424 */ /* 0x000fce00078e00ff */
[----:B0123--:R-:W-:Y:S05]  /*1e100*/  WARPSYNC.COLLECTIVE R15, `(.L_x_1538) ;  /* 0x000000000f087348 */ /* 0x00ffea0003c00000 */
[----:B------:R4:W0:Y:S02]  /*1e110*/  SHFL.IDX P6, R14, R13, R12, R11 ;  /* 0x0000000c0d0e7389 */ /* 0x00082400000c000b */
[----:B01234-:R-:W-:Y:S01]  /*1e120*/  ENDCOLLECTIVE ;  /* 0x000000000000791b */ /* 0x01ffe20003800000 */
.L_x_1538:
[----:B------:R-:W-:Y:S05]  /*1e130*/  BSYNC B0 ;  /* 0x0000000000007941 */ /* 0x000fea0003800000 */
.L_x_1537:
[----:B------:R-:W-:Y:S05]  /*1e140*/  BRA `(.L_x_1416) ;  /* 0xffffffd400f47947 */ /* 0x000fea000383ffff */
.L_x_1421:
[----:B0-----:R0:W2:Y:S02]  /*1e150*/  SYNCS.PHASECHK.TRANS64.TRYWAIT P0, [R9+URZ+0x16820], R0 ;  /* 0x01682000090075a7 */ /* 0x0010a4000800017f */
[----:B--2---:R-:W-:Y:S05]  /*1e160*/  @!P0 NANOSLEEP.SYNCS 0x989680 ;  /* 0x009896800000895d */ /* 0x004fea0003900000 */
[----:B------:R-:W2:Y:S02]  /*1e170*/  @!P0 SYNCS.PHASECHK.TRANS64 P0, [R9+URZ+0x16820], R0 ;  /* 0x01682000090085a7 */ /* 0x000ea4000800007f */
[----:B--2---:R-:W-:Y:S05]  /*1e180*/  @!P0 BRA `(.L_x_1421) ;  /* 0xfffffffc00f08947 */ /* 0x004fea000383ffff */
[----:B------:R-:W-:Y:S05]  /*1e190*/  BRA `(.L_x_1539) ;  /* 0xffffffdc00607947 */ /* 0x000fea000383ffff */
.L_x_1422:
        /* <DEDUP_REMOVED lines=11> */
.L_x_1541:
[----:B------:R-:W-:Y:S05]  /*1e250*/  BSYNC B0 ;  /* 0x0000000000007941 */ /* 0x000fea0003800000 */
.L_x_1540:
[----:B------:R-:W-:Y:S05]  /*1e260*/  BRA `(.L_x_1542) ;  /* 0xffffffdc00487947 */ /* 0x000fea000383ffff */
.L_x_1423:
[----:B------:R-:W-:Y:S01]  /*1e270*/  BSSY B0, `(.L_x_1543) ;  /* 0x0000006000007945 */ /* 0x000fe20003800000 */
[----:B------:R-:W-:-:S07]  /*1e280*/  IMAD.MOV.U32 R15, RZ, RZ, -0x1 ;  /* 0xffffffffff0f7424 */ /* 0x000fce00078e00ff */
[----:B01----:R-:W-:Y:S05]  /*1e290*/  WARPSYNC.COLLECTIVE R15, `(.L_x_1544) ;  /* 0x000000000f0c7348 */ /* 0x003fea0003c00000 */
[----:B------:R-:W-:Y:S02]  /*1e2a0*/  ELECT P6, UR62, PT ;  /* 0x00000000003e782f */ /* 0x000fe400038c0000 */
[----:B------:R-:W-:Y:S01]  /*1e2b0*/  MOV R14, UR62 ;  /* 0x0000003e000e7c02 */ /* 0x000fe20008000f00 */
[----:B01----:R-:W-:Y:S10]  /*1e2c0*/  ENDCOLLECTIVE ;  /* 0x000000000000791b */ /* 0x003ff40003800000 */
.L_x_1544:
[----:B------:R-:W-:Y:S05]  /*1e2d0*/  BSYNC B0 ;  /* 0x0000000000007941 */ /* 0x000fea0003800000 */
.L_x_1543:
[----:B------:R-:W-:Y:S05]  /*1e2e0*/  BRA `(.L_x_1545) ;  /* 0xffffffdc003c7947 */ /* 0x000fea000383ffff */
.L_x_1425:
[----:B0-----:R0:W2:Y:S02]  /*1e2f0*/  SYNCS.PHASECHK.TRANS64.TRYWAIT P0, [R7+URZ], R2 ;  /* 0x00000002070075a7 */ /* 0x0010a4000800017f */
[----:B--2---:R-:W-:Y:S05]  /*1e300*/  @!P0 NANOSLEEP.SYNCS 0x989680 ;  /* 0x009896800000895d */ /* 0x004fea0003900000 */
[----:B------:R-:W2:Y:S02]  /*1e310*/  @!P0 SYNCS.PHASECHK.TRANS64 P0, [R7+URZ], R2 ;  /* 0x00000002070085a7 */ /* 0x000ea4000800007f */
[----:B--2---:R-:W-:Y:S05]  /*1e320*/  @!P0 BRA `(.L_x_1425) ;  /* 0xfffffffc00f08947 */ /* 0x004fea000383ffff */
[----:B------:R-:W-:Y:S05]  /*1e330*/  BRA `(.L_x_1546) ;  /* 0xffffffdc00707947 */ /* 0x000fea000383ffff */
.L_x_1426:
[----:B--2---:R2:W3:Y:S02]  /*1e340*/  SYNCS.PHASECHK.TRANS64.TRYWAIT P0, [R3+URZ], R0 ;  /* 0x00000000030075a7 */ /* 0x0044e4000800017f */
[----:B---3--:R-:W-:Y:S05]  /*1e350*/  @!P0 NANOSLEEP.SYNCS 0x989680 ;  /* 0x009896800000895d */ /* 0x008fea0003900000 */
[----:B------:R-:W3:Y:S02]  /*1e360*/  @!P0 SYNCS.PHASECHK.TRANS64 P0, [R3+URZ], R0 ;  /* 0x00000000030085a7 */ /* 0x000ee4000800007f */
[----:B---3--:R-:W-:Y:S05]  /*1e370*/  @!P0 BRA `(.L_x_1426) ;  /* 0xfffffffc00f08947 */ /* 0x008fea000383ffff */
[----:B------:R-:W-:Y:S05]  /*1e380*/  BRA `(.L_x_1547) ;  /* 0xffffffdc00647947 */ /* 0x000fea000383ffff */
.L_x_1428:
[----:B--2---:R2:W3:Y:S02]  /*1e390*/  SYNCS.PHASECHK.TRANS64.TRYWAIT P0, [R5+URZ], R2 ;  /* 0x00000002050075a7 */ /* 0x0044e4000800017f */
[----:B---3--:R-:W-:Y:S05]  /*1e3a0*/  @!P0 NANOSLEEP.SYNCS 0x989680 ;  /* 0x009896800000895d */ /* 0x008fea0003900000 */
[----:B------:R-:W3:Y:S02]  /*1e3b0*/  @!P0 SYNCS.PHASECHK.TRANS64 P0, [R5+URZ], R2 ;  /* 0x00000002050085a7 */ /* 0x000ee4000800007f */
[----:B---3--:R-:W-:Y:S05]  /*1e3c0*/  @!P0 BRA `(.L_x_1428) ;  /* 0xfffffffc00f08947 */ /* 0x008fea000383ffff */
[----:B------:R-:W-:Y:S05]  /*1e3d0*/  BRA `(.L_x_1548) ;  /* 0xffffffdc00687947 */ /* 0x000fea000383ffff */
.L_x_1549:
        /* <DEDUP_REMOVED lines=10> */
.L_x_2281:


//--------------------- .text._ZN7cutlass13device_kernelIN5flash11enable_sm90INS1_16FlashAttnFwdSm90INS1_25CollectiveMainloopFwdSm90ILi2EN4cute5tupleIJNS5_1CILi1EEES8_S8_EEENS6_IJNS7_ILi192EEENS7_ILi128EEENS7_ILi64EEEEEELi64ENS_10bfloat16_tEfNS_4arch4Sm90ELb1ELb0ELb0ELb0ELb0ELb0ELb0ELb1ELb1ELb0ELb0ELb0EEENS1_21CollectiveEpilogueFwdINS6_IJSA_SC_SB_EEES9_SE_SG_Li384ELb0ELb0ELb0ELb0EEENS1_30DynamicPersistentTileSchedulerILi384ELi32ELb0ELb0ELb1EEEEEEEEEvNT_6ParamsE --------------------------
	.section	.text._ZN7cutlass13device_kernelIN5flash11enable_sm90INS1_16FlashAttnFwdSm90INS1_25CollectiveMainloopFwdSm90ILi2EN4cute5tupleIJNS5_1CILi1EEES8_S8_EEENS6_IJNS7_ILi192EEENS7_ILi128EEENS7_ILi64EEEEEELi64ENS_10bfloat16_tEfNS_4arch4Sm90ELb1ELb0ELb0ELb0ELb0ELb0ELb0ELb1ELb1ELb0ELb0ELb0EEENS1_21CollectiveEpilogueFwdINS6_IJSA_SC_SB_EEES9_SE_SG_Li384ELb0ELb0ELb0ELb0EEENS1_30DynamicPersistentTileSchedulerILi384ELi32ELb0ELb0ELb1EEEEEEEEEvNT_6ParamsE,"ax",@progbits
	.align	128
.text._ZN7cutlass13device_kernelIN5flash11enable_sm90INS1_16FlashAttnFwdSm90INS1_25CollectiveMainloopFwdSm90ILi2EN4cute5tupleIJNS5_1CILi1EEES8_S8_EEENS6_IJNS7_ILi192EEENS7_ILi128EEENS7_ILi64EEEEEELi64ENS_10bfloat16_tEfNS_4arch4Sm90ELb1ELb0ELb0ELb0ELb0ELb0ELb0ELb1ELb1ELb0ELb0ELb0EEENS1_21CollectiveEpilogueFwdINS6_IJSA_SC_SB_EEES9_SE_SG_Li384ELb0ELb0ELb0ELb0EEENS1_30DynamicPersistentTileSchedulerILi384ELi32ELb0ELb0ELb1EEEEEEEEEvNT_6ParamsE:
        .type           _ZN7cutlass13device_kernelIN5flash11enable_sm90INS1_16FlashAttnFwdSm90INS1_25CollectiveMainloopFwdSm90ILi2EN4cute5tupleIJNS5_1CILi1EEES8_S8_EEENS6_IJNS7_ILi192EEENS7_ILi128EEENS7_ILi64EEEEEELi64ENS_10bfloat16_tEfNS_4arch4Sm90ELb1ELb0ELb0ELb0ELb0ELb0ELb0ELb1ELb1ELb0ELb0ELb0EEENS1_21CollectiveEpilogueFwdINS6_IJSA_SC_SB_EEES9_SE_SG_Li384ELb0ELb0ELb0ELb0EEENS1_30DynamicPersistentTileSchedulerILi384ELi32ELb0ELb0ELb1EEEEEEEEEvNT_6ParamsE,@function
        .size           _ZN7cutlass13device_kernelIN5flash11enable_sm90INS1_16FlashAttnFwdSm90INS1_25CollectiveMainloopFwdSm90ILi2EN4cute5tupleIJNS5_1CILi1EEES8_S8_EEENS6_IJNS7_ILi192EEENS7_ILi128EEENS7_ILi64EEEEEELi64ENS_10bfloat16_tEfNS_4arch4Sm90ELb1ELb0ELb0ELb0ELb0ELb0ELb0ELb1ELb1ELb0ELb0ELb0EEENS1_21CollectiveEpilogueFwdINS6_IJSA_SC_SB_EEES9_SE_SG_Li384ELb0ELb0ELb0ELb0EEENS1_30DynamicPersistentTileSchedulerILi384ELi32ELb0ELb0ELb1EEEEEEEEEvNT_6ParamsE,(.L_x_2282 - _ZN7cutlass13device_kernelIN5flash11enable_sm90INS1_16FlashAttnFwdSm90INS1_25CollectiveMainloopFwdSm90ILi2EN4cute5tupleIJNS5_1CILi1EEES8_S8_EEENS6_IJNS7_ILi192EEENS7_ILi128EEENS7_ILi64EEEEEELi64ENS_10bfloat16_tEfNS_4arch4Sm90ELb1ELb0ELb0ELb0ELb0ELb0ELb0ELb1ELb1ELb0ELb0ELb0EEENS1_21CollectiveEpilogueFwdINS6_IJSA_SC_SB_EEES9_SE_SG_Li384ELb0ELb0ELb0ELb0EEENS1_30DynamicPersistentTileSchedulerILi384ELi32ELb0ELb0ELb1EEEEEEEEEvNT_6ParamsE)
        .other          _ZN7cutlass13device_kernelIN5flash11enable_sm90INS1_16FlashAttnFwdSm90INS1_25CollectiveMainloopFwdSm90ILi2EN4cute5tupleIJNS5_1CILi1EEES8_S8_EEENS6_IJNS7_ILi192EEENS7_ILi128EEENS7_ILi64EEEEEELi64ENS_10bfloat16_tEfNS_4arch4Sm90ELb1ELb0ELb0ELb0ELb0ELb0ELb0ELb1ELb1ELb0ELb0ELb0EEENS1_21CollectiveEpilogueFwdINS6_IJSA_SC_SB_EEES9_SE_SG_Li384ELb0ELb0ELb0ELb0EEENS1_30DynamicPersistentTileSchedulerILi384ELi32ELb0ELb0ELb1EEEEEEEEEvNT_6ParamsE,@"STO_CUDA_ENTRY STV_DEFAULT"
_ZN7cutlass13device_kernelIN5flash11enable_sm90INS1_16FlashAttnFwdSm90INS1_25CollectiveMainloopFwdSm90ILi2EN4cute5tupleIJNS5_1CILi1EEES8_S8_EEENS6_IJNS7_ILi192EEENS7_ILi128EEENS7_ILi64EEEEEELi64ENS_10bfloat16_tEfNS_4arch4Sm90ELb1ELb0ELb0ELb0ELb0ELb0ELb0ELb1ELb1ELb0ELb0ELb0EEENS1_21CollectiveEpilogueFwdINS6_IJSA_SC_SB_EEES9_SE_SG_Li384ELb0ELb0ELb0ELb0EEENS1_30DynamicPersistentTileSchedulerILi384ELi32ELb0ELb0ELb1EEEEEEEEEvNT_6ParamsE:
        /* <DEDUP_REMOVED lines=23> */
.L_x_1551:
[----:B------:R-:W-:Y:S05]  /*0170*/  BSYNC B0 ;  /* 0x0000000000007941 */ /* 0x000fea0003800000 */
.L_x_1550:
        /* <DEDUP_REMOVED lines=37> */
.L_x_1552:
        /* <DEDUP_REMOVED lines=22> */
.L_x_1553:
        /* <DEDUP_REMOVED lines=18> */
.L_x_1554:
        /* <DEDUP_REMOVED lines=22> */
.L_x_1555:
        /* <DEDUP_REMOVED lines=22> */
.L_x_1556:
        /* <DEDUP_REMOVED lines=8> */
.L_x_1558:
        /* <DEDUP_REMOVED lines=18> */
[----:B------:R-:W-:Y:S01]  /*0ab0*/  ULDC.64 UR50, c[0x0][0x198] ;  /* 0x0000660000327ab9 */ /* 0x000fe20000000a00 */
[----:B------:R-:W-:Y:S01]  /*0ac0*/  UMOV UR39, URZ ;  /* 0x0000003f00277c82 */ /* 0x000fe20008000000 */
[----:B------:R-:W-:Y:S01]  /*0ad0*/  UMOV UR37, URZ ;  /* 0x0000003f00257c82 */ /* 0x000fe20008000000 */
[----:B------:R-:W-:Y:S01]  /*0ae0*/  LEA.HI R4, R3, R0, RZ, 0x7 ;  /* 0x0000000003047211 */ /* 0x000fe200078f38ff */
[----:B------:R-:W2:Y:S01]  /*0af0*/  S2UR UR6, SR_SWINHI ;  /* 0x00000000000679c3 */ /* 0x000ea20000002f00 */
[----:B------:R-:W-:-:S02]  /*0b00*/  UMOV UR36, URZ ;  /* 0x0000003f00247c82 */ /* 0x000fc40008000000 */
[----:B------:R-:W-:Y:S02]  /*0b10*/  LOP3.LUT R5, R4, 0xffffff80, RZ, 0xc0, !PT ;  /* 0xffffff8004057812 */ /* 0x000fe400078ec0ff */
        /* <DEDUP_REMOVED lines=37> */
.L_x_1605:
        /* <DEDUP_REMOVED lines=20> */
.L_x_1559:
[----:B------:R-:W-:Y:S01]  /*0eb0*/  ULDC UR6, c[0x0][0xdc4] ;  /* 0x0003710000067ab9 */ /* 0x000fe20000000800 */
[----:B------:R-:W-:Y:S01]  /*0ec0*/  UMOV UR41, UR7 ;  /* 0x0000000700297c82 */ /* 0x000fe20008000000 */
[----:B------:R-:W-:-:S11]  /*0ed0*/  UISETP.NE.AND UP0, UPT, UR6, 0x1, UPT ;  /* 0x000000010600788c */ /* 0x000fd6000bf05270 */
[----:B------:R-:W-:Y:S02]  /*0ee0*/  @UP0 ULDC.64 UR10, c[0x0][0xdc8] ;  /* 0x00037200000a0ab9 */ /* 0x000fe40000000a00 */
[----:B------:R-:W-:-:S04]  /*0ef0*/  UIMAD.WIDE.U32 UR4, UR7, UR10, URZ ;  /* 0x0000000a070472a5 */ /* 0x000fc8000f8e003f */
[----:B------:R-:W-:-:S04]  /*0f00*/  @UP0 USHF.R.U32.HI UR41, URZ, UR11, UR5 ;  /* 0x0000000b3f290299 */ /* 0x000fc80008011605 */
[----:B------:R-:W-:-:S12]  /*0f10*/  UIMAD UR4, UR41, UR6, URZ ;  /* 0x00000006290472a4 */ /* 0x000fd8000f8e023f */
.L_x_1560:
[----:B------:R-:W-:Y:S01]  /*0f20*/  ULOP3.LUT UR5, URZ, UR41, URZ, 0x33, !UPT ;  /* 0x000000293f057292 */ /* 0x000fe2000f8e333f */
[----:B------:R-:W-:Y:S01]  /*0f30*/  PLOP3.LUT P0, PT, PT, PT, PT, 0x80, 0x0 ;  /* 0x000000000000781c */ /* 0x000fe20003f0f070 */
[----:B------:R-:W-:Y:S01]  /*0f40*/  ULDC.64 UR10, c[0x0][0x3f8] ;  /* 0x0000fe00000a7ab9 */ /* 0x000fe20000000a00 */
[----:B------:R-:W-:Y:S01]  /*0f50*/  ULDC UR6, c[0x0][0xdac] ;  /* 0x00036b0000067ab9 */ /* 0x000fe20000000800 */
[----:B------:R-:W-:Y:S01]  /*0f60*/  UISETP.NE.U32.AND UP0, UPT, UR10, URZ, UPT ;  /* 0x0000003f0a00728c */ /* 0x000fe2000bf05070 */
[----:B------:R-:W-:Y:S01]  /*0f70*/  IMAD.MOV.U32 R3, RZ, RZ, RZ ;  /* 0x000000ffff037224 */ /* 0x000fe200078e00ff */
[----:B------:R-:W-:Y:S01]  /*0f80*/  UIADD3 UR5, UR5, UR6, URZ ;  /* 0x0000000605057290 */ /* 0x000fe2000fffe03f */
[----:B------:R-:W-:Y:S01]  /*0f90*/  CS2R R14, SRZ ;  /* 0x00000000000e7805 */ /* 0x000fe2000001ff00 */
[----:B------:R-:W-:Y:S01]  /*0fa0*/  UISETP.NE.AND.EX UP0, UPT, UR11, URZ, UPT, UP0 ;  /* 0x0000003f0b00728c */ /* 0x000fe2000bf05300 */
[----:B------:R-:W-:Y:S01]  /*0fb0*/  IMAD.MOV.U32 R119, RZ, RZ, RZ ;  /* 0x000000ffff777224 */ /* 0x000fe200078e00ff */
[----:B------:R-:W-:Y:S01]  /*0fc0*/  UIMAD UR42, UR5, 0xc0, URZ ;  /* 0x000000c0052a78a4 */ /* 0x000fe2000f8e023f */
[----:B------:R-:W-:Y:S01]  /*0fd0*/  IMAD.MOV.U32 R0, RZ, RZ, RZ ;  /* 0x000000ffff007224 */ /* 0x000fe200078e00ff */
[----:B------:R-:W-:Y:S01]  /*0fe0*/  ULDC UR52, c[0x0][0x404] ;  /* 0x0001010000347ab9 */ /* 0x000fe20000000800 */
[----:B------:R-:W-:Y:S01]  /*0ff0*/  ULDC UR9, c[0x0][0x288] ;  /* 0x0000a20000097ab9 */ /* 0x000fe20000000800 */
[----:B------:R-:W-:Y:S01]  /*1000*/  UIADD3 UR4, UR7, -UR4, URZ ;  /* 0x8000000407047290 */ /* 0x000fe2000fffe03f */
[----:B------:R-:W-:Y:S01]  /*1010*/  IMAD.MOV.U32 R19, RZ, RZ, RZ ;  /* 0x000000ffff137224 */ /* 0x000fe200078e00ff */
[----:B------:R-:W-:Y:S01]  /*1020*/  USEL UR52, UR52, 0x1, UP0 ;  /* 0x0000000134347887 */ /* 0x000fe20008000000 */
[----:B------:R-:W-:Y:S01]  /*1030*/  CS2R R20, SRZ ;  /* 0x0000000000147805 */ /* 0x000fe2000001ff00 */
[----:B------:R-:W-:Y:S01]  /*1040*/  UIADD3 UR5, UR42, 0x13f, -UR9 ;  /* 0x0000013f2a057890 */ /* 0x000fe2000fffe809 */
[----:B------:R-:W-:Y:S01]  /*1050*/  CS2R R24, SRZ ;  /* 0x0000000000187805 */ /* 0x000fe2000001ff00 */
[----:B------:R-:W-:Y:S01]  /*1060*/  ULDC UR10, c[0x0][0xdc4] ;  /* 0x00037100000a7ab9 */ /* 0x000fe20000000800 */
[----:B------:R-:W-:Y:S01]  /*1070*/  ULDC UR7, c[0x0][0x2e0] ;  /* 0x0000b80000077ab9 */ /* 0x000fe20000000800 */
[----:B------:R-:W-:Y:S01]  /*1080*/  UIMAD UR10, UR8, UR10, UR4 ;  /* 0x0000000a080a72a4 */ /* 0x000fe2000f8e0204 */
[----:B------:R-:W-:Y:S01]  /*1090*/  CS2R R26, SRZ ;  /* 0x00000000001a7805 */ /* 0x000fe2000001ff00 */
[----:B------:R-:W-:Y:S01]  /*10a0*/  UIMAD UR4, UR52, UR7, 0x7f ;  /* 0x0000007f340474a4 */ /* 0x000fe2000f8e0207 */
[----:B------:R-:W-:Y:S01]  /*10b0*/  CS2R R28, SRZ ;  /* 0x00000000001c7805 */ /* 0x000fe2000001ff00 */
[----:B------:R-:W-:Y:S01]  /*10c0*/  UIMAD UR6, UR52, UR7, UR5 ;  /* 0x00000007340672a4 */ /* 0x000fe2000f8e0205 */
[----:B------:R-:W-:Y:S01]  /*10d0*/  CS2R R30, SRZ ;  /* 0x00000000001e7805 */ /* 0x000fe2000001ff00 */
[----:B------:R-:W-:Y:S01]  /*10e0*/  USHF.R.S32.HI UR5, URZ, 0x1f, UR4 ;  /* 0x0000001f3f057899 */ /* 0x000fe20008011404 */
[----:B------:R-:W-:Y:S01]  /*10f0*/  CS2R R32, SRZ ;  /* 0x0000000000207805 */ /* 0x000fe2000001ff00 */
[----:B------:R-:W-:Y:S01]  /*1100*/  USHF.R.S32.HI UR7, URZ, 0x1f, UR6 ;  /* 0x0000001f3f077899 */ /* 0x000fe20008011406 */
[----:B------:R-:W-:Y:S01]  /*1110*/  CS2R R34, SRZ ;  /* 0x0000000000227805 */ /* 0x000fe2000001ff00 */
[----:B------:R-:W-:Y:S01]  /*1120*/  ULEA.HI UR5, UR5, UR4, URZ, 0x7 ;  /* 0x0000000405057291 */ /* 0x000fe2000f8f383f */
[----:B------:R-:W-:Y:S01]  /*1130*/  CS2R R36, SRZ ;  /* 0x0000000000247805 */ /* 0x000fe2000001ff00 */
[----:B------:R-:W-:Y:S01]  /*1140*/  ULEA.HI UR7, UR7, UR6, URZ, 0x7 ;  /* 0x0000000607077291 */ /* 0x000fe2000f8f383f */
[----:B------:R-:W-:Y:S01]  /*1150*/  CS2R R38, SRZ ;  /* 0x0000000000267805 */ /* 0x000fe2000001ff00 */
[----:B------:R-:W-:Y:S01]  /*1160*/  USHF.R.S32.HI UR47, URZ, 0x7, UR5 ;  /* 0x000000073f2f7899 */ /* 0x000fe20008011405 */
[----:B------:R-:W-:Y:S01]  /*1170*/  CS2R R40, SRZ ;  /* 0x0000000000287805 */ /* 0x000fe2000001ff00 */
[----:B------:R-:W-:Y:S01]  /*1180*/  USHF.R.S32.HI UR7, URZ, 0x7, UR7 ;  /* 0x000000073f077899 */ /* 0x000fe20008011407 */
[----:B------:R-:W-:Y:S01]  /*1190*/  CS2R R6, SRZ ;  /* 0x0000000000067805 */ /* 0x000fe2000001ff00 */
[----:B------:R-:W-:Y:S01]  /*11a0*/  ULDC UR43, c[0x0][0xdb8] ;  /* 0x00036e00002b7ab9 */ /* 0x000fe20000000800 */
[----:B------:R-:W-:Y:S01]  /*11b0*/  UMOV UR44, UR10 ;  /* 0x0000000a002c7c82 */ /* 0x000fe20008000000 */
[----:B------:R-:W-:Y:S01]  /*11c0*/  UISETP.LT.AND UP0, UPT, UR47, UR7, UPT ;  /* 0x000000072f00728c */ /* 0x000fe2000bf01270 */
[----:B------:R-:W-:Y:S01]  /*11d0*/  CS2R R8, SRZ ;  /* 0x0000000000087805 */ /* 0x000fe2000001ff00 */
[----:B------:R-:W-:Y:S01]  /*11e0*/  UISETP.NE.AND UP1, UPT, UR43, 0x1, UPT ;  /* 0x000000012b00788c */ /* 0x000fe2000bf25270 */
[----:B------:R-:W-:Y:S01]  /*11f0*/  CS2R R10, SRZ ;  /* 0x00000000000a7805 */ /* 0x000fe2000001ff00 */
[----:B------:R-:W-:Y:S01]  /*1200*/  USEL UR47, UR47, UR7, UP0 ;  /* 0x000000072f2f7287 */ /* 0x000fe20008000000 */
[----:B------:R-:W-:-:S02]  /*1210*/  IMAD.MOV.U32 R13, RZ, RZ, RZ ;  /* 0x000000ffff0d7224 */ /* 0x000fc400078e00ff */
[----:B------:R-:W-:Y:S01]  /*1220*/  IMAD.MOV.U32 R42, RZ, RZ, RZ ;  /* 0x000000ffff2a7224 */ /* 0x000fe200078e00ff */
[----:B------:R-:W-:-:S05]  /*1230*/  UISETP.GE.AND UP0, UPT, UR47, 0x1, UPT ;  /* 0x000000012f00788c */ /* 0x000fca000bf06270 */
[----:B------:R-:W-:Y:S01]  /*1240*/  @UP1 ULDC UR8, c[0x0][0xdbc] ;  /* 0x00036f0000081ab9 */ /* 0x000fe20000000800 */
[----:B------:R-:W-:Y:S01]  /*1250*/  PLOP3.LUT P1, PT, PT, PT, UP0, 0x80, 0x0 ;  /* 0x000000000000781c */ /* 0x000fe20003f2f008 */
[----:B------:R-:W-:Y:S01]  /*1260*/  UIMAD.WIDE.U32 UR4, UR10, UR8, URZ ;  /* 0x000000080a0472a5 */ /* 0x000fe2000f8e003f */
[----:B------:R-:W-:-:S03]  /*1270*/  @UP1 ULDC UR6, c[0x0][0xdc0] ;  /* 0x0003700000061ab9 */ /* 0x000fc60000000800 */
[----:B------:R-:W-:-:S04]  /*1280*/  @UP1 USHF.R.U32.HI UR44, URZ, UR6, UR5 ;  /* 0x000000063f2c1299 */ /* 0x000fc80008011605 */
[----:B------:R-:W-:-:S04]  /*1290*/  UIADD3 UR4, -UR44, URZ, URZ ;  /* 0x0000003f2c047290 */ /* 0x000fc8000fffe13f */
[----:B------:R-:W-:Y:S01]  /*12a0*/  UIMAD UR43, UR43, UR4, UR10 ;  /* 0x000000042b2b72a4 */ /* 0x000fe2000f8e020a */
[----:B------:R-:W-:Y:S11]  /*12b0*/  @!P1 BRA `(.L_x_1561) ;  /* 0x0000006c00e49947 */ /* 0x000ff60003800000 */
        /* <DEDUP_REMOVED lines=32> */
.L_x_1562:
        /* <DEDUP_REMOVED lines=9> */
.L_x_1664:
[----:B------:R-:W-:Y:S05]  /*1550*/  @!P0 BRA `(.L_x_1564) ;  /* 0x0000000000048947 */ /* 0x000fea0003800000 */
[----:B------:R-:W-:Y:S01]  /*1560*/  BPT.TRAP 0x1 ;  /* 0x000000040000795c */ /* 0x000fe20000300000 */
.L_x_1564:
[----:B-1----:R-:W-:Y:S02]  /*1570*/  IMAD.U32 R3, RZ, RZ, UR36 ;  /* 0x00000024ff037e24 */ /* 0x002fe4000f8e00ff */
[----:B------:R-:W-:-:S03]  /*1580*/  IMAD.U32 R0, RZ, RZ, UR37 ;  /* 0x00000025ff007e24 */ /* 0x000fc6000f8e00ff */
[----:B------:R-:W-:Y:S02]  /*1590*/  LEA R3, R3, UR40, 0x3 ;  /* 0x0000002803037c11 */ /* 0x000fe4000f8e18ff */
[----:B------:R-:W-:-:S04]  /*15a0*/  SHF.L.U32 R0, R0, 0x1f, RZ ;  /* 0x0000001f00007819 */ /* 0x000fc800000006ff */
[----:B------:R1:W2:Y:S01]  /*15b0*/  SYNCS.PHASECHK.TRANS64.TRYWAIT P2, [R3+URZ+0x16830], R0 ;  /* 0x01683000030075a7 */ /* 0x0002a2000804017f */
[----:B------:R-:W-:Y:S05]  /*15c0*/  @!P0 BRA `(.L_x_1565) ;  /* 0x0000000000048947 */ /* 0x000fea0003800000 */
[----:B------:R-:W-:Y:S01]  /*15d0*/  BPT.TRAP 0x1 ;  /* 0x000000040000795c */ /* 0x000fe20000300000 */
.L_x_1565:
[----:B------:R-:W-:Y:S01]  /*15e0*/  LOP3.LUT P1, RZ, R2, 0x7f, RZ, 0xc0, !PT ;  /* 0x0000007f02ff7812 */ /* 0x000fe2000782c0ff */
[----:B------:R-:W-:Y:S01]  /*15f0*/  IMAD.MOV.U32 R119, RZ, RZ, RZ ;  /* 0x000000ffff777224 */ /* 0x000fe200078e00ff */
[----:B--2---:R-:W-:Y:S11]  /*1600*/  @P2 BRA `(.L_x_1566) ;  /* 0x0000000000082947 */ /* 0x004ff60003800000 */
[----:B------:R-:W2:Y:S02]  /*1610*/  SYNCS.PHASECHK.TRANS64.TRYWAIT P2, [R3+URZ+0x16830], R0 ;  /* 0x01683000030075a7 */ /* 0x000ea4000804017f */
[----:B--2---:R-:W-:Y:S05]  /*1620*/  @!P2 BRA `(.L_x_1567) ;  /* 0x000000a40018a947 */ /* 0x004fea0003800000 */
.L_x_1566:
[----:B------:R-:W-:Y:S05]  /*1630*/  WARPSYNC.ALL ;  /* 0x0000000000007948 */ /* 0x000fea0003800000 */
[----:B------:R-:W-:Y:S01]  /*1640*/  UIADD3 UR4, UR40, 0xe400, URZ ;  /* 0x0000e40028047890 */ /* 0x000fe2000fffe03f */
[----:B------:R-:W-:Y:S01]  /*1650*/  WARPGROUP.ARRIVE ;  /* 0x00000000000079c5 */ /* 0x000fe20000000000 */
[----:B------:R-:W-:Y:S01]  /*1660*/  ULOP3.LUT UR16, UR53, 0x10000, URZ, 0xfc, !UPT ;  /* 0x0001000035107892 */ /* 0x000fe2000f8efc3f */
[----:B------:R-:W-:Y:S01]  /*1670*/  VIADD R96, R18, UR42 ;  /* 0x0000002a12607c36 */ /* 0x000fe20008000000 */
[----:B------:R-:W-:Y:S01]  /*1680*/  USHF.R.U32.HI UR4, URZ, 0x4, UR4 ;  /* 0x000000043f047899 */ /* 0x000fe20008011604 */
[----:B-12---:R-:W-:Y:S01]  /*1690*/  @!P1 VIADD R3, R3, 0x16840 ;  /* 0x0001684003039836 */ /* 0x006fe20000000000 */
[----:B------:R-:W-:Y:S01]  /*16a0*/  UMOV UR17, 0x40000040 ;  /* 0x4000004000117882 */ /* 0x000fe20000000000 */
[----:B------:R-:W-:Y:S01]  /*16b0*/  UMOV UR19, 0x40000040 ;  /* 0x4000004000137882 */ /* 0x000fe20000000000 */
[----:B------:R-:W-:Y:S01]  /*16c0*/  ULOP3.LUT UR4, UR4, 0x3fff, URZ, 0xc0, !UPT ;  /* 0x00003fff04047892 */ /* 0x000fe2000f8ec03f */
[----:B------:R-:W-:Y:S01]  /*16d0*/  IMAD.MOV.U32 R118, RZ, RZ, R119 ;  /* 0x000000ffff767224 */ /* 0x000fe200078e0077 */
[----:B------:R-:W-:Y:S01]  /*16e0*/  UMOV UR5, 0x40000040 ;  /* 0x4000004000057882 */ /* 0x000fe20000000000 */
[----:B------:R-:W-:Y:S01]  /*16f0*/  UMOV UR7, 0x40000040 ;  /* 0x4000004000077882 */ /* 0x000fe20000000000 */
[----:B------:R-:W-:Y:S01]  /*1700*/  ULOP3.LUT UR20, UR4, 0x10000, URZ, 0xfc, !UPT ;  /* 0x0001000004147892 */ /* 0x000fe2000f8efc3f */
[----:B------:R-:W-:Y:S01]  /*1710*/  @!P1 PRMT R3, RZ, 0x654, R3 ;  /* 0x00000654ff039816 */ /* 0x000fe20000000003 */
[----:B------:R-:W-:Y:S01]  /*1720*/  UIADD3 UR4, UR16, 0x2, URZ ;  /* 0x0000000210047890 */ /* 0x000fe2000fffe03f */
[--C-:B------:R-:W-:Y:S01]  /*1730*/  IMAD.MOV.U32 R117, RZ, RZ, R119.reuse ;  /* 0x000000ffff757224 */ /* 0x100fe200078e0077 */
[----:B------:R-:W-:Y:S01]  /*1740*/  ULEA UR18, UR36, UR20, 0xa ;  /* 0x0000001424127291 */ /* 0x000fe2000f8e503f */
[--C-:B------:R-:W-:Y:S01]  /*1750*/  IMAD.MOV.U32 R116, RZ, RZ, R119.reuse ;  /* 0x000000ffff747224 */ /* 0x100fe200078e0077 */
[----:B------:R-:W-:Y:S01]  /*1760*/  UIADD3 UR8, UR16, 0x4, URZ ;  /* 0x0000000410087890 */ /* 0x000fe2000fffe03f */
[--C-:B------:R-:W-:Y:S01]  /*1770*/  IMAD.MOV.U32 R115, RZ, RZ, R119.reuse ;  /* 0x000000ffff737224 */ /* 0x100fe200078e0077 */
[----:B------:R-:W-:Y:S01]  /*1780*/  UIADD3 UR6, UR18, 0x2, URZ ;  /* 0x0000000212067890 */ /* 0x000fe2000fffe03f */
[--C-:B------:R-:W-:Y:S01]  /*1790*/  IMAD.MOV.U32 R114, RZ, RZ, R119.reuse ;  /* 0x000000ffff727224 */ /* 0x100fe200078e0077 */
[----:B------:R-:W-:Y:S01]  /*17a0*/  UIADD3 UR10, UR18, 0x4, URZ ;  /* 0x00000004120a7890 */ /* 0x000fe2000fffe03f */
[--C-:B------:R-:W-:Y:S01]  /*17b0*/  IMAD.MOV.U32 R113, RZ, RZ, R119.reuse ;  /* 0x000000ffff717224 */ /* 0x100fe200078e0077 */
[----:B------:R-:W-:Y:S01]  /*17c0*/  UMOV UR9, 0x40000040 ;  /* 0x4000004000097882 */ /* 0x000fe20000000000 */
[----:B------:R-:W-:Y:S01]  /*17d0*/  HGMMA.64x128x16.F32.BF16 R24, gdesc[UR16], RZ, !UPT, gsb0 ;  /* 0x01e00000101879f0 */ /* 0x000fe2000c0018ff */
[----:B------:R-:W-:Y:S01]  /*17e0*/  UMOV UR11, 0x40000040 ;  /* 0x40000040000b7882 */ /* 0x000fe20000000000 */
[----:B------:R-:W-:Y:S01]  /*17f0*/  UIADD3 UR12, UR16, 0x6, URZ ;  /* 0x00000006100c7890 */ /* 0x000fe2000fffe03f */
[--C-:B------:R-:W-:Y:S01]  /*1800*/  IMAD.MOV.U32 R112, RZ, RZ, R119.reuse ;  /* 0x000000ffff707224 */ /* 0x100fe200078e0077 */
[----:B------:R-:W-:Y:S01]  /*1810*/  UIADD3 UR14, UR18, 0x6, URZ ;  /* 0x00000006120e7890 */ /* 0x000fe2000fffe03f */
[--C-:B------:R-:W-:Y:S01]  /*1820*/  IMAD.MOV.U32 R111, RZ, RZ, R119.reuse ;  /* 0x000000ffff6f7224 */ /* 0x100fe200078e0077 */
[----:B------:R-:W-:Y:S01]  /*1830*/  UMOV UR13, 0x40000040 ;  /* 0x40000040000d7882 */ /* 0x000fe20000000000 */
[----:B------:R-:W-:Y:S01]  /*1840*/  UMOV UR15, 0x40000040 ;  /* 0x40000040000f7882 */ /* 0x000fe20000000000 */
[----:B------:R-:W-:Y:S01]  /*1850*/  UIADD3 UR28, UR47, -0x2, URZ ;  /* 0xfffffffe2f1c7890 */ /* 0x000fe2000fffe03f */
        /* <DEDUP_REMOVED lines=11> */
[----:B------:R-:W-:Y:S01]  /*1910*/  IMAD.MOV.U32 R93, RZ, RZ, R119 ;  /* 0x000000ffff5d7224 */ /* 0x000fe200078e0077 */
[----:B------:R-:W-:Y:S02]  /*1920*/  WARPGROUP.DEPBAR.LE gsb0, 0x0 ;  /* 0x00008000000079c5 */ /* 0x000fe40000010000 */
[----:B------:R-:W-:-:S06]  /*1930*/  WARPGROUP.ARRIVE ;  /* 0x00000000000079c5 */ /* 0x000fcc0000000000 */
[----:B------:R-:W-:Y:S01]  /*1940*/  HGMMA.64x128x16.F32.BF16 R24, gdesc[UR4], R24, gsb0 ;  /* 0x01e00000041879f0 */ /* 0x000fe20008001818 */
[----:B------:R-:W-:Y:S01]  /*1950*/  UMOV UR6, 0xffffff80 ;  /* 0xffffff8000067882 */ /* 0x000fe20000000000 */
[----:B------:R-:W-:Y:S01]  /*1960*/  ULDC UR7, c[0x0][0x2e0] ;  /* 0x0000b80000077ab9 */ /* 0x000fe20000000800 */
[----:B------:R-:W-:-:S04]  /*1970*/  UIMAD UR6, UR47, UR6, 0x80 ;  /* 0x000000802f0674a4 */ /* 0x000fc8000f8e0206 */
[----:B------:R-:W-:-:S06]  /*1980*/  UIMAD UR6, UR52, UR7, UR6 ;  /* 0x00000007340672a4 */ /* 0x000fcc000f8e0206 */
[----:B------:R-:W-:-:S04]  /*1990*/  IMAD.U32 R6, RZ, RZ, UR6 ;  /* 0x00000006ff067e24 */ /* 0x000fc8000f8e00ff */
[----:B------:R-:W-:Y:S01]  /*19a0*/  IMAD R6, R17, -0x2, R6 ;  /* 0xfffffffe11067824 */ /* 0x000fe200078e0206 */
[----:B------:R-:W-:Y:S02]  /*19b0*/  WARPGROUP.DEPBAR.LE gsb0, 0x0 ;  /* 0x00008000000079c5 */ /* 0x000fe40000010000 */
[----:B------:R-:W-:-:S06]  /*19c0*/  WARPGROUP.ARRIVE ;  /* 0x00000000000079c5 */ /* 0x000fcc0000000000 */
[----:B------:R-:W-:Y:S01]  /*19d0*/  HGMMA.64x128x16.F32.BF16 R24, gdesc[UR8], R24, gsb0 ;  /* 0x01e00000081879f0 */ /* 0x000fe20008001818 */
[----:B------:R-:W-:Y:S02]  /*19e0*/  ULDC UR10, c[0x0][0x288] ;  /* 0x0000a200000a7ab9 */ /* 0x000fe40000000800 */
[----:B------:R-:W-:Y:S02]  /*19f0*/  UIADD3 UR11, UR6, 0x1, -UR10 ;  /* 0x00000001060b7890 */ /* 0x000fe4000fffe80a */
[----:B------:R-:W-:Y:S01]  /*1a00*/  UIMAD UR52, UR52, UR7, -UR10 ;  /* 0x00000007343472a4 */ /* 0x000fe2000f8e0a0a */
[----:B------:R-:W-:-:S03]  /*1a10*/  ULDC UR6, c[0x0][0x988] ;  /* 0x0002620000067ab9 */ /* 0x000fc60000000800 */
[----:B------:R-:W-:Y:S01]  /*1a20*/  IMAD.U32 R0, RZ, RZ, UR11 ;  /* 0x0000000bff007e24 */ /* 0x000fe2000f8e00ff */
[----:B------:R-:W-:-:S03]  /*1a30*/  UIADD3 UR52, UR42, UR52, URZ ;  /* 0x000000342a347290 */ /* 0x000fc6000fffe03f */
[----:B------:R-:W-:-:S05]  /*1a40*/  IMAD R89, R17, -0x2, R0 ;  /* 0xfffffffe11597824 */ /* 0x000fca00078e0200 */
[----:B------:R-:W-:-:S04]  /*1a50*/  IADD3 R5, R89, 0x8, R96 ;  /* 0x0000000859057810 */ /* 0x000fc80007ffe060 */
[----:B------:R-:W-:-:S04]  /*1a60*/  VIMNMX R0, R6, R5, PT ;  /* 0x0000000506007248 */ /* 0x000fc80003fe0100 */
[C---:B------:R-:W-:Y:S02]  /*1a70*/  ISETP.GT.AND P3, PT, R0.reuse, RZ, PT ;  /* 0x000000ff0000720c */ /* 0x040fe40003f64270 */
[C---:B------:R-:W-:Y:S02]  /*1a80*/  ISETP.GT.AND P4, PT, R0.reuse, 0x1, PT ;  /* 0x000000010000780c */ /* 0x040fe40003f84270 */
[----:B------:R-:W-:Y:S01]  /*1a90*/  ISETP.GT.AND P2, PT, R0, 0x8, PT ;  /* 0x000000080000780c */ /* 0x000fe20003f44270 */
[----:B------:R-:W-:Y:S02]  /*1aa0*/  WARPGROUP.DEPBAR.LE gsb0, 0x0 ;  /* 0x00008000000079c5 */ /* 0x000fe40000010000 */
[----:B------:R-:W-:-:S06]  /*1ab0*/  WARPGROUP.ARRIVE ;  /* 0x00000000000079c5 */ /* 0x000fcc0000000000 */
[----:B------:R-:W-:Y:S03]  /*1ac0*/  HGMMA.64x128x16.F32.BF16 R24, gdesc[UR12], R24, gsb0 ;  /* 0x01e000000c1879f0 */ /* 0x000fe60008001818 */
[----:B------:R-:W-:Y:S02]  /*1ad0*/  WARPGROUP.DEPBAR.LE gsb0, 0x0 ;  /* 0x00008000000079c5 */ /* 0x000fe40000010000 */
[----:B------:R-:W-:Y:S01]  /*1ae0*/  FSEL R4, R26, -INF , P3 ;  /* 0xff8000001a047808 */ /* 0x000fe20001800000 */
[----:B------:R1:W-:Y:S01]  /*1af0*/  @!P1 SYNCS.ARRIVE.TRANS64.RED.A1T0 RZ, [R3+URZ], RZ ;  /* 0x000000ff03ff99a7 */ /* 0x0003e2000810043f */
[----:B------:R-:W-:Y:S02]  /*1b00*/  FSEL R98, R27, -INF , P4 ;  /* 0xff8000001b627808 */ /* 0x000fe40002000000 */
[----:B------:R-:W-:Y:S02]  /*1b10*/  ISETP.GT.AND P3, PT, R0, 0x9, PT ;  /* 0x000000090000780c */ /* 0x000fe40003f64270 */
[----:B------:R-:W-:-:S02]  /*1b20*/  FSEL R100, R30, -INF , P2 ;  /* 0xff8000001e647808 */ /* 0x000fc40001000000 */
[----:B------:R-:W-:Y:S02]  /*1b30*/  FMNMX.FTZ R5, R4, R98, !PT ;  /* 0x0000006204057209 */ /* 0x000fe40007810000 */
[----:B------:R-:W-:Y:S02]  /*1b40*/  ISETP.GT.AND P2, PT, R0, 0x10, PT ;  /* 0x000000100000780c */ /* 0x000fe40003f44270 */
        /* <DEDUP_REMOVED lines=47> */
[C---:B------:R-:W-:Y:S02]  /*1e40*/  ISETP.GT.AND P2, PT, R0.reuse, 0x50, PT ;  /* 0x000000500000780c */ /* 0x040fe40003f44270 */
        /* <DEDUP_REMOVED lines=35> */
[----:B------:R-:W-:Y:S02]  /*2080*/  FSEL R87, R87, -INF , P3 ;  /* 0xff80000057577808 */ /* 0x000fe40001800000 */
[----:B------:R-:W-:-:S04]  /*2090*/  FMNMX.FTZ R0, R13, R0, !PT ;  /* 0x000000000d007209 */ /* 0x000fc80007810000 */
[----:B------:R-:W-:-:S05]  /*20a0*/  FMNMX.FTZ R27, R87, R0, !PT ;  /* 0x00000000571b7209 */ /* 0x000fca0007810000 */
[----:B------:R-:W2:Y:S02]  /*20b0*/  SHFL.BFLY PT, R0, R27, 0x2, 0x1f ;  /* 0x0c401f001b007f89 */ /* 0x000ea400000e0000 */
[----:B--2---:R-:W-:Y:S01]  /*20c0*/  FMNMX.FTZ R31, R27, R0, !PT ;  /* 0x000000001b1f7209 */ /* 0x004fe20007810000 */
[----:B------:R-:W-:Y:S01]  /*20d0*/  IMAD.U32 R0, RZ, RZ, UR6 ;  /* 0x00000006ff007e24 */ /* 0x000fe2000f8e00ff */
[----:B------:R-:W-:-:S03]  /*20e0*/  USHF.R.S32.HI UR6, URZ, 0x1f, UR52 ;  /* 0x0000001f3f067899 */ /* 0x000fc60008011434 */
[----:B------:R-:W2:Y:S01]  /*20f0*/  SHFL.BFLY PT, R62, R31, 0x1, 0x1f ;  /* 0x0c201f001f3e7f89 */ /* 0x000ea200000e0000 */
[----:B------:R-:W-:-:S04]  /*2100*/  ULEA.HI UR6, UR6, UR52, URZ, 0x7 ;  /* 0x0000003406067291 */ /* 0x000fc8000f8f383f */
[----:B------:R-:W-:-:S04]  /*2110*/  USHF.R.S32.HI UR6, URZ, 0x7, UR6 ;  /* 0x000000073f067899 */ /* 0x000fc80008011406 */
[----:B------:R-:W-:-:S04]  /*2120*/  UISETP.LT.AND UP0, UPT, URZ, UR6, UPT ;  /* 0x000000063f00728c */ /* 0x000fc8000bf01270 */
[----:B------:R-:W-:-:S04]  /*2130*/  USEL UR26, URZ, UR6, !UP0 ;  /* 0x000000063f1a7287 */ /* 0x000fc8000c000000 */
[----:B------:R-:W-:Y:S01]  /*2140*/  UISETP.GE.AND UP0, UPT, UR28, UR26, UPT ;  /* 0x0000001a1c00728c */ /* 0x000fe2000bf06270 */
[----:B--2---:R-:W-:Y:S02]  /*2150*/  FMNMX.FTZ R9, R31, R62, !PT ;  /* 0x0000003e1f097209 */ /* 0x004fe40007810000 */
[----:B------:R-:W-:Y:S01]  /*2160*/  VIADDMNMX R62, R96, R89, R6, PT ;  /* 0x00000059603e7246 */ /* 0x000fe20003800106 */
[----:B------:R-:W-:Y:S01]  /*2170*/  IMAD.MOV.U32 R96, RZ, RZ, R119 ;  /* 0x000000ffff607224 */ /* 0x000fe200078e0077 */
[C---:B------:R-:W-:Y:S01]  /*2180*/  FSETP.NEU.FTZ.AND P2, PT, R9.reuse, -INF , PT ;  /* 0xff8000000900780b */ /* 0x040fe20003f5d000 */
[----:B------:R-:W-:Y:S01]  /*2190*/  FMUL.FTZ R21, R9, R0 ;  /* 0x0000000009157220 */ /* 0x000fe20000410000 */
[C---:B------:R-:W-:Y:S02]  /*21a0*/  ISETP.GT.AND P3, PT, R62.reuse, RZ, PT ;  /* 0x000000ff3e00720c */ /* 0x040fe40003f64270 */
[----:B------:R-:W-:Y:S02]  /*21b0*/  ISETP.GT.AND P4, PT, R62, 0x1, PT ;  /* 0x000000013e00780c */ /* 0x000fe40003f84270 */
[----:B------:R-:W-:-:S02]  /*21c0*/  FSEL R21, R21, RZ, P2 ;  /* 0x000000ff15157208 */ /* 0x000fc40001000000 */
[----:B------:R-:W-:Y:S02]  /*21d0*/  ISETP.GT.AND P2, PT, R62, 0x8, PT ;  /* 0x000000083e00780c */ /* 0x000fe40003f44270 */
[----:B------:R-:W-:Y:S01]  /*21e0*/  FSEL R27, R24, -INF , P3 ;  /* 0xff800000181b7808 */ /* 0x000fe20001800000 */
[-CC-:B------:R-:W-:Y:S01]  /*21f0*/  FFMA.FTZ R135, R11, R0.reuse, -R21.reuse ;  /* 0x000000000b877223 */ /* 0x180fe20000010815 */
[----:B------:R-:W-:Y:S01]  /*2200*/  FSEL R31, R25, -INF , P4 ;  /* 0xff800000191f7808 */ /* 0x000fe20002000000 */
[-CC-:B------:R-:W-:Y:S01]  /*2210*/  FFMA.FTZ R4, R4, R0.reuse, -R21.reuse ;  /* 0x0000000004047223 */ /* 0x180fe20000010815 */
[----:B------:R-:W-:Y:S01]  /*2220*/  ISETP.GT.AND P3, PT, R62, 0x9, PT ;  /* 0x000000093e00780c */ /* 0x000fe20003f64270 */
[-CC-:B------:R-:W-:Y:S01]  /*2230*/  FFMA.FTZ R149, R98, R0.reuse, -R21.reuse ;  /* 0x0000000062957223 */ /* 0x180fe20000010815 */
[----:B------:R-:W-:Y:S01]  /*2240*/  FSEL R25, R28, -INF , P2 ;  /* 0xff8000001c197808 */ /* 0x000fe20001000000 */
[-CC-:B------:R-:W-:Y:S01]  /*2250*/  FFMA.FTZ R151, R100, R0.reuse, -R21.reuse ;  /* 0x0000000064977223 */ /* 0x180fe20000010815 */
[----:B------:R-:W-:Y:S01]  /*2260*/  FMNMX.FTZ R24, R27, R31, !PT ;  /* 0x0000001f1b187209 */ /* 0x000fe20007810000 */
[-CC-:B------:R-:W-:Y:S01]  /*2270*/  FFMA.FTZ R131, R5, R0.reuse, -R21.reuse ;  /* 0x0000000005837223 */ /* 0x180fe20000010815 */
[----:B------:R-:W-:Y:S01]  /*2280*/  ISETP.GT.AND P2, PT, R62, 0x10, PT ;  /* 0x000000103e00780c */ /* 0x000fe20003f44270 */
[----:B------:R-:W-:Y:S01]  /*2290*/  MUFU.EX2 R4, R4 ;  /* 0x0000000400047308 */ /* 0x000fe20000000800 */
[----:B------:R-:W-:Y:S01]  /*22a0*/  FSEL R29, R29, -INF , P3 ;  /* 0xff8000001d1d7808 */ /* 0x000fe20001800000 */
[--C-:B------:R-:W-:Y:S01]  /*22b0*/  FFMA.FTZ R42, R42, R0, -R21.reuse ;  /* 0x000000002a2a7223 */ /* 0x100fe20000010815 */
[----:B------:R-:W-:Y:S01]  /*22c0*/  FMNMX.FTZ R24, R25, R24, !PT ;  /* 0x0000001819187209 */ /* 0x000fe20007810000 */
[-CC-:B------:R-:W-:Y:S01]  /*22d0*/  FFMA.FTZ R6, R102, R0.reuse, -R21.reuse ;  /* 0x0000000066067223 */ /* 0x180fe20000010815 */
[----:B------:R-:W-:Y:S01]  /*22e0*/  ISETP.GT.AND P3, PT, R62, 0x11, PT ;  /* 0x000000113e00780c */ /* 0x000fe20003f64270 */
[--C-:B------:R-:W-:Y:S01]  /*22f0*/  FFMA.FTZ R145, R104, R0, -R21.reuse ;  /* 0x0000000068917223 */ /* 0x100fe20000010815 */
[----:B------:R-:W-:Y:S01]  /*2300*/  FSEL R35, R32, -INF , P2 ;  /* 0xff80000020237808 */ /* 0x000fe20001000000 */
[----:B------:R-:W2:Y:S01]  /*2310*/  MUFU.EX2 R149, R149 ;  /* 0x0000009500957308 */ /* 0x000ea20000000800 */
[----:B------:R-:W-:Y:S01]  /*2320*/  FMNMX.FTZ R24, R29, R24, !PT ;  /* 0x000000181d187209 */ /* 0x000fe20007810000 */
[-CC-:B------:R-:W-:Y:S01]  /*2330*/  FFMA.FTZ R8, R8, R0.reuse, -R21.reuse ;  /* 0x0000000008087223 */ /* 0x180fe20000010815 */
[----:B------:R-:W-:Y:S01]  /*2340*/  ISETP.GT.AND P2, PT, R62, 0x18, PT ;  /* 0x000000183e00780c */ /* 0x000fe20003f44270 */
[-CC-:B------:R-:W-:Y:S01]  /*2350*/  FFMA.FTZ R147, R94, R0.reuse, -R21.reuse ;  /* 0x000000005e937223 */ /* 0x180fe20000010815 */
[----:B------:R-:W-:Y:S01]  /*2360*/  FSEL R33, R33, -INF , P3 ;  /* 0xff80000021217808 */ /* 0x000fe20001800000 */
[--C-:B------:R-:W-:Y:S01]  /*2370*/  FFMA.FTZ R121, R7, R0, -R21.reuse ;  /* 0x0000000007797223 */ /* 0x100fe20000010815 */
[----:B------:R-:W-:Y:S01]  /*2380*/  FMNMX.FTZ R24, R35, R24, !PT ;  /* 0x0000001823187209 */ /* 0x000fe20007810000 */
[----:B------:R-:W3:Y:S01]  /*2390*/  MUFU.EX2 R151, R151 ;  /* 0x0000009700977308 */ /* 0x000ee20000000800 */
[----:B------:R-:W-:Y:S01]  /*23a0*/  ISETP.GT.AND P3, PT, R62, 0x19, PT ;  /* 0x000000193e00780c */ /* 0x000fe20003f64270 */
[-CC-:B------:R-:W-:Y:S01]  /*23b0*/  FFMA.FTZ R92, R92, R0.reuse, -R21.reuse ;  /* 0x000000005c5c7223 */ /* 0x180fe20000010815 */
[----:B------:R-:W-:Y:S01]  /*23c0*/  FSEL R39, R36, -INF , P2 ;  /* 0xff80000024277808 */ /* 0x000fe20001000000 */
[--C-:B------:R-:W-:Y:S01]  /*23d0*/  FFMA.FTZ R141, R90, R0, -R21.reuse ;  /* 0x000000005a8d7223 */ /* 0x100fe20000010815 */
[----:B------:R-:W-:Y:S01]  /*23e0*/  FMNMX.FTZ R24, R33, R24, !PT ;  /* 0x0000001821187209 */ /* 0x000fe20007810000 */
[-CC-:B------:R-:W-:Y:S01]  /*23f0*/  FFMA.FTZ R88, R88, R0.reuse, -R21.reuse ;  /* 0x0000000058587223 */ /* 0x180fe20000010815 */
[----:B------:R-:W-:Y:S01]  /*2400*/  ISETP.GT.AND P2, PT, R62, 0x20, PT ;  /* 0x000000203e00780c */ /* 0x000fe20003f44270 */
[----:B------:R-:W4:Y:S01]  /*2410*/  MUFU.EX2 R6, R6 ;  /* 0x0000000600067308 */ /* 0x000f220000000800 */
[----:B------:R-:W-:Y:S01]  /*2420*/  FSEL R37, R37, -INF , P3 ;  /* 0xff80000025257808 */ /* 0x000fe20001800000 */
[--C-:B------:R-:W-:Y:S01]  /*2430*/  FFMA.FTZ R143, R46, R0, -R21.reuse ;  /* 0x000000002e8f7223 */ /* 0x100fe20000010815 */
[----:B------:R-:W-:Y:S01]  /*2440*/  FMNMX.FTZ R24, R39, R24, !PT ;  /* 0x0000001827187209 */ /* 0x000fe20007810000 */
[-CC-:B------:R-:W-:Y:S01]  /*2450*/  FFMA.FTZ R123, R13, R0.reuse, -R21.reuse ;  /* 0x000000000d7b7223 */ /* 0x180fe20000010815 */
[----:B------:R-:W-:Y:S01]  /*2460*/  ISETP.GT.AND P3, PT, R62, 0x21, PT ;  /* 0x000000213e00780c */ /* 0x000fe20003f64270 */
[-CC-:B------:R-:W-:Y:S01]  /*2470*/  FFMA.FTZ R137, R50, R0.reuse, -R21.reuse ;  /* 0x0000000032897223 */ /* 0x180fe20000010815 */
[----:B------:R-:W-:Y:S01]  /*2480*/  FSEL R43, R40, -INF , P2 ;  /* 0xff800000282b7808 */ /* 0x000fe20001000000 */
[--C-:B------:R-:W-:Y:S01]  /*2490*/  FFMA.FTZ R40, R38, R0, -R21.reuse ;  /* 0x0000000026287223 */ /* 0x100fe20000010815 */
[----:B------:R-:W-:Y:S01]  /*24a0*/  FMNMX.FTZ R24, R37, R24, !PT ;  /* 0x0000001825187209 */ /* 0x000fe20007810000 */
[----:B------:R-:W5:Y:S01]  /*24b0*/  MUFU.EX2 R145, R145 ;  /* 0x0000009100917308 */ /* 0x000f620000000800 */
[----:B------:R-:W-:Y:S01]  /*24c0*/  ISETP.GT.AND P2, PT, R62, 0x28, PT ;  /* 0x000000283e00780c */ /* 0x000fe20003f44270 */
[-CC-:B------:R-:W-:Y:S01]  /*24d0*/  FFMA.FTZ R129, R15, R0.reuse, -R21.reuse ;  /* 0x000000000f817223 */ /* 0x180fe20000010815 */
[----:B------:R-:W-:Y:S01]  /*24e0*/  FSEL R41, R41, -INF , P3 ;  /* 0xff80000029297808 */ /* 0x000fe20001800000 */
[--C-:B------:R-:W-:Y:S01]  /*24f0*/  FFMA.FTZ R139, R54, R0, -R21.reuse ;  /* 0x00000000368b7223 */ /* 0x100fe20000010815 */
[----:B------:R-:W-:Y:S01]  /*2500*/  FMNMX.FTZ R24, R43, R24, !PT ;  /* 0x000000182b187209 */ /* 0x000fe20007810000 */
[----:B------:R-:W-:Y:S01]  /*2510*/  FFMA.FTZ R127, R19, R0, -R21 ;  /* 0x00000000137f7223 */ /* 0x000fe20000010815 */
[----:B------:R-:W-:Y:S01]  /*2520*/  ISETP.GT.AND P3, PT, R62, 0x29, PT ;  /* 0x000000293e00780c */ /* 0x000fe20003f64270 */
[----:B------:R-:W1:Y:S01]  /*2530*/  MUFU.EX2 R8, R8 ;  /* 0x0000000800087308 */ /* 0x000e620000000800 */
[----:B------:R-:W-:Y:S01]  /*2540*/  FSEL R47, R44, -INF , P2 ;  /* 0xff8000002c2f7808 */ /* 0x000fe20001000000 */
[----:B--2---:R-:W-:Y:S01]  /*2550*/  FADD.FTZ R44, R4, R149 ;  /* 0x00000095042c7221 */ /* 0x004fe20000010000 */
        /* <DEDUP_REMOVED lines=13> */
[----:B------:R3:W2:Y:S01]  /*2630*/  MUFU.EX2 R24, R92 ;  /* 0x0000005c00187308 */ /* 0x0006a20000000800 */
[----:B------:R-:W-:Y:S01]  /*2640*/  ISETP.GT.AND P2, PT, R62, 0x38, PT ;  /* 0x000000383e00780c */ /* 0x000fe20003f44270 */
[-CC-:B------:R-:W-:Y:S01]  /*2650*/  FFMA.FTZ R14, R14, R0.reuse, -R21.reuse ;  /* 0x000000000e0e7223 */ /* 0x180fe20000010815 */
[----:B------:R-:W-:Y:S01]  /*2660*/  FSEL R49, R49, -INF , P3 ;  /* 0xff80000031317808 */ /* 0x000fe20001800000 */
[--C-:B------:R-:W-:Y:S01]  /*2670*/  FFMA.FTZ R125, R74, R0, -R21.reuse ;  /* 0x000000004a7d7223 */ /* 0x100fe20000010815 */
[----:B------:R-:W-:Y:S01]  /*2680*/  FMNMX.FTZ R28, R51, R28, !PT ;  /* 0x0000001c331c7209 */ /* 0x000fe20007810000 */
[-CC-:B------:R-:W-:Y:S01]  /*2690*/  FFMA.FTZ R12, R12, R0.reuse, -R21.reuse ;  /* 0x000000000c0c7223 */ /* 0x180fe20000010815 */
[----:B------:R-:W-:Y:S01]  /*26a0*/  ISETP.GT.AND P3, PT, R62, 0x39, PT ;  /* 0x000000393e00780c */ /* 0x000fe20003f64270 */
[----:B------:R-:W2:Y:S01]  /*26b0*/  MUFU.EX2 R141, R141 ;  /* 0x0000008d008d7308 */ /* 0x000ea20000000800 */
[----:B------:R-:W-:Y:S01]  /*26c0*/  FSEL R55, R52, -INF , P2 ;  /* 0xff80000034377808 */ /* 0x000fe20001000000 */
[----:B------:R-:W-:Y:S01]  /*26d0*/  FFMA.FTZ R10, R10, R0, -R21 ;  /* 0x000000000a0a7223 */ /* 0x000fe20000010815 */
[----:B------:R-:W-:Y:S01]  /*26e0*/  FMNMX.FTZ R32, R49, R28, !PT ;  /* 0x0000001c31207209 */ /* 0x000fe20007810000 */
[--C-:B------:R-:W-:Y:S01]  /*26f0*/  IMAD.MOV.U32 R104, RZ, RZ, R119.reuse ;  /* 0x000000ffff687224 */ /* 0x100fe200078e0077 */
[C---:B------:R-:W-:Y:S01]  /*2700*/  ISETP.GT.AND P2, PT, R62.reuse, 0x40, PT ;  /* 0x000000403e00780c */ /* 0x040fe20003f44270 */
[--C-:B------:R-:W-:Y:S01]  /*2710*/  IMAD.MOV.U32 R102, RZ, RZ, R119.reuse ;  /* 0x000000ffff667224 */ /* 0x100fe200078e0077 */
[----:B------:R-:W-:Y:S01]  /*2720*/  FSEL R53, R53, -INF , P3 ;  /* 0xff80000035357808 */ /* 0x000fe20001800000 */
[----:B------:R4:W-:Y:S01]  /*2730*/  MUFU.EX2 R28, R88 ;  /* 0x00000058001c7308 */ /* 0x0009e20000000800 */
[----:B------:R-:W-:Y:S01]  /*2740*/  FMNMX.FTZ R32, R55, R32, !PT ;  /* 0x0000002037207209 */ /* 0x000fe20007810000 */
[--C-:B------:R-:W-:Y:S01]  /*2750*/  IMAD.MOV.U32 R100, RZ, RZ, R119.reuse ;  /* 0x000000ffff647224 */ /* 0x100fe200078e0077 */
[----:B------:R-:W-:Y:S01]  /*2760*/  ISETP.GT.AND P3, PT, R62, 0x41, PT ;  /* 0x000000413e00780c */ /* 0x000fe20003f64270 */
[--C-:B------:R-:W-:Y:S01]  /*2770*/  IMAD.MOV.U32 R98, RZ, RZ, R119.reuse ;  /* 0x000000ffff627224 */ /* 0x100fe200078e0077 */
[----:B------:R-:W-:Y:S01]  /*2780*/  FSEL R59, R56, -INF , P2 ;  /* 0xff800000383b7808 */ /* 0x000fe20001000000 */
[--C-:B------:R-:W-:Y:S01]  /*2790*/  IMAD.MOV.U32 R94, RZ, RZ, R119.reuse ;  /* 0x000000ffff5e7224 */ /* 0x100fe200078e0077 */
[----:B------:R-:W-:Y:S01]  /*27a0*/  FMNMX.FTZ R32, R53, R32, !PT ;  /* 0x0000002035207209 */ /* 0x000fe20007810000 */
[----:B------:R-:W-:Y:S01]  /*27b0*/  MUFU.EX2 R143, R143 ;  /* 0x0000008f008f7308 */ /* 0x000fe20000000800 */
[C---:B------:R-:W-:Y:S01]  /*27c0*/  ISETP.GT.AND P2, PT, R62.reuse, 0x48, PT ;  /* 0x000000483e00780c */ /* 0x040fe20003f44270 */
[--C-:B---3--:R-:W-:Y:S01]  /*27d0*/  IMAD.MOV.U32 R92, RZ, RZ, R119.reuse ;  /* 0x000000ffff5c7224 */ /* 0x108fe200078e0077 */
[----:B------:R-:W-:Y:S01]  /*27e0*/  FSEL R57, R57, -INF , P3 ;  /* 0xff80000039397808 */ /* 0x000fe20001800000 */
[--C-:B------:R-:W-:Y:S01]  /*27f0*/  IMAD.MOV.U32 R90, RZ, RZ, R119.reuse ;  /* 0x000000ffff5a7224 */ /* 0x100fe200078e0077 */
[----:B------:R-:W-:Y:S01]  /*2800*/  FMNMX.FTZ R32, R59, R32, !PT ;  /* 0x000000203b207209 */ /* 0x000fe20007810000 */
[----:B----4-:R-:W-:Y:S01]  /*2810*/  IMAD.MOV.U32 R88, RZ, RZ, R119 ;  /* 0x000000ffff587224 */ /* 0x010fe200078e0077 */
[----:B------:R-:W-:Y:S01]  /*2820*/  ISETP.GT.AND P3, PT, R62, 0x49, PT ;  /* 0x000000493e00780c */ /* 0x000fe20003f64270 */
[----:B------:R-:W-:Y:S01]  /*2830*/  MUFU.EX2 R137, R137 ;  /* 0x0000008900897308 */ /* 0x000fe20000000800 */
[----:B------:R-:W-:-:S02]  /*2840*/  FSEL R63, R60, -INF , P2 ;  /* 0xff8000003c3f7808 */ /* 0x000fc40001000000 */
[----:B------:R-:W-:Y:S02]  /*2850*/  FMNMX.FTZ R36, R57, R32, !PT ;  /* 0x0000002039247209 */ /* 0x000fe40007810000 */
[C---:B------:R-:W-:Y:S02]  /*2860*/  ISETP.GT.AND P2, PT, R62.reuse, 0x50, PT ;  /* 0x000000503e00780c */ /* 0x040fe40003f44270 */
[----:B------:R-:W-:Y:S01]  /*2870*/  FSEL R61, R61, -INF , P3 ;  /* 0xff8000003d3d7808 */ /* 0x000fe20001800000 */
[----:B------:R-:W-:Y:S01]  /*2880*/  MUFU.EX2 R32, R42 ;  /* 0x0000002a00207308 */ /* 0x000fe20000000800 */
[----:B------:R-:W-:Y:S02]  /*2890*/  FMNMX.FTZ R36, R63, R36, !PT ;  /* 0x000000243f247209 */ /* 0x000fe40007810000 */
[----:B------:R-:W-:Y:S02]  /*28a0*/  ISETP.GT.AND P3, PT, R62, 0x51, PT ;  /* 0x000000513e00780c */ /* 0x000fe40003f64270 */
[----:B------:R-:W-:-:S02]  /*28b0*/  FSEL R67, R64, -INF , P2 ;  /* 0xff80000040437808 */ /* 0x000fc40001000000 */
[----:B------:R-:W-:Y:S01]  /*28c0*/  FMNMX.FTZ R36, R61, R36, !PT ;  /* 0x000000243d247209 */ /* 0x000fe20007810000 */
[----:B------:R-:W-:Y:S01]  /*28d0*/  MUFU.EX2 R139, R139 ;  /* 0x0000008b008b7308 */ /* 0x000fe20000000800 */
[C---:B------:R-:W-:Y:S02]  /*28e0*/  ISETP.GT.AND P2, PT, R62.reuse, 0x58, PT ;  /* 0x000000583e00780c */ /* 0x040fe40003f44270 */
[----:B------:R-:W-:Y:S02]  /*28f0*/  FSEL R71, R65, -INF , P3 ;  /* 0xff80000041477808 */ /* 0x000fe40001800000 */
[----:B------:R-:W-:Y:S02]  /*2900*/  FMNMX.FTZ R36, R67, R36, !PT ;  /* 0x0000002443247209 */ /* 0x000fe40007810000 */
[----:B------:R-:W-:Y:S01]  /*2910*/  ISETP.GT.AND P3, PT, R62, 0x59, PT ;  /* 0x000000593e00780c */ /* 0x000fe20003f64270 */
[----:B------:R-:W-:Y:S01]  /*2920*/  MUFU.EX2 R34, R34 ;  /* 0x0000002200227308 */ /* 0x000fe20000000800 */
[----:B------:R-:W-:-:S02]  /*2930*/  FSEL R65, R68, -INF , P2 ;  /* 0xff80000044417808 */ /* 0x000fc40001000000 */
[----:B------:R-:W-:Y:S02]  /*2940*/  FMNMX.FTZ R38, R71, R36, !PT ;  /* 0x0000002447267209 */ /* 0x000fe40007810000 */
[C---:B------:R-:W-:Y:S02]  /*2950*/  ISETP.GT.AND P2, PT, R62.reuse, 0x60, PT ;  /* 0x000000603e00780c */ /* 0x040fe40003f44270 */
[----:B------:R-:W-:Y:S01]  /*2960*/  FSEL R69, R69, -INF , P3 ;  /* 0xff80000045457808 */ /* 0x000fe20001800000 */
[----:B------:R3:W-:Y:S01]  /*2970*/  MUFU.EX2 R36, R40 ;  /* 0x0000002800247308 */ /* 0x0007e20000000800 */
        /* <DEDUP_REMOVED lines=27> */
[----:B------:R-:W-:Y:S02]  /*2b30*/  FSEL R85, R85, -INF , P3 ;  /* 0xff80000055557808 */ /* 0x000fe40001800000 */
[----:B------:R-:W-:Y:S01]  /*2b40*/  FMNMX.FTZ R38, R91, R38, !PT ;  /* 0x000000265b267209 */ /* 0x000fe20007810000 */
[----:B------:R-:W-:Y:S01]  /*2b50*/  MUFU.EX2 R20, R20 ;  /* 0x0000001400147308 */ /* 0x000fe20000000800 */
[----:B------:R-:W-:Y:S02]  /*2b60*/  F2FP.BF16.F32.PACK_AB R149, R149, R4 ;  /* 0x000000049595723e */ /* 0x000fe400000010ff */
[----:B------:R-:W-:-:S05]  /*2b70*/  FMNMX.FTZ R38, R85, R38, !PT ;  /* 0x0000002655267209 */ /* 0x000fca0007810000 */
[----:B------:R-:W4:Y:S01]  /*2b80*/  SHFL.BFLY PT, R11, R38, 0x2, 0x1f ;  /* 0x0c401f00260b7f89 */ /* 0x000f2200000e0000 */
[----:B------:R-:W-:Y:S08]  /*2b90*/  MUFU.EX2 R131, R131 ;  /* 0x0000008300837308 */ /* 0x000ff00000000800 */
[----:B------:R-:W-:Y:S08]  /*2ba0*/  MUFU.EX2 R14, R14 ;  /* 0x0000000e000e7308 */ /* 0x000ff00000000800 */
[----:B------:R-:W-:Y:S01]  /*2bb0*/  MUFU.EX2 R125, R125 ;  /* 0x0000007d007d7308 */ /* 0x000fe20000000800 */
[----:B----4-:R-:W-:Y:S01]  /*2bc0*/  FMNMX.FTZ R11, R38, R11, !PT ;  /* 0x0000000b260b7209 */ /* 0x010fe20007810000 */
[----:B------:R-:W-:-:S06]  /*2bd0*/  FFMA.FTZ R38, R75, R0, -R21 ;  /* 0x000000004b267223 */ /* 0x000fcc0000010815 */
[----:B------:R-:W-:Y:S01]  /*2be0*/  MUFU.EX2 R127, R127 ;  /* 0x0000007f007f7308 */ /* 0x000fe20000000800 */
[----:B---3--:R-:W3:Y:S07]  /*2bf0*/  SHFL.BFLY PT, R40, R11, 0x1, 0x1f ;  /* 0x0c201f000b287f89 */ /* 0x008eee00000e0000 */
[----:B------:R-:W-:Y:S08]  /*2c00*/  MUFU.EX2 R38, R38 ;  /* 0x0000002600267308 */ /* 0x000ff00000000800 */
[----:B------:R-:W-:Y:S08]  /*2c10*/  MUFU.EX2 R12, R12 ;  /* 0x0000000c000c7308 */ /* 0x000ff00000000800 */
[----:B------:R-:W-:Y:S01]  /*2c20*/  MUFU.EX2 R121, R121 ;  /* 0x0000007900797308 */ /* 0x000fe20000000800 */
[----:B---3--:R-:W-:Y:S01]  /*2c30*/  FMNMX.FTZ R5, R11, R40, !PT ;  /* 0x000000280b057209 */ /* 0x008fe20007810000 */
[----:B------:R-:W-:-:S03]  /*2c40*/  FFMA.FTZ R40, R87, R0, -R21 ;  /* 0x0000000057287223 */ /* 0x000fc60000010815 */
[C---:B------:R-:W-:Y:S01]  /*2c50*/  FSETP.NEU.FTZ.AND P2, PT, R5.reuse, -INF , PT ;  /* 0xff8000000500780b */ /* 0x040fe20003f5d000 */
[----:B------:R-:W-:Y:S02]  /*2c60*/  FMUL.FTZ R42, R5, R0 ;  /* 0x00000000052a7220 */ /* 0x000fe40000410000 */
[----:B------:R-:W-:Y:S03]  /*2c70*/  MUFU.EX2 R10, R10 ;  /* 0x0000000a000a7308 */ /* 0x000fe60000000800 */
[----:B------:R-:W-:Y:S02]  /*2c80*/  FSEL R42, R42, RZ, P2 ;  /* 0x000000ff2a2a7208 */ /* 0x000fe40001000000 */
[----:B------:R-:W-:-:S03]  /*2c90*/  PLOP3.LUT P2, PT, PT, PT, UP0, 0x80, 0x0 ;  /* 0x000000000000781c */ /* 0x000fc60003f4f008 */
[----:B------:R-:W-:Y:S01]  /*2ca0*/  MUFU.EX2 R123, R123 ;  /* 0x0000007b007b7308 */ /* 0x000fe20000000800 */
[-CC-:B------:R-:W-:Y:S01]  /*2cb0*/  FFMA.FTZ R148, R27, R0.reuse, -R42.reuse ;  /* 0x000000001b947223 */ /* 0x180fe2000001082a */
[-CC-:B------:R-:W-:Y:S01]  /*2cc0*/  FFMA.FTZ R7, R31, R0.reuse, -R42.reuse ;  /* 0x000000001f077223 */ /* 0x180fe2000001082a */
[-CC-:B------:R-:W-:Y:S01]  /*2cd0*/  FFMA.FTZ R150, R25, R0.reuse, -R42.reuse ;  /* 0x0000000019967223 */ /* 0x180fe2000001082a */
[-C--:B------:R-:W-:Y:S01]  /*2ce0*/  FFMA.FTZ R11, R29, R0.reuse, -R42 ;  /* 0x000000001d0b7223 */ /* 0x080fe2000001082a */
[----:B------:R-:W-:Y:S01]  /*2cf0*/  FADD.FTZ R29, R151, R44 ;  /* 0x0000002c971d7221 */ /* 0x000fe20000010000 */
[-CC-:B------:R-:W-:Y:S01]  /*2d00*/  FFMA.FTZ R144, R35, R0.reuse, -R42.reuse ;  /* 0x0000000023907223 */ /* 0x180fe2000001082a */
[-CC-:B------:R-:W-:Y:S01]  /*2d10*/  FFMA.FTZ R13, R33, R0.reuse, -R42.reuse ;  /* 0x00000000210d7223 */ /* 0x180fe2000001082a */
[----:B------:R-:W-:Y:S01]  /*2d20*/  MUFU.EX2 R148, R148 ;  /* 0x0000009400947308 */ /* 0x000fe20000000800 */
[----:B------:R-:W-:Y:S01]  /*2d30*/  FADD.FTZ R44, R6, R29 ;  /* 0x0000001d062c7221 */ /* 0x000fe20000010000 */
[-CC-:B------:R-:W-:Y:S01]  /*2d40*/  FFMA.FTZ R146, R39, R0.reuse, -R42.reuse ;  /* 0x0000000027927223 */ /* 0x180fe2000001082a */
[-CC-:B------:R-:W-:Y:S01]  /*2d50*/  FFMA.FTZ R15, R37, R0.reuse, -R42.reuse ;  /* 0x00000000250f7223 */ /* 0x180fe2000001082a */
[-C--:B------:R-:W-:Y:S01]  /*2d60*/  FFMA.FTZ R140, R43, R0.reuse, -R42 ;  /* 0x000000002b8c7223 */ /* 0x080fe2000001082a */
[----:B-----5:R-:W-:Y:S01]  /*2d70*/  FADD.FTZ R31, R145, R44 ;  /* 0x0000002c911f7221 */ /* 0x020fe20000010000 */
[-CC-:B------:R-:W-:Y:S01]  /*2d80*/  FFMA.FTZ R19, R41, R0.reuse, -R42.reuse ;  /* 0x0000000029137223 */ /* 0x180fe2000001082a */
[-CC-:B------:R-:W-:Y:S01]  /*2d90*/  FFMA.FTZ R142, R47, R0.reuse, -R42.reuse ;  /* 0x000000002f8e7223 */ /* 0x180fe2000001082a */
[----:B------:R-:W3:Y:S01]  /*2da0*/  MUFU.EX2 R7, R7 ;  /* 0x0000000700077308 */ /* 0x000ee20000000800 */
[----:B-1----:R-:W-:Y:S01]  /*2db0*/  FADD.FTZ R44, R8, R31 ;  /* 0x0000001f082c7221 */ /* 0x002fe20000010000 */
[-CC-:B------:R-:W-:Y:S01]  /*2dc0*/  FFMA.FTZ R21, R45, R0.reuse, -R42.reuse ;  /* 0x000000002d157223 */ /* 0x180fe2000001082a */
[-CC-:B------:R-:W-:Y:S01]  /*2dd0*/  FFMA.FTZ R136, R51, R0.reuse, -R42.reuse ;  /* 0x0000000033887223 */ /* 0x180fe2000001082a */
[-C--:B------:R-:W-:Y:S01]  /*2de0*/  FFMA.FTZ R25, R49, R0.reuse, -R42 ;  /* 0x0000000031197223 */ /* 0x080fe2000001082a */
[----:B--2---:R-:W-:Y:S01]  /*2df0*/  FADD.FTZ R31, R147, R44 ;  /* 0x0000002c931f7221 */ /* 0x004fe20000010000 */
[-CC-:B------:R-:W-:Y:S01]  /*2e00*/  FFMA.FTZ R138, R55, R0.reuse, -R42.reuse ;  /* 0x00000000378a7223 */ /* 0x180fe2000001082a */
[-CC-:B------:R-:W-:Y:S01]  /*2e10*/  FFMA.FTZ R27, R53, R0.reuse, -R42.reuse ;  /* 0x00000000351b7223 */ /* 0x180fe2000001082a */
[----:B------:R-:W1:Y:S01]  /*2e20*/  MUFU.EX2 R150, R150 ;  /* 0x0000009600967308 */ /* 0x000e620000000800 */
[----:B------:R-:W-:Y:S01]  /*2e30*/  FADD.FTZ R46, R24, R31 ;  /* 0x0000001f182e7221 */ /* 0x000fe20000010000 */
[-CC-:B------:R-:W-:Y:S01]  /*2e40*/  FFMA.FTZ R132, R59, R0.reuse, -R42.reuse ;  /* 0x000000003b847223 */ /* 0x180fe2000001082a */
[-CC-:B------:R-:W-:Y:S01]  /*2e50*/  FFMA.FTZ R29, R57, R0.reuse, -R42.reuse ;  /* 0x00000000391d7223 */ /* 0x180fe2000001082a */
[-C--:B------:R-:W-:Y:S01]  /*2e60*/  FFMA.FTZ R134, R63, R0.reuse, -R42 ;  /* 0x000000003f867223 */ /* 0x080fe2000001082a */
[----:B------:R-:W-:Y:S01]  /*2e70*/  FADD.FTZ R35, R141, R46 ;  /* 0x0000002e8d237221 */ /* 0x000fe20000010000 */
[-CC-:B------:R-:W-:Y:S01]  /*2e80*/  FFMA.FTZ R31, R61, R0.reuse, -R42.reuse ;  /* 0x000000003d1f7223 */ /* 0x180fe2000001082a */
[-CC-:B------:R-:W-:Y:S01]  /*2e90*/  FFMA.FTZ R128, R67, R0.reuse, -R42.reuse ;  /* 0x0000000043807223 */ /* 0x180fe2000001082a */
[----:B------:R-:W2:Y:S01]  /*2ea0*/  MUFU.EX2 R11, R11 ;  /* 0x0000000b000b7308 */ /* 0x000ea20000000800 */
[----:B---3--:R-:W-:Y:S01]  /*2eb0*/  FADD.FTZ R33, R148, R7 ;  /* 0x0000000794217221 */ /* 0x008fe20000010000 */
[----:B------:R-:W-:Y:S01]  /*2ec0*/  FADD.FTZ R46, R28, R35 ;  /* 0x000000231c2e7221 */ /* 0x000fe20000010000 */
[-CC-:B------:R-:W-:Y:S01]  /*2ed0*/  FFMA.FTZ R130, R65, R0.reuse, -R42.reuse ;  /* 0x0000000041827223 */ /* 0x180fe2000001082a */
[-CC-:B------:R-:W-:Y:S01]  /*2ee0*/  FFMA.FTZ R69, R69, R0.reuse, -R42.reuse ;  /* 0x0000000045457223 */ /* 0x180fe2000001082a */
[----:B------:R-:W-:Y:S01]  /*2ef0*/  F2FP.BF16.F32.PACK_AB R151, R6, R151 ;  /* 0x000000970697723e */ /* 0x000fe200000010ff */
[-CC-:B------:R-:W-:Y:S01]  /*2f00*/  FFMA.FTZ R79, R79, R0.reuse, -R42.reuse ;  /* 0x000000004f4f7223 */ /* 0x180fe2000001082a */
[-CC-:B------:R-:W-:Y:S01]  /*2f10*/  FFMA.FTZ R73, R73, R0.reuse, -R42.reuse ;  /* 0x0000000049497223 */ /* 0x180fe2000001082a */
[----:B------:R-:W3:Y:S01]  /*2f20*/  MUFU.EX2 R144, R144 ;  /* 0x0000009000907308 */ /* 0x000ee20000000800 */
[----:B-1----:R-:W-:Y:S01]  /*2f30*/  FADD.FTZ R44, R150, R33 ;  /* 0x00000021962c7221 */ /* 0x002fe20000010000 */
[-CC-:B------:R-:W-:Y:S01]  /*2f40*/  FFMA.FTZ R83, R83, R0.reuse, -R42.reuse ;  /* 0x0000000053537223 */ /* 0x180fe2000001082a */
[-CC-:B------:R-:W-:Y:S01]  /*2f50*/  FFMA.FTZ R77, R77, R0.reuse, -R42.reuse ;  /* 0x000000004d4d7223 */ /* 0x180fe2000001082a */
[-CC-:B------:R-:W-:Y:S01]  /*2f60*/  FFMA.FTZ R89, R89, R0.reuse, -R42.reuse ;  /* 0x0000000059597223 */ /* 0x180fe2000001082a */
[-CC-:B------:R-:W-:Y:S01]  /*2f70*/  FFMA.FTZ R81, R81, R0.reuse, -R42.reuse ;  /* 0x0000000051517223 */ /* 0x180fe2000001082a */
[----:B------:R-:W-:Y:S01]  /*2f80*/  FFMA.FTZ R91, R91, R0, -R42 ;  /* 0x000000005b5b7223 */ /* 0x000fe2000001082a */
[----:B------:R-:W-:Y:S01]  /*2f90*/  F2FP.BF16.F32.PACK_AB R148, R7, R148 ;  /* 0x000000940794723e */ /* 0x000fe200000010ff */
[----:B------:R-:W1:Y:S01]  /*2fa0*/  MUFU.EX2 R13, R13 ;  /* 0x0000000d000d7308 */ /* 0x000e620000000800 */
[----:B--2---:R-:W-:Y:S01]  /*2fb0*/  FADD.FTZ R33, R11, R44 ;  /* 0x0000002c0b217221 */ /* 0x004fe20000010000 */
[----:B------:R-:W-:-:S02]  /*2fc0*/  F2FP.BF16.F32.PACK_AB R145, R8, R145 ;  /* 0x000000910891723e */ /* 0x000fc400000010ff */
[----:B------:R-:W-:Y:S02]  /*2fd0*/  F2FP.BF16.F32.PACK_AB R147, R24, R147 ;  /* 0x000000931893723e */ /* 0x000fe400000010ff */
[----:B------:R-:W-:Y:S02]  /*2fe0*/  F2FP.BF16.F32.PACK_AB R141, R28, R141 ;  /* 0x0000008d1c8d723e */ /* 0x000fe400000010ff */
[----:B------:R-:W2:Y:S01]  /*2ff0*/  MUFU.EX2 R146, R146 ;  /* 0x0000009200927308 */ /* 0x000ea20000000800 */
[----:B---3--:R-:W-:Y:S01]  /*3000*/  FADD.FTZ R44, R144, R33 ;  /* 0x00000021902c7221 */ /* 0x008fe20000010000 */
[----:B------:R-:W-:Y:S01]  /*3010*/  FADD.FTZ R33, R143, R46 ;  /* 0x0000002e8f217221 */ /* 0x000fe20000010000 */
[C---:B------:R-:W-:Y:S02]  /*3020*/  F2FP.BF16.F32.PACK_AB R143, R32.reuse, R143 ;  /* 0x0000008f208f723e */ /* 0x040fe400000010ff */
[----:B------:R-:W-:Y:S01]  /*3030*/  F2FP.BF16.F32.PACK_AB R150, R11, R150 ;  /* 0x000000960b96723e */ /* 0x000fe200000010ff */
[----:B------:R-:W-:Y:S01]  /*3040*/  FADD.FTZ R46, R32, R33 ;  /* 0x00000021202e7221 */ /* 0x000fe20000010000 */
[-C--:B------:R-:W-:Y:S01]  /*3050*/  FFMA.FTZ R33, R71, R0.reuse, -R42 ;  /* 0x0000000047217223 */ /* 0x080fe2000001082a */
[----:B------:R-:W3:Y:S01]  /*3060*/  MUFU.EX2 R15, R15 ;  /* 0x0000000f000f7308 */ /* 0x000ee20000000800 */
[----:B-1----:R-:W-:Y:S01]  /*3070*/  FADD.FTZ R35, R13, R44 ;  /* 0x0000002c0d237221 */ /* 0x002fe20000010000 */
[----:B------:R-:W-:Y:S01]  /*3080*/  FADD.FTZ R37, R137, R46 ;  /* 0x0000002e89257221 */ /* 0x000fe20000010000 */
[----:B------:R-:W-:Y:S01]  /*3090*/  FFMA.FTZ R42, R85, R0, -R42 ;  /* 0x00000000552a7223 */ /* 0x000fe2000001082a */
[----:B------:R-:W-:-:S02]  /*30a0*/  F2FP.BF16.F32.PACK_AB R137, R36, R137 ;  /* 0x000000892489723e */ /* 0x000fc400000010ff */
[----:B------:R-:W-:Y:S01]  /*30b0*/  FADD.FTZ R46, R36, R37 ;  /* 0x00000025242e7221 */ /* 0x000fe20000010000 */
[----:B------:R-:W-:Y:S01]  /*30c0*/  F2FP.BF16.F32.PACK_AB R144, R13, R144 ;  /* 0x000000900d90723e */ /* 0x000fe200000010ff */
[----:B------:R-:W1:Y:S01]  /*30d0*/  MUFU.EX2 R140, R140 ;  /* 0x0000008c008c7308 */ /* 0x000e620000000800 */
[----:B--2---:R-:W-:-:S07]  /*30e0*/  FADD.FTZ R44, R146, R35 ;  /* 0x00000023922c7221 */ /* 0x004fce0000010000 */
[----:B------:R-:W2:Y:S01]  /*30f0*/  MUFU.EX2 R19, R19 ;  /* 0x0000001300137308 */ /* 0x000ea20000000800 */
[C---:B---3--:R-:W-:Y:S01]  /*3100*/  FADD.FTZ R35, R15.reuse, R44 ;  /* 0x0000002c0f237221 */ /* 0x048fe20000010000 */
[----:B------:R-:W-:-:S06]  /*3110*/  F2FP.BF16.F32.PACK_AB R146, R15, R146 ;  /* 0x000000920f92723e */ /* 0x000fcc00000010ff */
[----:B------:R-:W3:Y:S01]  /*3120*/  MUFU.EX2 R142, R142 ;  /* 0x0000008e008e7308 */ /* 0x000ee20000000800 */
[----:B-1----:R-:W-:Y:S01]  /*3130*/  FADD.FTZ R44, R140, R35 ;  /* 0x000000238c2c7221 */ /* 0x002fe20000010000 */
[----:B------:R-:W-:Y:S01]  /*3140*/  FADD.FTZ R35, R139, R46 ;  /* 0x0000002e8b237221 */ /* 0x000fe20000010000 */
[----:B------:R-:W-:-:S03]  /*3150*/  F2FP.BF16.F32.PACK_AB R139, R34, R139 ;  /* 0x0000008b228b723e */ /* 0x000fc600000010ff */
[----:B------:R-:W-:Y:S02]  /*3160*/  FADD.FTZ R46, R34, R35 ;  /* 0x00000023222e7221 */ /* 0x000fe40000010000 */
[----:B------:R-:W1:Y:S01]  /*3170*/  MUFU.EX2 R21, R21 ;  /* 0x0000001500157308 */ /* 0x000e620000000800 */
[----:B--2---:R-:W-:Y:S01]  /*3180*/  FADD.FTZ R3, R19, R44 ;  /* 0x0000002c13037221 */ /* 0x004fe20000010000 */
[----:B------:R-:W-:Y:S01]  /*3190*/  FADD.FTZ R35, R133, R46 ;  /* 0x0000002e85237221 */ /* 0x000fe20000010000 */
[C---:B------:R-:W-:Y:S02]  /*31a0*/  F2FP.BF16.F32.PACK_AB R133, R30.reuse, R133 ;  /* 0x000000851e85723e */ /* 0x040fe400000010ff */
[----:B------:R-:W-:Y:S01]  /*31b0*/  F2FP.BF16.F32.PACK_AB R140, R19, R140 ;  /* 0x0000008c138c723e */ /* 0x000fe200000010ff */
[----:B------:R-:W-:Y:S02]  /*31c0*/  FADD.FTZ R46, R30, R35 ;  /* 0x000000231e2e7221 */ /* 0x000fe40000010000 */
[----:B------:R-:W2:Y:S01]  /*31d0*/  MUFU.EX2 R136, R136 ;  /* 0x0000008800887308 */ /* 0x000ea20000000800 */
[----:B---3--:R-:W-:Y:S01]  /*31e0*/  FADD.FTZ R44, R142, R3 ;  /* 0x000000038e2c7221 */ /* 0x008fe20000010000 */
[----:B------:R-:W-:Y:S01]  /*31f0*/  FADD.FTZ R35, R135, R46 ;  /* 0x0000002e87237221 */ /* 0x000fe20000010000 */
[----:B------:R-:W-:-:S03]  /*3200*/  F2FP.BF16.F32.PACK_AB R135, R26, R135 ;  /* 0x000000871a87723e */ /* 0x000fc600000010ff */
[----:B------:R-:W-:Y:S02]  /*3210*/  FADD.FTZ R46, R26, R35 ;  /* 0x000000231a2e7221 */ /* 0x000fe40000010000 */
[----:B------:R-:W3:Y:S01]  /*3220*/  MUFU.EX2 R25, R25 ;  /* 0x0000001900197308 */ /* 0x000ee20000000800 */
[----:B-1----:R-:W-:Y:S01]  /*3230*/  FADD.FTZ R3, R21, R44 ;  /* 0x0000002c15037221 */ /* 0x002fe20000010000 */
[----:B------:R-:W-:Y:S01]  /*3240*/  FADD.FTZ R35, R129, R46 ;  /* 0x0000002e81237221 */ /* 0x000fe20000010000 */
[----:B------:R-:W-:Y:S02]  /*3250*/  F2FP.BF16.F32.PACK_AB R129, R20, R129 ;  /* 0x000000811481723e */ /* 0x000fe400000010ff */
[----:B------:R-:W-:-:S03]  /*3260*/  F2FP.BF16.F32.PACK_AB R142, R21, R142 ;  /* 0x0000008e158e723e */ /* 0x000fc600000010ff */
        /* <DEDUP_REMOVED lines=9> */
[----:B------:R-:W-:Y:S01]  /*3300*/  FADD.FTZ R44, R20, R35 ;  /* 0x00000023142c7221 */ /* 0x000fe20000010000 */
[----:B------:R-:W-:-:S03]  /*3310*/  F2FP.BF16.F32.PACK_AB R138, R27, R138 ;  /* 0x0000008a1b8a723e */ /* 0x000fc600000010ff */
[----:B------:R-:W-:Y:S01]  /*3320*/  FADD.FTZ R35, R131, R44 ;  /* 0x0000002c83237221 */ /* 0x000fe20000010000 */
[----:B------:R-:W-:Y:S01]  /*3330*/  F2FP.BF16.F32.PACK_AB R131, R14, R131 ;  /* 0x000000830e83723e */ /* 0x000fe200000010ff */
[----:B------:R-:W2:Y:S01]  /*3340*/  MUFU.EX2 R134, R134 ;  /* 0x0000008600867308 */ /* 0x000ea20000000800 */
[----:B---3--:R-:W-:Y:S01]  /*3350*/  FADD.FTZ R4, R132, R3 ;  /* 0x0000000384047221 */ /* 0x008fe20000010000 */
[----:B------:R-:W-:-:S04]  /*3360*/  FADD.FTZ R6, R14, R35 ;  /* 0x000000230e067221 */ /* 0x000fc80000010000 */
[----:B------:R-:W-:Y:S01]  /*3370*/  FADD.FTZ R35, R125, R6 ;  /* 0x000000067d237221 */ /* 0x000fe20000010000 */
[C---:B------:R-:W-:Y:S01]  /*3380*/  F2FP.BF16.F32.PACK_AB R125, R38.reuse, R125 ;  /* 0x0000007d267d723e */ /* 0x040fe200000010ff */
        /* <DEDUP_REMOVED lines=8> */
[----:B------:R-:W-:-:S06]  /*3410*/  FADD.FTZ R6, R12, R35 ;  /* 0x000000230c067221 */ /* 0x000fcc0000010000 */
        /* <DEDUP_REMOVED lines=16> */
[----:B------:R-:W-:-:S05]  /*3520*/  F2FP.BF16.F32.PACK_AB R130, R69, R130 ;  /* 0x000000824582723e */ /* 0x000fca00000010ff */
        /* <DEDUP_REMOVED lines=14> */
[----:B------:R-:W-:Y:S01]  /*3610*/  F2FP.BF16.F32.PACK_AB R120, R120, R89 ;  /* 0x000000597878723e */ /* 0x000fe200000010ff */
[----:B------:R-:W-:-:S05]  /*3620*/  IMAD.MOV.U32 R89, RZ, RZ, R119 ;  /* 0x000000ffff597224 */ /* 0x000fca00078e0077 */
[----:B------:R-:W1:Y:S01]  /*3630*/  MUFU.EX2 R40, R40 ;  /* 0x0000002800287308 */ /* 0x000e620000000800 */
[----:B--2---:R-:W-:Y:S01]  /*3640*/  FADD.FTZ R7, R91, R4 ;  /* 0x000000045b077221 */ /* 0x004fe20000010000 */
[----:B---3--:R-:W-:-:S03]  /*3650*/  F2FP.BF16.F32.PACK_AB R122, R42, R91 ;  /* 0x0000005b2a7a723e */ /* 0x008fc600000010ff */
[----:B------:R-:W-:Y:S01]  /*3660*/  FADD.FTZ R4, R42, R7 ;  /* 0x000000072a047221 */ /* 0x000fe20000010000 */
[----:B------:R-:W-:Y:S02]  /*3670*/  IMAD.MOV.U32 R91, RZ, RZ, R119 ;  /* 0x000000ffff5b7224 */ /* 0x000fe400078e0077 */
[C---:B-1----:R-:W-:Y:S01]  /*3680*/  FADD.FTZ R3, R40.reuse, R35 ;  /* 0x0000002328037221 */ /* 0x042fe20000010000 */
[----:B------:R-:W-:Y:S01]  /*3690*/  F2FP.BF16.F32.PACK_AB R123, R40, R123 ;  /* 0x0000007b287b723e */ /* 0x000fe200000010ff */
[----:B------:R-:W-:Y:S06]  /*36a0*/  @!P2 BRA `(.L_x_1568) ;  /* 0x0000002400c4a947 */ /* 0x000fec0003800000 */
        /* <DEDUP_REMOVED lines=19> */
[----:B------:R-:W-:Y:S01]  /*37e0*/  UMOV UR27, UR36 ;  /* 0x00000024001b7c82 */ /* 0x000fe20008000000 */
[----:B------:R-:W-:Y:S01]  /*37f0*/  ULDC UR24, c[0x0][0x2e0] ;  /* 0x0000b80000187ab9 */ /* 0x000fe20000000800 */
[----:B------:R-:W-:Y:S01]  /*3800*/  ULDC UR21, c[0x0][0x288] ;  /* 0x0000a20000157ab9 */ /* 0x000fe20000000800 */
[----:B------:R-:W-:Y:S01]  /*3810*/  ULDC UR25, c[0x0][0x404] ;  /* 0x0001010000197ab9 */ /* 0x000fe20000000800 */
[----:B------:R-:W-:-:S05]  /*3820*/  ULDC.64 UR22, c[0x0][0x3f8] ;  /* 0x0000fe0000167ab9 */ /* 0x000fca0000000a00 */
.L_x_1577:
        /* <DEDUP_REMOVED lines=9> */
.L_x_1570:
[----:B------:R-:W-:Y:S01]  /*38c0*/  ULEA UR6, UR36, UR40, 0x3 ;  /* 0x0000002824067291 */ /* 0x000fe2000f8e183f */
[----:B------:R-:W-:-:S05]  /*38d0*/  IMAD.U32 R0, RZ, RZ, UR37 ;  /* 0x00000025ff007e24 */ /* 0x000fca000f8e00ff */
[----:B------:R-:W-:-:S04]  /*38e0*/  SHF.L.U32 R0, R0, 0x1f, RZ ;  /* 0x0000001f00007819 */ /* 0x000fc800000006ff */
[----:B------:R1:W2:Y:S01]  /*38f0*/  SYNCS.PHASECHK.TRANS64.TRYWAIT P3, [UR6+0x16830], R0 ;  /* 0x01683000ff0075a7 */ /* 0x0002a20008060146 */
[----:B------:R-:W-:Y:S05]  /*3900*/  @!P0 BRA `(.L_x_1571) ;  /* 0x0000000000048947 */ /* 0x000fea0003800000 */
[----:B------:R-:W-:Y:S01]  /*3910*/  BPT.TRAP 0x1 ;  /* 0x000000040000795c */ /* 0x000fe20000300000 */
.L_x_1571:
[----:B--2---:R-:W-:Y:S05]  /*3920*/  @P3 BRA `(.L_x_1569) ;  /* 0x0000000000083947 */ /* 0x004fea0003800000 */
[----:B------:R-:W2:Y:S02]  /*3930*/  SYNCS.PHASECHK.TRANS64.TRYWAIT P3, [UR6+0x16830], R0 ;  /* 0x01683000ff0075a7 */ /* 0x000ea40008060146 */
[----:B--2---:R-:W-:Y:S05]  /*3940*/  @!P3 BRA `(.L_x_1572) ;  /* 0x000000800064b947 */ /* 0x004fea0003800000 */
.L_x_1569:
        /* <DEDUP_REMOVED lines=25> */
.L_x_1574:
[----:B------:R-:W-:Y:S01]  /*3ae0*/  ULEA UR6, UR27, UR40, 0x3 ;  /* 0x000000281b067291 */ /* 0x000fe2000f8e183f */
[----:B------:R-:W-:-:S05]  /*3af0*/  IMAD.U32 R0, RZ, RZ, UR29 ;  /* 0x0000001dff007e24 */ /* 0x000fca000f8e00ff */
[----:B------:R-:W-:-:S04]  /*3b00*/  SHF.L.U32 R0, R0, 0x1f, RZ ;  /* 0x0000001f00007819 */ /* 0x000fc800000006ff */
[----:B------:R1:W2:Y:S01]  /*3b10*/  SYNCS.PHASECHK.TRANS64.TRYWAIT P2, [UR6+0x16850], R0 ;  /* 0x01685000ff0075a7 */ /* 0x0002a20008040146 */
[----:B------:R-:W-:Y:S05]  /*3b20*/  @!P0 BRA `(.L_x_1575) ;  /* 0x0000000000048947 */ /* 0x000fea0003800000 */
[----:B------:R-:W-:Y:S01]  /*3b30*/  BPT.TRAP 0x1 ;  /* 0x000000040000795c */ /* 0x000fe20000300000 */
.L_x_1575:
[----:B--2---:R-:W-:Y:S05]  /*3b40*/  @P2 BRA `(.L_x_1573) ;  /* 0x0000000000082947 */ /* 0x004fea0003800000 */
[----:B------:R-:W2:Y:S02]  /*3b50*/  SYNCS.PHASECHK.TRANS64.TRYWAIT P2, [UR6+0x16850], R0 ;  /* 0x01685000ff0075a7 */ /* 0x000ea40008040146 */
[----:B--2---:R-:W-:Y:S05]  /*3b60*/  @!P2 BRA `(.L_x_1576) ;  /* 0x0000007c00f4a947 */ /* 0x004fea0003800000 */
.L_x_1573:
[----:B------:R-:W-:Y:S01]  /*3b70*/  UIADD3 UR6, UR40, 0x400, URZ ;  /* 0x0000040028067890 */ /* 0x000fe2000fffe03f */
[----:B------:R-:W-:Y:S01]  /*3b80*/  WARPGROUP.ARRIVE ;  /* 0x00000000000079c5 */ /* 0x000fe20000000000 */
[----:B------:R-:W-:Y:S01]  /*3b90*/  UMOV UR7, 0x40000040 ;  /* 0x4000004000077882 */ /* 0x000fe20000000000 */
[----:B------:R-:W-:Y:S02]  /*3ba0*/  UISETP.NE.U32.AND UP0, UPT, UR22, URZ, UPT ;  /* 0x0000003f1600728c */ /* 0x000fe4000bf05070 */
[----:B------:R-:W-:Y:S02]  /*3bb0*/  USHF.R.U32.HI UR6, URZ, 0x4, UR6 ;  /* 0x000000043f067899 */ /* 0x000fe40008011606 */
[----:B------:R-:W-:Y:S02]  /*3bc0*/  UISETP.NE.AND.EX UP0, UPT, UR23, URZ, UPT, UP0 ;  /* 0x0000003f1700728c */ /* 0x000fe4000bf05300 */
[----:B------:R-:W-:Y:S01]  /*3bd0*/  ULOP3.LUT UR6, UR6, 0x3fff, URZ, 0xc0, !UPT ;  /* 0x00003fff06067892 */ /* 0x000fe2000f8ec03f */
[----:B------:R-:W-:-:S03]  /*3be0*/  UMOV UR29, UR37 ;  /* 0x00000025001d7c82 */ /* 0x000fc60008000000 */
[----:B------:R-:W-:-:S07]  /*3bf0*/  ULEA UR10, UR27, UR6, 0xa ;  /* 0x000000061b0a7291 */ /* 0x000fce000f8e503f */
[----:B------:R-:W-:Y:S02]  /*3c00*/  UMOV UR6, UR10 ;  /* 0x0000000a00067c82 */ /* 0x000fe40008000000 */
[----:B------:R-:W-:Y:S01]  /*3c10*/  HGMMA.64x64x16.F32.BF16 R88, R148, gdesc[UR4].tnspB, R88, gsb0 ;  /* 0x40e0000494587df0 */ /* 0x000fe20008001858 */
[----:B------:R-:W-:Y:S01]  /*3c20*/  UMOV UR6, 0xffffff80 ;  /* 0xffffff8000067882 */ /* 0x000fe20000000000 */
[----:B------:R-:W-:Y:S02]  /*3c30*/  USEL UR7, UR25, 0x1, UP0 ;  /* 0x0000000119077887 */ /* 0x000fe40008000000 */
[----:B------:R-:W-:Y:S02]  /*3c40*/  UIMAD UR6, UR28, UR6, 0x1 ;  /* 0x000000011c0674a4 */ /* 0x000fe4000f8e0206 */
[----:B------:R-:W-:Y:S02]  /*3c50*/  UISETP.GT.AND UP0, UPT, UR28, UR26, UPT ;  /* 0x0000001a1c00728c */ /* 0x000fe4000bf04270 */
[----:B------:R-:W-:-:S02]  /*3c60*/  UIADD3 UR6, UR42, UR6, URZ ;  /* 0x000000062a067290 */ /* 0x000fc4000fffe03f */
[----:B------:R-:W-:Y:S02]  /*3c70*/  UIADD3 UR28, UR28, -0x1, URZ ;  /* 0xffffffff1c1c7890 */ /* 0x000fe4000fffe03f */
[----:B------:R-:W-:-:S03]  /*3c80*/  UIMAD UR6, UR7, UR24, UR6 ;  /* 0x00000018070672a4 */ /* 0x000fc6000f8e0206 */
[----:B------:R-:W-:Y:S01]  /*3c90*/  UMOV UR7, 0x40000040 ;  /* 0x4000004000077882 */ /* 0x000fe20000000000 */
[----:B------:R-:W-:-:S06]  /*3ca0*/  UIADD3 UR6, UR6, -UR21, URZ ;  /* 0x8000001506067290 */ /* 0x000fcc000fffe03f */
[----:B-12---:R-:W-:Y:S01]  /*3cb0*/  IMAD.U32 R0, RZ, RZ, UR6 ;  /* 0x00000006ff007e24 */ /* 0x006fe2000f8e00ff */
[----:B------:R-:W-:-:S03]  /*3cc0*/  UIADD3 UR6, UR10, 0x80, URZ ;  /* 0x000000800a067890 */ /* 0x000fc6000fffe03f */
[----:B------:R-:W-:-:S04]  /*3cd0*/  IMAD R5, R17, -0x2, R0 ;  /* 0xfffffffe11057824 */ /* 0x000fc800078e0200 */
[----:B------:R-:W-:-:S05]  /*3ce0*/  IMAD.IADD R8, R18, 0x1, R5 ;  /* 0x0000000112087824 */ /* 0x000fca00078e0205 */
[C---:B------:R-:W-:Y:S02]  /*3cf0*/  ISETP.GT.AND P2, PT, R8.reuse, RZ, PT ;  /* 0x000000ff0800720c */ /* 0x040fe40003f44270 */
[----:B------:R-:W-:Y:S02]  /*3d00*/  ISETP.GT.AND P3, PT, R8, 0x1, PT ;  /* 0x000000010800780c */ /* 0x000fe40003f64270 */
[----:B------:R-:W-:Y:S02]  /*3d10*/  FSEL R9, R24, -INF , P2 ;  /* 0xff80000018097808 */ /* 0x000fe40001000000 */
[----:B------:R-:W-:Y:S02]  /*3d20*/  ISETP.GT.AND P2, PT, R8, 0x8, PT ;  /* 0x000000080800780c */ /* 0x000fe40003f44270 */
[----:B------:R-:W-:Y:S02]  /*3d30*/  FSEL R25, R25, -INF , P3 ;  /* 0xff80000019197808 */ /* 0x000fe40001800000 */
[----:B------:R-:W-:-:S02]  /*3d40*/  FMNMX.FTZ R0, R9, R6, !PT ;  /* 0x0000000609007209 */ /* 0x000fc40007810000 */
[----:B------:R-:W-:Y:S02]  /*3d50*/  ISETP.GT.AND P3, PT, R8, 0x9, PT ;  /* 0x000000090800780c */ /* 0x000fe40003f64270 */
[----:B------:R-:W-:Y:S02]  /*3d60*/  FSEL R11, R28, -INF , P2 ;  /* 0xff8000001c0b7808 */ /* 0x000fe40001000000 */
[----:B------:R-:W-:Y:S02]  /*3d70*/  FMNMX.FTZ R0, R25, R0, !PT ;  /* 0x0000000019007209 */ /* 0x000fe40007810000 */
        /* <DEDUP_REMOVED lines=12> */
[----:B------:R-:W-:Y:S01]  /*3e40*/  ISETP.GT.AND P2, PT, R8, 0x20, PT ;  /* 0x000000200800780c */ /* 0x000fe20003f44270 */
[----:B------:R-:W-:Y:S02]  /*3e50*/  WARPGROUP.DEPBAR.LE gsb0, 0x0 ;  /* 0x00008000000079c5 */ /* 0x000fe40000010000 */
[----:B------:R-:W-:Y:S01]  /*3e60*/  WARPGROUP.ARRIVE ;  /* 0x00000000000079c5 */ /* 0x000fe20000000000 */
[----:B------:R-:W-:-:S02]  /*3e70*/  FSEL R37, R37, -INF , P3 ;  /* 0xff80000025257808 */ /* 0x000fc40001800000 */
[----:B------:R-:W-:Y:S02]  /*3e80*/  FMNMX.FTZ R0, R15, R0, !PT ;  /* 0x000000000f007209 */ /* 0x000fe40007810000 */
[----:B------:R-:W-:Y:S01]  /*3e90*/  ISETP.GT.AND P3, PT, R8, 0x21, PT ;  /* 0x000000210800780c */ /* 0x000fe20003f64270 */
[----:B------:R-:W-:Y:S01]  /*3ea0*/  HGMMA.64x64x16.F32.BF16 R88, R144, gdesc[UR4].tnspB, R88, gsb0 ;  /* 0x40e0000490587df0 */ /* 0x000fe20008001858 */
[----:B------:R-:W-:Y:S01]  /*3eb0*/  UIADD3 UR6, UR10, 0x100, URZ ;  /* 0x000001000a067890 */ /* 0x000fe2000fffe03f */
[----:B------:R-:W-:Y:S01]  /*3ec0*/  FSEL R19, R40, -INF , P2 ;  /* 0xff80000028137808 */ /* 0x000fe20001000000 */
[----:B------:R-:W-:Y:S01]  /*3ed0*/  UMOV UR7, 0x40000040 ;  /* 0x4000004000077882 */ /* 0x000fe20000000000 */
        /* <DEDUP_REMOVED lines=11> */
[----:B------:R-:W-:Y:S02]  /*3f90*/  FMNMX.FTZ R0, R45, R0, !PT ;  /* 0x000000002d007209 */ /* 0x000fe40007810000 */
[----:B------:R-:W-:Y:S02]  /*3fa0*/  FSEL R49, R49, -INF , P3 ;  /* 0xff80000031317808 */ /* 0x000fe40001800000 */
[----:B------:R-:W-:-:S04]  /*3fb0*/  ISETP.GT.AND P3, PT, R8, 0x39, PT ;  /* 0x000000390800780c */ /* 0x000fc80003f64270 */
        /* <DEDUP_REMOVED lines=14> */
[----:B------:R-:W-:Y:S01]  /*40a0*/  FSEL R81, R81, -INF , P3 ;  /* 0xff80000051517808 */ /* 0x000fe20001800000 */
[----:B------:R-:W-:Y:S02]  /*40b0*/  WARPGROUP.DEPBAR.LE gsb0, 0x0 ;  /* 0x00008000000079c5 */ /* 0x000fe40000010000 */
[----:B------:R-:W-:Y:S01]  /*40c0*/  WARPGROUP.ARRIVE ;  /* 0x00000000000079c5 */ /* 0x000fe20000000000 */
[----:B------:R-:W-:Y:S02]  /*40d0*/  FSEL R145, R48, -INF , P2 ;  /* 0xff80000030917808 */ /* 0x000fe40001000000 */
[----:B------:R-:W-:Y:S02]  /*40e0*/  ISETP.GT.AND P2, PT, R8, 0x38, PT ;  /* 0x000000380800780c */ /* 0x000fe40003f44270 */
[----:B------:R-:W-:Y:S01]  /*40f0*/  FMNMX.FTZ R0, R145, R0, !PT ;  /* 0x0000000091007209 */ /* 0x000fe20007810000 */
[----:B------:R-:W-:Y:S01]  /*4100*/  HGMMA.64x64x16.F32.BF16 R88, R140, gdesc[UR4].tnspB, R88, gsb0 ;  /* 0x40e000048c587df0 */ /* 0x000fe20008001858 */
[----:B------:R-:W-:Y:S01]  /*4110*/  FSEL R147, R52, -INF , P2 ;  /* 0xff80000034937808 */ /* 0x000fe20001000000 */
[----:B------:R-:W-:Y:S01]  /*4120*/  UIADD3 UR6, UR10, 0x180, URZ ;  /* 0x000001800a067890 */ /* 0x000fe2000fffe03f */
[----:B------:R-:W-:Y:S01]  /*4130*/  FMNMX.FTZ R0, R49, R0, !PT ;  /* 0x0000000031007209 */ /* 0x000fe20007810000 */
[----:B------:R-:W-:Y:S01]  /*4140*/  UMOV UR7, 0x40000040 ;  /* 0x4000004000077882 */ /* 0x000fe20000000000 */
[----:B------:R-:W-:-:S02]  /*4150*/  ISETP.GT.AND P2, PT, R8, 0x40, PT ;  /* 0x000000400800780c */ /* 0x000fc40003f44270 */
[----:B------:R-:W-:Y:S02]  /*4160*/  FMNMX.FTZ R0, R147, R0, !PT ;  /* 0x0000000093007209 */ /* 0x000fe40007810000 */
[----:B------:R-:W-:Y:S02]  /*4170*/  FSEL R149, R56, -INF , P2 ;  /* 0xff80000038957808 */ /* 0x000fe40001000000 */
[----:B------:R-:W-:Y:S02]  /*4180*/  FMNMX.FTZ R0, R53, R0, !PT ;  /* 0x0000000035007209 */ /* 0x000fe40007810000 */
[----:B------:R-:W-:Y:S02]  /*4190*/  ISETP.GT.AND P2, PT, R8, 0x48, PT ;  /* 0x000000480800780c */ /* 0x000fe40003f44270 */
[----:B------:R-:W-:Y:S02]  /*41a0*/  FMNMX.FTZ R0, R149, R0, !PT ;  /* 0x0000000095007209 */ /* 0x000fe40007810000 */
[----:B------:R-:W-:-:S02]  /*41b0*/  FSEL R151, R60, -INF , P2 ;  /* 0xff8000003c977808 */ /* 0x000fc40001000000 */
[----:B------:R-:W-:Y:S02]  /*41c0*/  FMNMX.FTZ R0, R57, R0, !PT ;  /* 0x0000000039007209 */ /* 0x000fe40007810000 */
[----:B------:R-:W-:Y:S02]  /*41d0*/  ISETP.GT.AND P2, PT, R8, 0x50, PT ;  /* 0x000000500800780c */ /* 0x000fe40003f44270 */
[----:B------:R-:W-:Y:S02]  /*41e0*/  FMNMX.FTZ R0, R151, R0, !PT ;  /* 0x0000000097007209 */ /* 0x000fe40007810000 */
[----:B------:R-:W-:Y:S02]  /*41f0*/  FSEL R153, R64, -INF , P2 ;  /* 0xff80000040997808 */ /* 0x000fe40001000000 */
[----:B------:R-:W-:Y:S02]  /*4200*/  FMNMX.FTZ R0, R61, R0, !PT ;  /* 0x000000003d007209 */ /* 0x000fe40007810000 */
[----:B------:R-:W-:-:S02]  /*4210*/  ISETP.GT.AND P2, PT, R8, 0x58, PT ;  /* 0x000000580800780c */ /* 0x000fc40003f44270 */
[----:B------:R-:W-:Y:S02]  /*4220*/  FMNMX.FTZ R0, R153, R0, !PT ;  /* 0x0000000099007209 */ /* 0x000fe40007810000 */
[----:B------:R-:W-:Y:S02]  /*4230*/  FSEL R155, R68, -INF , P2 ;  /* 0xff800000449b7808 */ /* 0x000fe40001000000 */
[----:B------:R-:W-:Y:S02]  /*4240*/  FMNMX.FTZ R0, R65, R0, !PT ;  /* 0x0000000041007209 */ /* 0x000fe40007810000 */
[C---:B------:R-:W-:Y:S02]  /*4250*/  ISETP.GT.AND P2, PT, R8.reuse, 0x60, PT ;  /* 0x000000600800780c */ /* 0x040fe40003f44270 */
[----:B------:R-:W-:Y:S02]  /*4260*/  FMNMX.FTZ R0, R155, R0, !PT ;  /* 0x000000009b007209 */ /* 0x000fe40007810000 */
[----:B------:R-:W-:-:S02]  /*4270*/  ISETP.GT.AND P3, PT, R8, 0x79, PT ;  /* 0x000000790800780c */ /* 0x000fc40003f64270 */
[----:B------:R-:W-:Y:S02]  /*4280*/  FMNMX.FTZ R0, R69, R0, !PT ;  /* 0x0000000045007209 */ /* 0x000fe40007810000 */
        /* <DEDUP_REMOVED lines=15> */
[C---:B------:R-:W-:Y:S01]  /*4380*/  ISETP.GT.AND P2, PT, R8.reuse, 0x78, PT ;  /* 0x000000780800780c */ /* 0x040fe20003f44270 */
[----:B------:R-:W-:Y:S01]  /*4390*/  VIADD R8, R8, 0x8 ;  /* 0x0000000808087836 */ /* 0x000fe20000000000 */
[----:B------:R-:W-:Y:S02]  /*43a0*/  FMNMX.FTZ R0, R157, R0, !PT ;  /* 0x000000009d007209 */ /* 0x000fe40007810000 */
[----:B------:R-:W-:-:S02]  /*43b0*/  FSEL R84, R84, -INF , P2 ;  /* 0xff80000054547808 */ /* 0x000fc40001000000 */
[----:B------:R-:W-:Y:S02]  /*43c0*/  FMNMX.FTZ R5, R81, R0, !PT ;  /* 0x0000000051057209 */ /* 0x000fe40007810000 */
[----:B------:R-:W-:Y:S02]  /*43d0*/  ISETP.GT.AND P4, PT, R8, RZ, PT ;  /* 0x000000ff0800720c */ /* 0x000fe40003f84270 */
[----:B------:R-:W-:Y:S02]  /*43e0*/  FMNMX.FTZ R0, R84, R5, !PT ;  /* 0x0000000554007209 */ /* 0x000fe40007810000 */
[----:B------:R-:W-:Y:S02]  /*43f0*/  ISETP.GT.AND P3, PT, R8, 0x1, PT ;  /* 0x000000010800780c */ /* 0x000fe40003f64270 */
[----:B------:R-:W-:Y:S02]  /*4400*/  FMNMX.FTZ R12, R85, R0, !PT ;  /* 0x00000000550c7209 */ /* 0x000fe40007810000 */
[----:B------:R-:W1:Y:S01]  /*4410*/  LDC R0, c[0x0][0x988] ;  /* 0x00026200ff007b82 */ /* 0x000e620000000800 */
[----:B------:R-:W-:-:S02]  /*4420*/  FSEL R26, R26, -INF , P4 ;  /* 0xff8000001a1a7808 */ /* 0x000fc40002000000 */
[----:B------:R-:W2:Y:S01]  /*4430*/  SHFL.BFLY PT, R5, R12, 0x2, 0x1f ;  /* 0x0c401f000c057f89 */ /* 0x000ea200000e0000 */
[C---:B------:R-:W-:Y:S02]  /*4440*/  ISETP.GT.AND P4, PT, R8.reuse, 0x8, PT ;  /* 0x000000080800780c */ /* 0x040fe40003f84270 */
[----:B------:R-:W-:Y:S02]  /*4450*/  FSEL R27, R27, -INF , P3 ;  /* 0xff8000001b1b7808 */ /* 0x000fe40001800000 */
[----:B------:R-:W-:-:S04]  /*4460*/  ISETP.GT.AND P3, PT, R8, 0x9, PT ;  /* 0x000000090800780c */ /* 0x000fc80003f64270 */
[----:B------:R-:W-:Y:S02]  /*4470*/  FSEL R31, R31, -INF , P3 ;  /* 0xff8000001f1f7808 */ /* 0x000fe40001800000 */
[----:B------:R-:W-:-:S04]  /*4480*/  ISETP.GT.AND P3, PT, R8, 0x11, PT ;  /* 0x000000110800780c */ /* 0x000fc80003f64270 */
[----:B------:R-:W-:Y:S02]  /*4490*/  FSEL R35, R35, -INF , P3 ;  /* 0xff80000023237808 */ /* 0x000fe40001800000 */
[----:B------:R-:W-:-:S04]  /*44a0*/  ISETP.GT.AND P3, PT, R8, 0x19, PT ;  /* 0x000000190800780c */ /* 0x000fc80003f64270 */
[----:B------:R-:W-:Y:S02]  /*44b0*/  FSEL R39, R39, -INF , P3 ;  /* 0xff80000027277808 */ /* 0x000fe40001800000 */
[----:B------:R-:W-:Y:S02]  /*44c0*/  ISETP.GT.AND P3, PT, R8, 0x21, PT ;  /* 0x000000210800780c */ /* 0x000fe40003f64270 */
[----:B--2---:R-:W-:Y:S02]  /*44d0*/  FMNMX.FTZ R14, R12, R5, !PT ;  /* 0x000000050c0e7209 */ /* 0x004fe40007810000 */
[----:B------:R-:W-:Y:S02]  /*44e0*/  FMNMX.FTZ R12, R26, R7, !PT ;  /* 0x000000071a0c7209 */ /* 0x000fe40007810000 */
[----:B------:R-:W-:Y:S01]  /*44f0*/  FSEL R43, R43, -INF , P3 ;  /* 0xff8000002b2b7808 */ /* 0x000fe20001800000 */
[----:B------:R-:W2:Y:S01]  /*4500*/  SHFL.BFLY PT, R5, R14, 0x1, 0x1f ;  /* 0x0c201f000e057f89 */ /* 0x000ea200000e0000 */
[----:B------:R-:W-:-:S02]  /*4510*/  FMNMX.FTZ R12, R27, R12, !PT ;  /* 0x0000000c1b0c7209 */ /* 0x000fc40007810000 */
[----:B------:R-:W-:-:S04]  /*4520*/  ISETP.GT.AND P3, PT, R8, 0x29, PT ;  /* 0x000000290800780c */ /* 0x000fc80003f64270 */
[----:B------:R-:W-:Y:S02]  /*4530*/  FSEL R47, R47, -INF , P3 ;  /* 0xff8000002f2f7808 */ /* 0x000fe40001800000 */
[----:B------:R-:W-:-:S04]  /*4540*/  ISETP.GT.AND P3, PT, R8, 0x31, PT ;  /* 0x000000310800780c */ /* 0x000fc80003f64270 */
[----:B------:R-:W-:Y:S02]  /*4550*/  FSEL R51, R51, -INF , P3 ;  /* 0xff80000033337808 */ /* 0x000fe40001800000 */
[C---:B------:R-:W-:Y:S01]  /*4560*/  ISETP.GT.AND P3, PT, R8.reuse, 0x39, PT ;  /* 0x000000390800780c */ /* 0x040fe20003f64270 */
[----:B------:R-:W-:Y:S02]  /*4570*/  WARPGROUP.DEPBAR.LE gsb0, 0x0 ;  /* 0x00008000000079c5 */ /* 0x000fe40000010000 */
[----:B------:R-:W-:Y:S01]  /*4580*/  WARPGROUP.ARRIVE ;  /* 0x00000000000079c5 */ /* 0x000fe20000000000 */
[----:B------:R-:W-:Y:S02]  /*4590*/  FSEL R55, R55, -INF , P3 ;  /* 0xff80000037377808 */ /* 0x000fe40001800000 */
[----:B------:R-:W-:-:S03]  /*45a0*/  ISETP.GT.AND P3, PT, R8, 0x41, PT ;  /* 0x000000410800780c */ /* 0x000fc60003f64270 */
[----:B------:R-:W-:Y:S01]  /*45b0*/  HGMMA.64x64x16.F32.BF16 R88, R132, gdesc[UR4].tnspB, R88, gsb0 ;  /* 0x40e0000484587df0 */ /* 0x000fe20008001858 */
[----:B--2---:R-:W-:Y:S01]  /*45c0*/  FMNMX.FTZ R5, R14, R5, !PT ;  /* 0x000000050e057209 */ /* 0x004fe20007810000 */
[----:B------:R-:W-:Y:S01]  /*45d0*/  UIADD3 UR6, UR10, 0x280, URZ ;  /* 0x000002800a067890 */ /* 0x000fe2000fffe03f */
[----:B------:R-:W-:Y:S01]  /*45e0*/  FSEL R59, R59, -INF , P3 ;  /* 0xff8000003b3b7808 */ /* 0x000fe20001800000 */
[----:B------:R-:W-:Y:S01]  /*45f0*/  UMOV UR7, 0x40000040 ;  /* 0x4000004000077882 */ /* 0x000fe20000000000 */
[C---:B------:R-:W-:Y:S01]  /*4600*/  FSETP.NEU.FTZ.AND P2, PT, R5.reuse, -INF , PT ;  /* 0xff8000000500780b */ /* 0x040fe20003f5d000 */
[----:B-1----:R-:W-:Y:S01]  /*4610*/  FMUL.FTZ R10, R5, R0 ;  /* 0x00000000050a7220 */ /* 0x002fe20000410000 */
[----:B------:R-:W-:-:S04]  /*4620*/  ISETP.GT.AND P3, PT, R8, 0x49, PT ;  /* 0x000000490800780c */ /* 0x000fc80003f64270 */
[----:B------:R-:W-:Y:S02]  /*4630*/  FSEL R10, R10, RZ, P2 ;  /* 0x000000ff0a0a7208 */ /* 0x000fe40001000000 */
[----:B------:R-:W-:Y:S02]  /*4640*/  FSEL R63, R63, -INF , P3 ;  /* 0xff8000003f3f7808 */ /* 0x000fe40001800000 */
[----:B------:R-:W-:Y:S01]  /*4650*/  ISETP.GT.AND P3, PT, R8, 0x51, PT ;  /* 0x000000510800780c */ /* 0x000fe20003f64270 */
[-CC-:B------:R-:W-:Y:S01]  /*4660*/  FFMA.FTZ R144, R13, R0.reuse, -R10.reuse ;  /* 0x000000000d907223 */ /* 0x180fe2000001080a */
[----:B------:R-:W-:Y:S01]  /*4670*/  FSEL R13, R30, -INF , P4 ;  /* 0xff8000001e0d7808 */ /* 0x000fe20002000000 */
[-CC-:B------:R-:W-:Y:S01]  /*4680*/  FFMA.FTZ R150, R11, R0.reuse, -R10.reuse ;  /* 0x000000000b967223 */ /* 0x180fe2000001080a */
[----:B------:R-:W-:Y:S01]  /*4690*/  ISETP.GT.AND P4, PT, R8, 0x10, PT ;  /* 0x000000100800780c */ /* 0x000fe20003f84270 */
[--C-:B------:R-:W-:Y:S01]  /*46a0*/  FFMA.FTZ R11, R29, R0, -R10.reuse ;  /* 0x000000001d0b7223 */ /* 0x100fe2000001080a */
[----:B------:R-:W-:Y:S01]  /*46b0*/  FMNMX.FTZ R12, R13, R12, !PT ;  /* 0x0000000c0d0c7209 */ /* 0x000fe20007810000 */
[-CC-:B------:R-:W-:Y:S01]  /*46c0*/  FFMA.FTZ R148, R25, R0.reuse, -R10.reuse ;  /* 0x0000000019947223 */ /* 0x180fe2000001080a */
[----:B------:R-:W-:Y:S01]  /*46d0*/  FSEL R29, R34, -INF , P4 ;  /* 0xff800000221d7808 */ /* 0x000fe20002000000 */
[--C-:B------:R-:W-:Y:S01]  /*46e0*/  FFMA.FTZ R25, R33, R0, -R10.reuse ;  /* 0x0000000021197223 */ /* 0x100fe2000001080a */
[----:B------:R-:W-:Y:S01]  /*46f0*/  FMNMX.FTZ R12, R31, R12, !PT ;  /* 0x0000000c1f0c7209 */ /* 0x000fe20007810000 */
        /* <DEDUP_REMOVED lines=17> */
[C---:B------:R-:W-:Y:S01]  /*4810*/  ISETP.GT.AND P4, PT, R8.reuse, 0x28, PT ;  /* 0x000000280800780c */ /* 0x040fe20003f84270 */
        /* <DEDUP_REMOVED lines=8> */
[-CC-:B------:R-:W-:Y:S01]  /*48a0*/  FFMA.FTZ R61, R65, R0.reuse, -R10.reuse ;  /* 0x00000000413d7223 */ /* 0x180fe2000001080a */
[-CC-:B------:R-:W-:Y:S01]  /*48b0*/  FFMA.FTZ R65, R69, R0.reuse, -R10.reuse ;  /* 0x0000000045417223 */ /* 0x180fe2000001080a */
[-CC-:B------:R-:W-:Y:S01]  /*48c0*/  FFMA.FTZ R69, R73, R0.reuse, -R10.reuse ;  /* 0x0000000049457223 */ /* 0x180fe2000001080a */
[----:B------:R-:W-:Y:S01]  /*48d0*/  FSEL R71, R71, -INF , P3 ;  /* 0xff80000047477808 */ /* 0x000fe20001800000 */
[-CC-:B------:R-:W-:Y:S01]  /*48e0*/  FFMA.FTZ R73, R77, R0.reuse, -R10.reuse ;  /* 0x000000004d497223 */ /* 0x180fe2000001080a */
[C---:B------:R-:W-:Y:S01]  /*48f0*/  ISETP.GT.AND P3, PT, R8.reuse, 0x61, PT ;  /* 0x000000610800780c */ /* 0x040fe20003f64270 */
[-CC-:B------:R-:W-:Y:S01]  /*4900*/  FFMA.FTZ R77, R81, R0.reuse, -R10.reuse ;  /* 0x00000000514d7223 */ /* 0x180fe2000001080a */
[----:B------:R-:W-:Y:S01]  /*4910*/  FSEL R81, R5, RZ, P2 ;  /* 0x000000ff05517208 */ /* 0x000fe20001000000 */
[-C--:B------:R-:W-:Y:S01]  /*4920*/  FFMA.FTZ R30, R85, R0.reuse, -R10 ;  /* 0x00000000551e7223 */ /* 0x080fe2000001080a */
[----:B------:R-:W-:Y:S01]  /*4930*/  FSEL R75, R75, -INF , P3 ;  /* 0xff8000004b4b7808 */ /* 0x000fe20001800000 */
[----:B------:R-:W-:Y:S01]  /*4940*/  MUFU.EX2 R137, R137 ;  /* 0x0000008900897308 */ /* 0x000fe20000000800 */
[C---:B------:R-:W-:Y:S01]  /*4950*/  ISETP.GT.AND P3, PT, R8.reuse, 0x69, PT ;  /* 0x000000690800780c */ /* 0x040fe20003f64270 */
[----:B------:R-:W-:Y:S01]  /*4960*/  FADD.FTZ R85, -R81, R6 ;  /* 0x0000000651557221 */ /* 0x000fe20000010100 */
[-CC-:B------:R-:W-:Y:S01]  /*4970*/  FFMA.FTZ R14, R141, R0.reuse, -R10.reuse ;  /* 0x000000008d0e7223 */ /* 0x180fe2000001080a */
[-CC-:B------:R-:W-:Y:S01]  /*4980*/  FFMA.FTZ R24, R157, R0.reuse, -R10.reuse ;  /* 0x000000009d187223 */ /* 0x180fe2000001080a */
[----:B------:R-:W-:Y:S01]  /*4990*/  FSEL R79, R79, -INF , P3 ;  /* 0xff8000004f4f7808 */ /* 0x000fe20001800000 */
[-C--:B------:R-:W-:Y:S01]  /*49a0*/  FMUL.FTZ R6, R85, R0.reuse ;  /* 0x0000000055067220 */ /* 0x080fe20000410000 */
[----:B------:R-:W-:Y:S01]  /*49b0*/  ISETP.GT.AND P3, PT, R8, 0x71, PT ;  /* 0x000000710800780c */ /* 0x000fe20003f64270 */
[----:B------:R-:W-:Y:S01]  /*49c0*/  MUFU.EX2 R148, R148 ;  /* 0x0000009400947308 */ /* 0x000fe20000000800 */
[----:B------:R-:W-:-:S02]  /*49d0*/  FFMA.FTZ R84, R84, R0, -R10 ;  /* 0x0000000054547223 */ /* 0x000fc4000001080a */
[----:B------:R-:W-:Y:S02]  /*49e0*/  FSEL R83, R83, -INF , P3 ;  /* 0xff80000053537808 */ /* 0x000fe40001800000 */
[----:B------:R-:W-:Y:S01]  /*49f0*/  ISETP.GT.AND P3, PT, R8, 0x79, PT ;  /* 0x000000790800780c */ /* 0x000fe20003f64270 */
[----:B------:R-:W-:Y:S02]  /*4a00*/  WARPGROUP.DEPBAR.LE gsb0, 0x0 ;  /* 0x00008000000079c5 */ /* 0x000fe40000010000 */
[----:B------:R-:W-:Y:S01]  /*4a10*/  WARPGROUP.ARRIVE ;  /* 0x00000000000079c5 */ /* 0x000fe20000000000 */
[----:B------:R-:W-:Y:S01]  /*4a20*/  FSEL R133, R46, -INF , P4 ;  /* 0xff8000002e857808 */ /* 0x000fe20002000000 */
[-CC-:B------:R-:W-:Y:S01]  /*4a30*/  FFMA.FTZ R132, R149, R0.reuse, -R10.reuse ;  /* 0x0000000095847223 */ /* 0x180fe2000001080a */
[----:B------:R-:W-:Y:S01]  /*4a40*/  ISETP.GT.AND P4, PT, R8, 0x30, PT ;  /* 0x000000300800780c */ /* 0x000fe20003f84270 */
[----:B------:R-:W-:Y:S01]  /*4a50*/  FFMA.FTZ R134, R151, R0, -R10 ;  /* 0x0000000097867223 */ /* 0x000fe2000001080a */
[----:B------:R-:W-:Y:S01]  /*4a60*/  FMNMX.FTZ R12, R133, R12, !PT ;  /* 0x0000000c850c7209 */ /* 0x000fe20007810000 */
[----:B------:R-:W-:Y:S01]  /*4a70*/  HGMMA.64x64x16.F32.BF16 R88, R128, gdesc[UR4].tnspB, R88, gsb0 ;  /* 0x40e0000480587df0 */ /* 0x000fe20008001858 */
[----:B------:R-:W-:Y:S01]  /*4a80*/  FSEL R41, R50, -INF , P4 ;  /* 0xff80000032297808 */ /* 0x000fe20002000000 */
[----:B------:R-:W-:Y:S01]  /*4a90*/  UIADD3 UR6, UR10, 0x300, URZ ;  /* 0x000003000a067890 */ /* 0x000fe2000fffe03f */
[----:B------:R-:W-:Y:S01]  /*4aa0*/  FMNMX.FTZ R12, R47, R12, !PT ;  /* 0x0000000c2f0c7209 */ /* 0x000fe20007810000 */
[----:B------:R-:W-:Y:S01]  /*4ab0*/  UMOV UR7, 0x40000040 ;  /* 0x4000004000077882 */ /* 0x000fe20000000000 */
[----:B------:R-:W-:Y:S01]  /*4ac0*/  ISETP.GT.AND P4, PT, R8, 0x38, PT ;  /* 0x000000380800780c */ /* 0x000fe20003f84270 */
[----:B------:R-:W1:Y:S01]  /*4ad0*/  MUFU.EX2 R6, R6 ;  /* 0x0000000600067308 */ /* 0x000e620000000800 */
[----:B------:R-:W-:-:S02]  /*4ae0*/  FMNMX.FTZ R12, R41, R12, !PT ;  /* 0x0000000c290c7209 */ /* 0x000fc40007810000 */
[----:B------:R-:W-:Y:S02]  /*4af0*/  FSEL R135, R54, -INF , P4 ;  /* 0xff80000036877808 */ /* 0x000fe40002000000 */
[----:B------:R-:W-:Y:S02]  /*4b00*/  FMNMX.FTZ R12, R51, R12, !PT ;  /* 0x0000000c330c7209 */ /* 0x000fe40007810000 */
[----:B------:R-:W-:Y:S01]  /*4b10*/  ISETP.GT.AND P4, PT, R8, 0x40, PT ;  /* 0x000000400800780c */ /* 0x000fe20003f84270 */
[----:B------:R-:W2:Y:S01]  /*4b20*/  MUFU.EX2 R150, R150 ;  /* 0x0000009600967308 */ /* 0x000ea20000000800 */
[----:B------:R-:W-:Y:S02]  /*4b30*/  FMNMX.FTZ R12, R135, R12, !PT ;  /* 0x0000000c870c7209 */ /* 0x000fe40007810000 */
[----:B------:R-:W-:Y:S02]  /*4b40*/  FSEL R139, R58, -INF , P4 ;  /* 0xff8000003a8b7808 */ /* 0x000fe40002000000 */
[----:B------:R-:W-:-:S02]  /*4b50*/  FMNMX.FTZ R12, R55, R12, !PT ;  /* 0x0000000c370c7209 */ /* 0x000fc40007810000 */
[----:B------:R-:W-:Y:S01]  /*4b60*/  ISETP.GT.AND P4, PT, R8, 0x48, PT ;  /* 0x000000480800780c */ /* 0x000fe20003f84270 */
[----:B------:R-:W3:Y:S01]  /*4b70*/  MUFU.EX2 R11, R11 ;  /* 0x0000000b000b7308 */ /* 0x000ee20000000800 */
[----:B------:R-:W-:Y:S02]  /*4b80*/  FMNMX.FTZ R12, R139, R12, !PT ;  /* 0x0000000c8b0c7209 */ /* 0x000fe40007810000 */
[----:B------:R-:W-:Y:S02]  /*4b90*/  FSEL R145, R62, -INF , P4 ;  /* 0xff8000003e917808 */ /* 0x000fe40002000000 */
[----:B------:R-:W-:Y:S02]  /*4ba0*/  FMNMX.FTZ R12, R59, R12, !PT ;  /* 0x0000000c3b0c7209 */ /* 0x000fe40007810000 */
[----:B------:R-:W-:Y:S01]  /*4bb0*/  ISETP.GT.AND P4, PT, R8, 0x50, PT ;  /* 0x000000500800780c */ /* 0x000fe20003f84270 */
[----:B------:R-:W4:Y:S01]  /*4bc0*/  MUFU.EX2 R144, R144 ;  /* 0x0000009000907308 */ /* 0x000f220000000800 */
[----:B------:R-:W-:-:S02]  /*4bd0*/  FMNMX.FTZ R12, R145, R12, !PT ;  /* 0x0000000c910c7209 */ /* 0x000fc40007810000 */
[----:B------:R-:W-:Y:S02]  /*4be0*/  FSEL R66, R66, -INF , P4 ;  /* 0xff80000042427808 */ /* 0x000fe40002000000 */
[----:B------:R-:W-:Y:S02]  /*4bf0*/  FMNMX.FTZ R9, R63, R12, !PT ;  /* 0x0000000c3f097209 */ /* 0x000fe40007810000 */
[----:B------:R-:W-:Y:S01]  /*4c00*/  ISETP.GT.AND P4, PT, R8, 0x58, PT ;  /* 0x000000580800780c */ /* 0x000fe20003f84270 */
[----:B------:R-:W5:Y:S01]  /*4c10*/  MUFU.EX2 R25, R25 ;  /* 0x0000001900197308 */ /* 0x000f620000000800 */
[----:B------:R-:W-:Y:S02]  /*4c20*/  FMNMX.FTZ R12, R66, R9, !PT ;  /* 0x00000009420c7209 */ /* 0x000fe40007810000 */
[----:B------:R-:W-:Y:S02]  /*4c30*/  FSEL R147, R70, -INF , P4 ;  /* 0xff80000046937808 */ /* 0x000fe40002000000 */
[----:B------:R-:W-:-:S02]  /*4c40*/  FMNMX.FTZ R12, R67, R12, !PT ;  /* 0x0000000c430c7209 */ /* 0x000fc40007810000 */
[----:B------:R-:W-:Y:S01]  /*4c50*/  ISETP.GT.AND P4, PT, R8, 0x60, PT ;  /* 0x000000600800780c */ /* 0x000fe20003f84270 */
[----:B------:R-:W5:Y:S01]  /*4c60*/  MUFU.EX2 R146, R146 ;  /* 0x0000009200927308 */ /* 0x000f620000000800 */
[----:B------:R-:W-:Y:S02]  /*4c70*/  FMNMX.FTZ R12, R147, R12, !PT ;  /* 0x0000000c930c7209 */ /* 0x000fe40007810000 */
[----:B------:R-:W-:Y:S02]  /*4c80*/  FSEL R74, R74, -INF , P4 ;  /* 0xff8000004a4a7808 */ /* 0x000fe40002000000 */
[----:B------:R-:W-:Y:S02]  /*4c90*/  FMNMX.FTZ R9, R71, R12, !PT ;  /* 0x0000000c47097209 */ /* 0x000fe40007810000 */
[----:B------:R-:W-:Y:S01]  /*4ca0*/  ISETP.GT.AND P4, PT, R8, 0x68, PT ;  /* 0x000000680800780c */ /* 0x000fe20003f84270 */
[----:B------:R-:W5:Y:S01]  /*4cb0*/  MUFU.EX2 R15, R15 ;  /* 0x0000000f000f7308 */ /* 0x000f620000000800 */
        /* <DEDUP_REMOVED lines=10> */
[----:B------:R-:W-:Y:S01]  /*4d60*/  FMNMX.FTZ R12, R82, R9, !PT ;  /* 0x00000009520c7209 */ /* 0x000fe20007810000 */
[--C-:B------:R-:W-:Y:S01]  /*4d70*/  FFMA.FTZ R8, R153, R0, -R10.reuse ;  /* 0x0000000099087223 */ /* 0x100fe2000001080a */
[----:B------:R-:W-:Y:S02]  /*4d80*/  FSEL R151, R86, -INF , P4 ;  /* 0xff80000056977808 */ /* 0x000fe40002000000 */
[----:B------:R-:W-:Y:S02]  /*4d90*/  FMNMX.FTZ R12, R83, R12, !PT ;  /* 0x0000000c530c7209 */ /* 0x000fe40007810000 */
[----:B------:R-:W-:Y:S01]  /*4da0*/  FSEL R87, R87, -INF , P3 ;  /* 0xff80000057577808 */ /* 0x000fe20001800000 */
[----:B------:R-:W-:Y:S02]  /*4db0*/  WARPGROUP.DEPBAR.LE gsb0, 0x0 ;  /* 0x00008000000079c5 */ /* 0x000fe40000010000 */
[----:B------:R-:W-:Y:S01]  /*4dc0*/  WARPGROUP.ARRIVE ;  /* 0x00000000000079c5 */ /* 0x000fe20000000000 */
[----:B------:R-:W-:Y:S01]  /*4dd0*/  FMNMX.FTZ R12, R151, R12, !PT ;  /* 0x0000000c970c7209 */ /* 0x000fe20007810000 */
[----:B------:R-:W5:Y:S03]  /*4de0*/  MUFU.EX2 R142, R142 ;  /* 0x0000008e008e7308 */ /* 0x000f660000000800 */
[----:B------:R-:W-:Y:S01]  /*4df0*/  FMNMX.FTZ R9, R87, R12, !PT ;  /* 0x0000000c57097209 */ /* 0x000fe20007810000 */
[----:B------:R-:W-:Y:S01]  /*4e00*/  HGMMA.64x64x16.F32.BF16 R88, R124, gdesc[UR4].tnspB, R88, gsb0 ;  /* 0x40e000047c587df0 */ /* 0x000fe20008001858 */
[----:B------:R-:W-:Y:S01]  /*4e10*/  UIADD3 UR6, UR10, 0x380, URZ ;  /* 0x000003800a067890 */ /* 0x000fe2000fffe03f */
[--C-:B------:R-:W-:Y:S01]  /*4e20*/  FFMA.FTZ R12, R155, R0, -R10.reuse ;  /* 0x000000009b0c7223 */ /* 0x100fe2000001080a */
[----:B------:R-:W-:Y:S01]  /*4e30*/  UMOV UR7, 0x40000040 ;  /* 0x4000004000077882 */ /* 0x000fe20000000000 */
[----:B------:R-:W1:Y:S01]  /*4e40*/  SHFL.BFLY PT, R20, R9, 0x2, 0x1f ;  /* 0x0c401f0009147f89 */ /* 0x000e6200000e0000 */
[----:B------:R-:W-:Y:S08]  /*4e50*/  MUFU.EX2 R21, R21 ;  /* 0x0000001500157308 */ /* 0x000ff00000000800 */
[----:B------:R-:W-:Y:S08]  /*4e60*/  MUFU.EX2 R136, R136 ;  /* 0x0000008800887308 */ /* 0x000ff00000000800 */
[----:B------:R-:W-:Y:S01]  /*4e70*/  MUFU.EX2 R45, R45 ;  /* 0x0000002d002d7308 */ /* 0x000fe20000000800 */
[----:B-1----:R-:W-:Y:S01]  /*4e80*/  FMNMX.FTZ R28, R9, R20, !PT ;  /* 0x00000014091c7209 */ /* 0x002fe20007810000 */
[----:B------:R-:W-:-:S06]  /*4e90*/  FFMA.FTZ R20, R143, R0, -R10 ;  /* 0x000000008f147223 */ /* 0x000fcc000001080a */
[----:B------:R1:W-:Y:S01]  /*4ea0*/  MUFU.EX2 R81, R30 ;  /* 0x0000001e00517308 */ /* 0x0003e20000000800 */
[----:B------:R-:W2:Y:S07]  /*4eb0*/  SHFL.BFLY PT, R9, R28, 0x1, 0x1f ;  /* 0x0c201f001c097f89 */ /* 0x000eae00000e0000 */
[----:B------:R-:W-:Y:S08]  /*4ec0*/  MUFU.EX2 R138, R138 ;  /* 0x0000008a008a7308 */ /* 0x000ff00000000800 */
[----:B------:R-:W-:Y:S08]  /*4ed0*/  MUFU.EX2 R49, R49 ;  /* 0x0000003100317308 */ /* 0x000ff00000000800 */
[----:B------:R-:W-:Y:S01]  /*4ee0*/  MUFU.EX2 R132, R132 ;  /* 0x0000008400847308 */ /* 0x000fe20000000800 */
[----:B--2---:R-:W-:-:S04]  /*4ef0*/  FMNMX.FTZ R9, R28, R9, !PT ;  /* 0x000000091c097209 */ /* 0x004fc80007810000 */
[C---:B------:R-:W-:Y:S01]  /*4f00*/  FSETP.NEU.FTZ.AND P2, PT, R9.reuse, -INF , PT ;  /* 0xff8000000900780b */ /* 0x040fe20003f5d000 */
[----:B------:R-:W-:Y:S02]  /*4f10*/  FMUL.FTZ R36, R9, R0 ;  /* 0x0000000009247220 */ /* 0x000fe40000410000 */
[----:B------:R-:W-:Y:S03]  /*4f20*/  MUFU.EX2 R53, R53 ;  /* 0x0000003500357308 */ /* 0x000fe60000000800 */
[----:B------:R-:W-:-:S05]  /*4f30*/  FSEL R36, R36, RZ, P2 ;  /* 0x000000ff24247208 */ /* 0x000fca0001000000 */
[----:B------:R-:W-:Y:S01]  /*4f40*/  MUFU.EX2 R134, R134 ;  /* 0x0000008600867308 */ /* 0x000fe20000000800 */
[--C-:B------:R-:W-:Y:S01]  /*4f50*/  FFMA.FTZ R141, R37, R0, -R36.reuse ;  /* 0x00000000258d7223 */ /* 0x100fe20000010824 */
[----:B------:R-:W-:Y:S01]  /*4f60*/  FFMA.FTZ R37, R6, R4, R137 ;  /* 0x0000000406257223 */ /* 0x000fe20000010089 */
[-CC-:B------:R-:W-:Y:S01]  /*4f70*/  FFMA.FTZ R32, R39, R0.reuse, -R36.reuse ;  /* 0x0000000027207223 */ /* 0x180fe20000010824 */
[----:B------:R-:W-:Y:S02]  /*4f80*/  IMAD.U32 R39, RZ, RZ, UR36 ;  /* 0x00000024ff277e24 */ /* 0x000fe4000f8e00ff */
[-CC-:B------:R-:W-:Y:S01]  /*4f90*/  FFMA.FTZ R10, R26, R0.reuse, -R36.reuse ;  /* 0x000000001a0a7223 */ /* 0x180fe20000010824 */
[----:B------:R-:W-:Y:S01]  /*4fa0*/  FADD.FTZ R37, R148, R37 ;  /* 0x0000002594257221 */ /* 0x000fe20000010000 */
[----:B------:R-:W-:Y:S02]  /*4fb0*/  WARPGROUP.DEPBAR.LE gsb0, 0x0 ;  /* 0x00008000000079c5 */ /* 0x000fe40000010000 */
[----:B------:R-:W-:Y:S01]  /*4fc0*/  WARPGROUP.ARRIVE ;  /* 0x00000000000079c5 */ /* 0x000fe20000000000 */
[----:B------:R-:W-:Y:S01]  /*4fd0*/  FADD.FTZ R4, R150, R37 ;  /* 0x0000002596047221 */ /* 0x000fe20000010000 */
[-C--:B------:R-:W-:Y:S01]  /*4fe0*/  FFMA.FTZ R27, R27, R0.reuse, -R36 ;  /* 0x000000001b1b7223 */ /* 0x080fe20000010824 */
[----:B------:R-:W-:Y:S01]  /*4ff0*/  @!P1 LEA R39, R39, UR40, 0x3 ;  /* 0x0000002827279c11 */ /* 0x000fe2000f8e18ff */
[----:B------:R-:W-:Y:S01]  /*5000*/  MUFU.EX2 R10, R10 ;  /* 0x0000000a000a7308 */ /* 0x000fe20000000800 */
[----:B---3--:R-:W-:Y:S01]  /*5010*/  FADD.FTZ R37, R11, R4 ;  /* 0x000000040b257221 */ /* 0x008fe20000010000 */
[----:B------:R-:W-:Y:S01]  /*5020*/  HGMMA.64x64x16.F32.BF16 R88, R120, gdesc[UR4].tnspB, R88, gsb0 ;  /* 0x40e0000478587df0 */ /* 0x000fe20008001858 */
[----:B------:R-:W-:Y:S01]  /*5030*/  FSEL R4, R9, RZ, P2 ;  /* 0x000000ff09047208 */ /* 0x000fe20001000000 */
[-CC-:B------:R-:W-:Y:S01]  /*5040*/  FFMA.FTZ R13, R13, R0.reuse, -R36.reuse ;  /* 0x000000000d0d7223 */ /* 0x180fe20000010824 */
[----:B----4-:R-:W-:Y:S01]  /*5050*/  FADD.FTZ R46, R144, R37 ;  /* 0x00000025902e7221 */ /* 0x010fe20000010000 */
[----:B------:R-:W-:Y:S01]  /*5060*/  ISETP.GE.U32.AND P2, PT, R2, 0x180, PT ;  /* 0x000001800200780c */ /* 0x000fe20003f46070 */
[-C--:B------:R-:W-:Y:S01]  /*5070*/  FFMA.FTZ R26, R31, R0.reuse, -R36 ;  /* 0x000000001f1a7223 */ /* 0x080fe20000010824 */
[----:B------:R-:W-:Y:S01]  /*5080*/  FADD.FTZ R7, -R4, R7 ;  /* 0x0000000704077221 */ /* 0x000fe20000010100 */
[----:B-----5:R-:W-:Y:S01]  /*5090*/  FADD.FTZ R37, R25, R46 ;  /* 0x0000002e19257221 */ /* 0x020fe20000010000 */
[----:B------:R-:W-:Y:S01]  /*50a0*/  VIADD R4, R16, 0x9 ;  /* 0x0000000910047836 */ /* 0x000fe20000000000 */
[----:B------:R-:W-:Y:S01]  /*50b0*/  MUFU.EX2 R27, R27 ;  /* 0x0000001b001b7308 */ /* 0x000fe20000000800 */
[-C--:B------:R-:W-:Y:S01]  /*50c0*/  FMUL.FTZ R7, R7, R0.reuse ;  /* 0x0000000007077220 */ /* 0x080fe20000410000 */
[----:B------:R-:W-:Y:S01]  /*50d0*/  FADD.FTZ R46, R146, R37 ;  /* 0x00000025922e7221 */ /* 0x000fe20000010000 */
[-CC-:B------:R-:W-:Y:S01]  /*50e0*/  FFMA.FTZ R29, R29, R0.reuse, -R36.reuse ;  /* 0x000000001d1d7223 */ /* 0x180fe20000010824 */
[----:B------:R-:W-:Y:S01]  /*50f0*/  SEL R4, R4, 0x9, !P2 ;  /* 0x0000000904047807 */ /* 0x000fe20005000000 */
[-C--:B-1----:R-:W-:Y:S01]  /*5100*/  FFMA.FTZ R30, R35, R0.reuse, -R36 ;  /* 0x00000000231e7223 */ /* 0x082fe20000010824 */
[----:B------:R-:W-:Y:S01]  /*5110*/  FADD.FTZ R37, R15, R46 ;  /* 0x0000002e0f257221 */ /* 0x000fe20000010000 */
[-CC-:B------:R-:W-:Y:S01]  /*5120*/  FFMA.FTZ R31, R33, R0.reuse, -R36.reuse ;  /* 0x00000000211f7223 */ /* 0x180fe20000010824 */
[----:B------:R-:W1:Y:S01]  /*5130*/  MUFU.EX2 R7, R7 ;  /* 0x0000000700077308 */ /* 0x000e620000000800 */
[----:B------:R-:W-:Y:S01]  /*5140*/  FFMA.FTZ R34, R43, R0, -R36 ;  /* 0x000000002b227223 */ /* 0x000fe20000010824 */
[----:B------:R-:W-:Y:S01]  /*5150*/  FADD.FTZ R48, R140, R37 ;  /* 0x000000258c307221 */ /* 0x000fe20000010000 */
[----:B------:R-:W-:-:S02]  /*5160*/  @!P1 VIADD R37, R39, 0x16840 ;  /* 0x0001684027259836 */ /* 0x000fc40000000000 */
[-CC-:B------:R-:W-:Y:S01]  /*5170*/  FFMA.FTZ R143, R133, R0.reuse, -R36.reuse ;  /* 0x00000000858f7223 */ /* 0x180fe20000010824 */
[-C--:B------:R-:W-:Y:S01]  /*5180*/  FFMA.FTZ R38, R47, R0.reuse, -R36 ;  /* 0x000000002f267223 */ /* 0x080fe20000010824 */
[----:B------:R-:W-:Y:S01]  /*5190*/  FADD.FTZ R39, R19, R48 ;  /* 0x0000003013277221 */ /* 0x000fe20000010000 */
[-CC-:B------:R-:W-:Y:S01]  /*51a0*/  FFMA.FTZ R33, R41, R0.reuse, -R36.reuse ;  /* 0x0000000029217223 */ /* 0x180fe20000010824 */
[----:B------:R-:W-:Y:S01]  /*51b0*/  MUFU.EX2 R13, R13 ;  /* 0x0000000d000d7308 */ /* 0x000fe20000000800 */
[----:B------:R-:W-:Y:S01]  /*51c0*/  @!P1 PRMT R37, RZ, 0x654, R37 ;  /* 0x00000654ff259816 */ /* 0x000fe20000000025 */
[----:B------:R-:W-:Y:S01]  /*51d0*/  FADD.FTZ R48, R142, R39 ;  /* 0x000000278e307221 */ /* 0x000fe20000010000 */
[----:B------:R-:W-:Y:S02]  /*51e0*/  IMAD.U32 R39, RZ, RZ, UR27 ;  /* 0x0000001bff277e24 */ /* 0x000fe4000f8e00ff */
[-CC-:B------:R-:W-:Y:S01]  /*51f0*/  FFMA.FTZ R40, R51, R0.reuse, -R36.reuse ;  /* 0x0000000033287223 */ /* 0x180fe20000010824 */
[-CC-:B------:R-:W-:Y:S01]  /*5200*/  FFMA.FTZ R35, R135, R0.reuse, -R36.reuse ;  /* 0x0000000087237223 */ /* 0x180fe20000010824 */
[-CC-:B------:R-:W-:Y:S01]  /*5210*/  FFMA.FTZ R42, R55, R0.reuse, -R36.reuse ;  /* 0x00000000372a7223 */ /* 0x180fe20000010824 */
[-C--:B------:R-:W-:Y:S01]  /*5220*/  FFMA.FTZ R133, R139, R0.reuse, -R36 ;  /* 0x000000008b857223 */ /* 0x080fe20000010824 */
[----:B------:R-:W-:Y:S01]  /*5230*/  MUFU.EX2 R26, R26 ;  /* 0x0000001a001a7308 */ /* 0x000fe20000000800 */
[----:B------:R-:W-:Y:S01]  /*5240*/  @!P1 LEA R39, R39, UR40, 0x3 ;  /* 0x0000002827279c11 */ /* 0x000fe2000f8e18ff */
[----:B-1----:R-:W-:Y:S01]  /*5250*/  FFMA.FTZ R50, R7, R3, R10 ;  /* 0x0000000307327223 */ /* 0x002fe2000001000a */
[-CC-:B------:R-:W-:Y:S01]  /*5260*/  FFMA.FTZ R44, R59, R0.reuse, -R36.reuse ;  /* 0x000000003b2c7223 */ /* 0x180fe20000010824 */
[-CC-:B------:R-:W-:Y:S01]  /*5270*/  FFMA.FTZ R135, R145, R0.reuse, -R36.reuse ;  /* 0x0000000091877223 */ /* 0x180fe20000010824 */
[----:B------:R-:W-:Y:S01]  /*5280*/  FFMA.FTZ R46, R63, R0, -R36 ;  /* 0x000000003f2e7223 */ /* 0x000fe20000010824 */
[----:B------:R-:W-:-:S02]  /*5290*/  @!P1 VIADD R3, R39, 0x16860 ;  /* 0x0001686027039836 */ /* 0x000fc40000000000 */
[----:B------:R-:W-:Y:S01]  /*52a0*/  FADD.FTZ R50, R27, R50 ;  /* 0x000000321b327221 */ /* 0x000fe20000010000 */
[----:B------:R-:W-:Y:S01]  /*52b0*/  MUFU.EX2 R29, R29 ;  /* 0x0000001d001d7308 */ /* 0x000fe20000000800 */
[-CC-:B------:R-:W-:Y:S01]  /*52c0*/  FFMA.FTZ R129, R66, R0.reuse, -R36.reuse ;  /* 0x0000000042817223 */ /* 0x180fe20000010824 */
[-CC-:B------:R-:W-:Y:S01]  /*52d0*/  FFMA.FTZ R131, R147, R0.reuse, -R36.reuse ;  /* 0x0000000093837223 */ /* 0x180fe20000010824 */
[-CC-:B------:R-:W-:Y:S01]  /*52e0*/  FFMA.FTZ R125, R74, R0.reuse, -R36.reuse ;  /* 0x000000004a7d7223 */ /* 0x180fe20000010824 */
[-CC-:B------:R-:W-:Y:S01]  /*52f0*/  FFMA.FTZ R75, R75, R0.reuse, -R36.reuse ;  /* 0x000000004b4b7223 */ /* 0x180fe20000010824 */
[-CC-:B------:R-:W-:Y:S01]  /*5300*/  FFMA.FTZ R127, R149, R0.reuse, -R36.reuse ;  /* 0x00000000957f7223 */ /* 0x180fe20000010824 */
[-CC-:B------:R-:W-:Y:S01]  /*5310*/  FFMA.FTZ R79, R79, R0.reuse, -R36.reuse ;  /* 0x000000004f4f7223 */ /* 0x180fe20000010824 */
[-CC-:B------:R-:W-:Y:S01]  /*5320*/  FFMA.FTZ R82, R82, R0.reuse, -R36.reuse ;  /* 0x0000000052527223 */ /* 0x180fe20000010824 */
[----:B------:R-:W1:Y:S01]  /*5330*/  MUFU.EX2 R30, R30 ;  /* 0x0000001e001e7308 */ /* 0x000e620000000800 */
[-CC-:B------:R-:W-:Y:S01]  /*5340*/  FFMA.FTZ R83, R83, R0.reuse, -R36.reuse ;  /* 0x0000000053537223 */ /* 0x180fe20000010824 */
[-CC-:B------:R-:W-:Y:S01]  /*5350*/  FFMA.FTZ R151, R151, R0.reuse, -R36.reuse ;  /* 0x0000000097977223 */ /* 0x180fe20000010824 */
[----:B------:R-:W-:Y:S01]  /*5360*/  FFMA.FTZ R87, R87, R0, -R36 ;  /* 0x0000000057577223 */ /* 0x000fe20000010824 */
[----:B------:R-:W-:Y:S01]  /*5370*/  F2FP.BF16.F32.PACK_AB R150, R11, R150 ;  /* 0x000000960b96723e */ /* 0x000fe200000010ff */
[----:B------:R-:W-:Y:S01]  /*5380*/  UMOV UR27, UR36 ;  /* 0x00000024001b7c82 */ /* 0x000fe20008000000 */
[----:B------:R-:W-:-:S02]  /*5390*/  PLOP3.LUT P2, PT, PT, PT, UP0, 0x80, 0x0 ;  /* 0x000000000000781c */ /* 0x000fc40003f4f008 */
[----:B------:R-:W2:Y:S01]  /*53a0*/  MUFU.EX2 R31, R31 ;  /* 0x0000001f001f7308 */ /* 0x000ea20000000800 */
[----:B------:R-:W-:Y:S02]  /*53b0*/  F2FP.BF16.F32.PACK_AB R148, R148, R137 ;  /* 0x000000899494723e */ /* 0x000fe400000010ff */
[----:B------:R-:W-:Y:S02]  /*53c0*/  F2FP.BF16.F32.PACK_AB R144, R25, R144 ;  /* 0x000000901990723e */ /* 0x000fe400000010ff */
[----:B------:R-:W-:Y:S02]  /*53d0*/  F2FP.BF16.F32.PACK_AB R146, R15, R146 ;  /* 0x000000920f92723e */ /* 0x000fe400000010ff */
[----:B------:R-:W-:Y:S01]  /*53e0*/  F2FP.BF16.F32.PACK_AB R140, R19, R140 ;  /* 0x0000008c138c723e */ /* 0x000fe200000010ff */
[----:B------:R-:W3:Y:S01]  /*53f0*/  MUFU.EX2 R32, R32 ;  /* 0x0000002000207308 */ /* 0x000ee20000000800 */
[----:B------:R-:W-:Y:S02]  /*5400*/  F2FP.BF16.F32.PACK_AB R142, R21, R142 ;  /* 0x0000008e158e723e */ /* 0x000fe400000010ff */
[----:B------:R-:W-:-:S02]  /*5410*/  F2FP.BF16.F32.PACK_AB R149, R27, R10 ;  /* 0x0000000a1b95723e */ /* 0x000fc400000010ff */
[----:B-1----:R-:W-:-:S03]  /*5420*/  F2FP.BF16.F32.PACK_AB R145, R30, R29 ;  /* 0x0000001d1e91723e */ /* 0x002fc600000010ff */
[----:B------:R-:W1:Y:S01]  /*5430*/  MUFU.EX2 R141, R141 ;  /* 0x0000008d008d7308 */ /* 0x000e620000000800 */
[----:B------:R-:W-:Y:S02]  /*5440*/  WARPGROUP.DEPBAR.LE gsb0, 0x0 ;  /* 0x00008000000079c5 */ /* 0x000fe40000010000 */
[----:B------:R4:W-:Y:S06]  /*5450*/  BAR.ARV R4, 0x100 ;  /* 0x000400040000751d */ /* 0x0009ec0000002000 */
[----:B------:R5:W-:Y:S01]  /*5460*/  @!P1 SYNCS.ARRIVE.TRANS64.RED.A1T0 RZ, [R37+URZ], RZ ;  /* 0x000000ff25ff99a7 */ /* 0x000be2000810043f */
[----:B------:R-:W1:Y:S01]  /*5470*/  MUFU.EX2 R34, R34 ;  /* 0x0000002200227308 */ /* 0x000e620000000800 */
[-C--:B------:R-:W-:Y:S01]  /*5480*/  FMUL.FTZ R88, R88, R6.reuse ;  /* 0x0000000658587220 */ /* 0x080fe20000410000 */
[-C--:B------:R-:W-:Y:S01]  /*5490*/  FMUL.FTZ R89, R89, R6.reuse ;  /* 0x0000000659597220 */ /* 0x080fe20000410000 */
[-C--:B------:R-:W-:Y:S01]  /*54a0*/  FMUL.FTZ R92, R92, R6.reuse ;  /* 0x000000065c5c7220 */ /* 0x080fe20000410000 */
[-C--:B------:R-:W-:Y:S01]  /*54b0*/  FMUL.FTZ R93, R93, R6.reuse ;  /* 0x000000065d5d7220 */ /* 0x080fe20000410000 */
[-C--:B------:R-:W-:Y:S01]  /*54c0*/  FMUL.FTZ R96, R96, R6.reuse ;  /* 0x0000000660607220 */ /* 0x080fe20000410000 */
[----:B------:R-:W-:Y:S01]  /*54d0*/  FMUL.FTZ R97, R97, R6 ;  /* 0x0000000661617220 */ /* 0x000fe20000410000 */
[----:B-----5:R-:W-:Y:S01]  /*54e0*/  FADD.FTZ R37, R21, R48 ;  /* 0x0000003015257221 */ /* 0x020fe20000010000 */
[----:B------:R-:W5:Y:S01]  /*54f0*/  MUFU.EX2 R143, R143 ;  /* 0x0000008f008f7308 */ /* 0x000f620000000800 */
[----:B------:R-:W-:Y:S01]  /*5500*/  FFMA.FTZ R48, R67, R0, -R36 ;  /* 0x0000000043307223 */ /* 0x000fe20000010824 */
[-C--:B------:R-:W-:Y:S01]  /*5510*/  FMUL.FTZ R100, R100, R6.reuse ;  /* 0x0000000664647220 */ /* 0x080fe20000410000 */
[----:B----4-:R-:W-:Y:S01]  /*5520*/  FADD.FTZ R4, R136, R37 ;  /* 0x0000002588047221 */ /* 0x010fe20000010000 */
[-C--:B------:R-:W-:Y:S01]  /*5530*/  FMUL.FTZ R101, R101, R6.reuse ;  /* 0x0000000665657220 */ /* 0x080fe20000410000 */
[-C--:B------:R-:W-:Y:S01]  /*5540*/  FMUL.FTZ R104, R104, R6.reuse ;  /* 0x0000000668687220 */ /* 0x080fe20000410000 */
[-C--:B------:R-:W-:Y:S01]  /*5550*/  FMUL.FTZ R105, R105, R6.reuse ;  /* 0x0000000669697220 */ /* 0x080fe20000410000 */
[----:B------:R-:W-:Y:S01]  /*5560*/  FADD.FTZ R37, R45, R4 ;  /* 0x000000042d257221 */ /* 0x000fe20000010000 */
[----:B------:R-:W-:Y:S01]  /*5570*/  @!P1 PRMT R4, RZ, 0x654, R3 ;  /* 0x00000654ff049816 */ /* 0x000fe20000000003 */
[----:B------:R-:W-:Y:S01]  /*5580*/  FADD.FTZ R3, R13, R50 ;  /* 0x000000320d037221 */ /* 0x000fe20000010000 */
[----:B------:R-:W4:Y:S01]  /*5590*/  MUFU.EX2 R38, R38 ;  /* 0x0000002600267308 */ /* 0x000f220000000800 */
[----:B------:R-:W-:Y:S01]  /*55a0*/  FADD.FTZ R50, R138, R37 ;  /* 0x000000258a327221 */ /* 0x000fe20000010000 */
[----:B------:R2:W-:Y:S01]  /*55b0*/  @!P1 SYNCS.ARRIVE.TRANS64.RED.A1T0 RZ, [R4+URZ], RZ ;  /* 0x000000ff04ff99a7 */ /* 0x0005e2000810043f */
[-C--:B------:R-:W-:Y:S01]  /*55c0*/  FMUL.FTZ R108, R108, R6.reuse ;  /* 0x000000066c6c7220 */ /* 0x080fe20000410000 */
[----:B------:R-:W-:Y:S01]  /*55d0*/  FMUL.FTZ R109, R109, R6 ;  /* 0x000000066d6d7220 */ /* 0x000fe20000410000 */
[----:B------:R-:W-:Y:S01]  /*55e0*/  FADD.FTZ R37, R49, R50 ;  /* 0x0000003231257221 */ /* 0x000fe20000010000 */
[----:B------:R-:W-:Y:S01]  /*55f0*/  FFMA.FTZ R50, R71, R0, -R36 ;  /* 0x0000000047327223 */ /* 0x000fe20000010824 */
[-C--:B------:R-:W-:Y:S01]  /*5600*/  FMUL.FTZ R112, R112, R6.reuse ;  /* 0x0000000670707220 */ /* 0x080fe20000410000 */
[----:B------:R-:W4:Y:S01]  /*5610*/  MUFU.EX2 R33, R33 ;  /* 0x0000002100217308 */ /* 0x000f220000000800 */
[----:B------:R-:W-:Y:S01]  /*5620*/  FADD.FTZ R52, R132, R37 ;  /* 0x0000002584347221 */ /* 0x000fe20000010000 */
[----:B--2---:R-:W-:Y:S01]  /*5630*/  FADD.FTZ R4, R26, R3 ;  /* 0x000000031a047221 */ /* 0x004fe20000010000 */
[-C--:B------:R-:W-:Y:S01]  /*5640*/  FMUL.FTZ R113, R113, R6.reuse ;  /* 0x0000000671717220 */ /* 0x080fe20000410000 */
[-C--:B------:R-:W-:Y:S01]  /*5650*/  FMUL.FTZ R116, R116, R6.reuse ;  /* 0x0000000674747220 */ /* 0x080fe20000410000 */
[----:B------:R-:W-:Y:S01]  /*5660*/  FADD.FTZ R37, R53, R52 ;  /* 0x0000003435257221 */ /* 0x000fe20000010000 */
[----:B------:R-:W-:Y:S01]  /*5670*/  FADD.FTZ R3, R29, R4 ;  /* 0x000000041d037221 */ /* 0x000fe20000010000 */
[----:B------:R-:W-:Y:S01]  /*5680*/  FMUL.FTZ R117, R117, R6 ;  /* 0x0000000675757220 */ /* 0x000fe20000410000 */
[----:B------:R-:W2:Y:S01]  /*5690*/  MUFU.EX2 R40, R40 ;  /* 0x0000002800287308 */ /* 0x000ea20000000800 */
[----:B------:R-:W-:Y:S01]  /*56a0*/  FADD.FTZ R52, R134, R37 ;  /* 0x0000002586347221 */ /* 0x000fe20000010000 */
[----:B------:R-:W-:Y:S01]  /*56b0*/  FADD.FTZ R4, R30, R3 ;  /* 0x000000031e047221 */ /* 0x000fe20000010000 */
[-C--:B------:R-:W-:Y:S01]  /*56c0*/  FMUL.FTZ R90, R90, R7.reuse ;  /* 0x000000075a5a7220 */ /* 0x080fe20000410000 */
[-C--:B------:R-:W-:Y:S01]  /*56d0*/  FMUL.FTZ R91, R91, R7.reuse ;  /* 0x000000075b5b7220 */ /* 0x080fe20000410000 */
[-C--:B------:R-:W-:Y:S01]  /*56e0*/  FMUL.FTZ R94, R94, R7.reuse ;  /* 0x000000075e5e7220 */ /* 0x080fe20000410000 */
[----:B------:R-:W-:Y:S01]  /*56f0*/  FADD.FTZ R3, R31, R4 ;  /* 0x000000041f037221 */ /* 0x000fe20000010000 */
[-C--:B------:R-:W-:Y:S01]  /*5700*/  FMUL.FTZ R95, R95, R7.reuse ;  /* 0x000000075f5f7220 */ /* 0x080fe20000410000 */
[----:B------:R-:W2:Y:S01]  /*5710*/  MUFU.EX2 R35, R35 ;  /* 0x0000002300237308 */ /* 0x000ea20000000800 */
[-C--:B------:R-:W-:Y:S01]  /*5720*/  FMUL.FTZ R98, R98, R7.reuse ;  /* 0x0000000762627220 */ /* 0x080fe20000410000 */
[----:B---3--:R-:W-:Y:S01]  /*5730*/  FADD.FTZ R4, R32, R3 ;  /* 0x0000000320047221 */ /* 0x008fe20000010000 */
[-C--:B------:R-:W-:Y:S01]  /*5740*/  FMUL.FTZ R99, R99, R7.reuse ;  /* 0x0000000763637220 */ /* 0x080fe20000410000 */
[-C--:B------:R-:W-:Y:S01]  /*5750*/  FMUL.FTZ R102, R102, R7.reuse ;  /* 0x0000000766667220 */ /* 0x080fe20000410000 */
[-C--:B------:R-:W-:Y:S01]  /*5760*/  FMUL.FTZ R103, R103, R7.reuse ;  /* 0x0000000767677220 */ /* 0x080fe20000410000 */
[----:B-1----:R-:W-:Y:S01]  /*5770*/  FADD.FTZ R3, R141, R4 ;  /* 0x000000048d037221 */ /* 0x002fe20000010000 */
[-C--:B------:R-:W-:Y:S01]  /*5780*/  FMUL.FTZ R106, R106, R7.reuse ;  /* 0x000000076a6a7220 */ /* 0x080fe20000410000 */
[----:B------:R-:W1:Y:S01]  /*5790*/  MUFU.EX2 R42, R42 ;  /* 0x0000002a002a7308 */ /* 0x000e620000000800 */
[-C--:B------:R-:W-:Y:S01]  /*57a0*/  FMUL.FTZ R107, R107, R7.reuse ;  /* 0x000000076b6b7220 */ /* 0x080fe20000410000 */
[----:B------:R-:W-:Y:S01]  /*57b0*/  FADD.FTZ R4, R34, R3 ;  /* 0x0000000322047221 */ /* 0x000fe20000010000 */
[-C--:B------:R-:W-:Y:S01]  /*57c0*/  FMUL.FTZ R110, R110, R7.reuse ;  /* 0x000000076e6e7220 */ /* 0x080fe20000410000 */
[-C--:B------:R-:W-:Y:S01]  /*57d0*/  FMUL.FTZ R111, R111, R7.reuse ;  /* 0x000000076f6f7220 */ /* 0x080fe20000410000 */
[-C--:B------:R-:W-:Y:S01]  /*57e0*/  FMUL.FTZ R114, R114, R7.reuse ;  /* 0x0000000772727220 */ /* 0x080fe20000410000 */
[----:B-----5:R-:W-:Y:S01]  /*57f0*/  FADD.FTZ R3, R143, R4 ;  /* 0x000000048f037221 */ /* 0x020fe20000010000 */
[-C--:B------:R-:W-:Y:S01]  /*5800*/  FMUL.FTZ R115, R115, R7.reuse ;  /* 0x0000000773737220 */ /* 0x080fe20000410000 */
[----:B------:R-:W3:Y:S01]  /*5810*/  MUFU.EX2 R133, R133 ;  /* 0x0000008500857308 */ /* 0x000ee20000000800 */
[-C--:B------:R-:W-:Y:S01]  /*5820*/  FMUL.FTZ R118, R118, R7.reuse ;  /* 0x0000000776767220 */ /* 0x080fe20000410000 */
[----:B----4-:R-:W-:Y:S01]  /*5830*/  FADD.FTZ R4, R38, R3 ;  /* 0x0000000326047221 */ /* 0x010fe20000010000 */
[----:B------:R-:W-:Y:S01]  /*5840*/  FMUL.FTZ R119, R119, R7 ;  /* 0x0000000777777220 */ /* 0x000fe20000410000 */
[----:B------:R-:W-:Y:S01]  /*5850*/  F2FP.BF16.F32.PACK_AB R136, R45, R136 ;  /* 0x000000882d88723e */ /* 0x000fe200000010ff */
[----:B------:R-:W-:-:S02]  /*5860*/  IMAD.MOV.U32 R6, RZ, RZ, R5 ;  /* 0x000000ffff067224 */ /* 0x000fc400078e0005 */
[----:B------:R-:W-:Y:S01]  /*5870*/  FADD.FTZ R3, R33, R4 ;  /* 0x0000000421037221 */ /* 0x000fe20000010000 */
[----:B------:R-:W-:Y:S01]  /*5880*/  F2FP.BF16.F32.PACK_AB R138, R49, R138 ;  /* 0x0000008a318a723e */ /* 0x000fe200000010ff */
[----:B------:R-:W4:Y:S01]  /*5890*/  MUFU.EX2 R44, R44 ;  /* 0x0000002c002c7308 */ /* 0x000f220000000800 */
[----:B------:R-:W-:Y:S01]  /*58a0*/  F2FP.BF16.F32.PACK_AB R132, R53, R132 ;  /* 0x000000843584723e */ /* 0x000fe200000010ff */
[----:B--2---:R-:W-:Y:S01]  /*58b0*/  FADD.FTZ R4, R40, R3 ;  /* 0x0000000328047221 */ /* 0x004fe20000010000 */
[----:B------:R-:W-:Y:S01]  /*58c0*/  F2FP.BF16.F32.PACK_AB R147, R32, R31 ;  /* 0x0000001f2093723e */ /* 0x000fe200000010ff */
[----:B------:R-:W-:Y:S01]  /*58d0*/  IMAD.MOV.U32 R7, RZ, RZ, R9 ;  /* 0x000000ffff077224 */ /* 0x000fe200078e0009 */
[----:B------:R-:W-:Y:S01]  /*58e0*/  F2FP.BF16.F32.PACK_AB R141, R34, R141 ;  /* 0x0000008d228d723e */ /* 0x000fe200000010ff */
[----:B------:R-:W-:Y:S01]  /*58f0*/  FADD.FTZ R3, R35, R4 ;  /* 0x0000000423037221 */ /* 0x000fe20000010000 */
[----:B------:R-:W-:Y:S01]  /*5900*/  F2FP.BF16.F32.PACK_AB R143, R38, R143 ;  /* 0x0000008f268f723e */ /* 0x000fe200000010ff */
[----:B------:R-:W2:Y:S01]  /*5910*/  MUFU.EX2 R57, R57 ;  /* 0x0000003900397308 */ /* 0x000ea20000000800 */
[----:B------:R-:W-:Y:S01]  /*5920*/  F2FP.BF16.F32.PACK_AB R137, R40, R33 ;  /* 0x000000212889723e */ /* 0x000fe200000010ff */
[C---:B-1----:R-:W-:Y:S01]  /*5930*/  FADD.FTZ R4, R42.reuse, R3 ;  /* 0x000000032a047221 */ /* 0x042fe20000010000 */
[----:B------:R-:W-:-:S03]  /*5940*/  F2FP.BF16.F32.PACK_AB R139, R42, R35 ;  /* 0x000000232a8b723e */ /* 0x000fc600000010ff */
[----:B---3--:R-:W-:Y:S02]  /*5950*/  FADD.FTZ R3, R133, R4 ;  /* 0x0000000485037221 */ /* 0x008fe40000010000 */
[----:B------:R-:W1:Y:S01]  /*5960*/  MUFU.EX2 R135, R135 ;  /* 0x0000008700877308 */ /* 0x000e620000000800 */
[C---:B----4-:R-:W-:Y:S01]  /*5970*/  F2FP.BF16.F32.PACK_AB R133, R44.reuse, R133 ;  /* 0x000000852c85723e */ /* 0x050fe200000010ff */
[----:B------:R-:W-:-:S06]  /*5980*/  FADD.FTZ R4, R44, R3 ;  /* 0x000000032c047221 */ /* 0x000fcc0000010000 */
[----:B------:R-:W3:Y:S01]  /*5990*/  MUFU.EX2 R8, R8 ;  /* 0x0000000800087308 */ /* 0x000ee20000000800 */
[C---:B--2---:R-:W-:Y:S01]  /*59a0*/  FADD.FTZ R37, R57.reuse, R52 ;  /* 0x0000003439257221 */ /* 0x044fe20000010000 */
[----:B------:R-:W-:-:S06]  /*59b0*/  F2FP.BF16.F32.PACK_AB R134, R57, R134 ;  /* 0x000000863986723e */ /* 0x000fcc00000010ff */
[----:B------:R-:W2:Y:S01]  /*59c0*/  MUFU.EX2 R61, R61 ;  /* 0x0000003d003d7308 */ /* 0x000ea20000000800 */
[----:B-1----:R-:W-:-:S07]  /*59d0*/  FADD.FTZ R3, R135, R4 ;  /* 0x0000000487037221 */ /* 0x002fce0000010000 */
[----:B------:R-:W1:Y:S01]  /*59e0*/  MUFU.EX2 R46, R46 ;  /* 0x0000002e002e7308 */ /* 0x000e620000000800 */
[----:B---3--:R-:W-:-:S07]  /*59f0*/  FADD.FTZ R52, R8, R37 ;  /* 0x0000002508347221 */ /* 0x008fce0000010000 */
[----:B------:R-:W3:Y:S01]  /*5a00*/  MUFU.EX2 R129, R129 ;  /* 0x0000008100817308 */ /* 0x000ee20000000800 */
[C---:B--2---:R-:W-:Y:S01]  /*5a10*/  F2FP.BF16.F32.PACK_AB R128, R61.reuse, R8 ;  /* 0x000000083d80723e */ /* 0x044fe200000010ff */
[----:B------:R-:W-:-:S06]  /*5a20*/  FADD.FTZ R37, R61, R52 ;  /* 0x000000343d257221 */ /* 0x000fcc0000010000 */
[----:B------:R-:W2:Y:S01]  /*5a30*/  MUFU.EX2 R48, R48 ;  /* 0x0000003000307308 */ /* 0x000ea20000000800 */
[C---:B-1----:R-:W-:Y:S01]  /*5a40*/  FADD.FTZ R8, R46.reuse, R3 ;  /* 0x000000032e087221 */ /* 0x042fe20000010000 */
[----:B------:R-:W-:-:S06]  /*5a50*/  F2FP.BF16.F32.PACK_AB R135, R46, R135 ;  /* 0x000000872e87723e */ /* 0x000fcc00000010ff */
[----:B------:R-:W1:Y:S01]  /*5a60*/  MUFU.EX2 R12, R12 ;  /* 0x0000000c000c7308 */ /* 0x000e620000000800 */
[----:B---3--:R-:W-:-:S07]  /*5a70*/  FADD.FTZ R3, R129, R8 ;  /* 0x0000000881037221 */ /* 0x008fce0000010000 */
        /* <DEDUP_REMOVED lines=8> */
[C---:B--2---:R-:W-:Y:S01]  /*5b00*/  FADD.FTZ R11, R65.reuse, R52 ;  /* 0x00000034410b7221 */ /* 0x044fe20000010000 */
[----:B------:R-:W-:-:S06]  /*5b10*/  F2FP.BF16.F32.PACK_AB R130, R65, R12 ;  /* 0x0000000c4182723e */ /* 0x000fcc00000010ff */
[----:B------:R-:W2:Y:S01]  /*5b20*/  MUFU.EX2 R125, R125 ;  /* 0x0000007d007d7308 */ /* 0x000ea20000000800 */
[C---:B-1----:R-:W-:Y:S01]  /*5b30*/  FADD.FTZ R8, R50.reuse, R3 ;  /* 0x0000000332087221 */ /* 0x042fe20000010000 */
[----:B------:R-:W-:-:S06]  /*5b40*/  F2FP.BF16.F32.PACK_AB R131, R50, R131 ;  /* 0x000000833283723e */ /* 0x000fcc00000010ff */
[----:B------:R-:W1:Y:S01]  /*5b50*/  MUFU.EX2 R69, R69 ;  /* 0x0000004500457308 */ /* 0x000e620000000800 */
[----:B---3--:R-:W-:-:S07]  /*5b60*/  FADD.FTZ R52, R14, R11 ;  /* 0x0000000b0e347221 */ /* 0x008fce0000010000 */
[----:B------:R-:W3:Y:S01]  /*5b70*/  MUFU.EX2 R36, R75 ;  /* 0x0000004b00247308 */ /* 0x000ee20000000800 */
[----:B--2---:R-:W-:-:S07]  /*5b80*/  FADD.FTZ R3, R125, R8 ;  /* 0x000000087d037221 */ /* 0x004fce0000010000 */
[----:B------:R-:W2:Y:S01]  /*5b90*/  MUFU.EX2 R20, R20 ;  /* 0x0000001400147308 */ /* 0x000ea20000000800 */
[C---:B-1----:R-:W-:Y:S01]  /*5ba0*/  FADD.FTZ R11, R69.reuse, R52 ;  /* 0x00000034450b7221 */ /* 0x042fe20000010000 */
[----:B------:R-:W-:-:S06]  /*5bb0*/  F2FP.BF16.F32.PACK_AB R124, R69, R14 ;  /* 0x0000000e457c723e */ /* 0x000fcc00000010ff */
[----:B------:R-:W1:Y:S01]  /*5bc0*/  MUFU.EX2 R127, R127 ;  /* 0x0000007f007f7308 */ /* 0x000e620000000800 */
[C---:B---3--:R-:W-:Y:S01]  /*5bd0*/  FADD.FTZ R8, R36.reuse, R3 ;  /* 0x0000000324087221 */ /* 0x048fe20000010000 */
[----:B------:R-:W-:-:S06]  /*5be0*/  F2FP.BF16.F32.PACK_AB R125, R36, R125 ;  /* 0x0000007d247d723e */ /* 0x000fcc00000010ff */
[----:B------:R-:W3:Y:S01]  /*5bf0*/  MUFU.EX2 R73, R73 ;  /* 0x0000004900497308 */ /* 0x000ee20000000800 */
[----:B--2---:R-:W-:-:S07]  /*5c00*/  FADD.FTZ R52, R20, R11 ;  /* 0x0000000b14347221 */ /* 0x004fce0000010000 */
[----:B------:R-:W2:Y:S01]  /*5c10*/  MUFU.EX2 R79, R79 ;  /* 0x0000004f004f7308 */ /* 0x000ea20000000800 */
[----:B-1----:R-:W-:-:S07]  /*5c20*/  FADD.FTZ R8, R127, R8 ;  /* 0x000000087f087221 */ /* 0x002fce0000010000 */
[----:B------:R-:W1:Y:S01]  /*5c30*/  MUFU.EX2 R24, R24 ;  /* 0x0000001800187308 */ /* 0x000e620000000800 */
[C---:B---3--:R-:W-:Y:S01]  /*5c40*/  FADD.FTZ R11, R73.reuse, R52 ;  /* 0x00000034490b7221 */ /* 0x048fe20000010000 */
[----:B------:R-:W-:-:S06]  /*5c50*/  F2FP.BF16.F32.PACK_AB R126, R73, R20 ;  /* 0x00000014497e723e */ /* 0x000fcc00000010ff */
        /* <DEDUP_REMOVED lines=10> */
[----:B------:R2:W4:Y:S01]  /*5d00*/  MUFU.EX2 R123, R151 ;  /* 0x00000097007b7308 */ /* 0x0005220000000800 */
[C---:B-1----:R-:W-:Y:S01]  /*5d10*/  FADD.FTZ R8, R83.reuse, R8 ;  /* 0x0000000853087221 */ /* 0x042fe20000010000 */
[----:B------:R-:W-:-:S06]  /*5d20*/  F2FP.BF16.F32.PACK_AB R121, R83, R121 ;  /* 0x000000795379723e */ /* 0x000fcc00000010ff */
[----:B------:R-:W1:Y:S01]  /*5d30*/  MUFU.EX2 R87, R87 ;  /* 0x0000005700577308 */ /* 0x000e620000000800 */
[----:B---3--:R-:W-:Y:S01]  /*5d40*/  FADD.FTZ R4, R28, R11 ;  /* 0x0000000b1c047221 */ /* 0x008fe20000010000 */
[C---:B------:R-:W-:Y:S02]  /*5d50*/  F2FP.BF16.F32.PACK_AB R122, R81.reuse, R28 ;  /* 0x0000001c517a723e */ /* 0x040fe400000010ff */
[----:B--2---:R-:W-:Y:S01]  /*5d60*/  F2FP.BF16.F32.PACK_AB R151, R26, R13 ;  /* 0x0000000d1a97723e */ /* 0x004fe200000010ff */
[----:B------:R-:W-:Y:S01]  /*5d70*/  FADD.FTZ R4, R81, R4 ;  /* 0x0000000451047221 */ /* 0x000fe20000010000 */
[----:B----4-:R-:W-:-:S04]  /*5d80*/  FADD.FTZ R8, R123, R8 ;  /* 0x000000087b087221 */ /* 0x010fc80000010000 */
[C---:B-1----:R-:W-:Y:S01]  /*5d90*/  FADD.FTZ R3, R87.reuse, R8 ;  /* 0x0000000857037221 */ /* 0x042fe20000010000 */
[----:B------:R-:W-:Y:S01]  /*5da0*/  F2FP.BF16.F32.PACK_AB R123, R87, R123 ;  /* 0x0000007b577b723e */ /* 0x000fe200000010ff */
[----:B------:R-:W-:Y:S06]  /*5db0*/  @P2 BRA `(.L_x_1577) ;  /* 0xffffffd8009c2947 */ /* 0x000fec000383ffff */
.L_x_1568:
[----:B------:R-:W-:-:S13]  /*5dc0*/  ISETP.LE.AND P2, PT, RZ, UR28, PT ;  /* 0x0000001cff007c0c */ /* 0x000fda000bf43270 */
[----:B------:R-:W-:Y:S05]  /*5dd0*/  @!P2 BRA `(.L_x_1578) ;  /* 0x0000001c002ca947 */ /* 0x000fea0003800000 */
[----:B------:R-:W-:Y:S01]  /*5de0*/  IMAD.MOV.U32 R6, RZ, RZ, R9 ;  /* 0x000000ffff067224 */ /* 0x000fe200078e0009 */
[----:B------:R-:W-:Y:S01]  /*5df0*/  UMOV UR22, UR37 ;  /* 0x0000002500167c82 */ /* 0x000fe20008000000 */
[----:B------:R-:W-:Y:S01]  /*5e00*/  IMAD.MOV.U32 R7, RZ, RZ, R5 ;  /* 0x000000ffff077224 */ /* 0x000fe200078e0005 */
[----:B------:R-:W-:-:S06]  /*5e10*/  UMOV UR21, UR36 ;  /* 0x0000002400157c82 */ /* 0x000fcc0008000000 */
.L_x_1587:
        /* <DEDUP_REMOVED lines=9> */
.L_x_1580:
[----:B------:R-:W-:Y:S01]  /*5eb0*/  ULEA UR6, UR36, UR40, 0x3 ;  /* 0x0000002824067291 */ /* 0x000fe2000f8e183f */
[----:B------:R-:W-:-:S05]  /*5ec0*/  IMAD.U32 R0, RZ, RZ, UR37 ;  /* 0x00000025ff007e24 */ /* 0x000fca000f8e00ff */
[----:B------:R-:W-:-:S04]  /*5ed0*/  SHF.L.U32 R0, R0, 0x1f, RZ ;  /* 0x0000001f00007819 */ /* 0x000fc800000006ff */
[----:B------:R1:W2:Y:S01]  /*5ee0*/  SYNCS.PHASECHK.TRANS64.TRYWAIT P3, [UR6+0x16830], R0 ;  /* 0x01683000ff0075a7 */ /* 0x0002a20008060146 */
[----:B------:R-:W-:Y:S05]  /*5ef0*/  @!P0 BRA `(.L_x_1581) ;  /* 0x0000000000048947 */ /* 0x000fea0003800000 */
[----:B------:R-:W-:Y:S01]  /*5f00*/  BPT.TRAP 0x1 ;  /* 0x000000040000795c */ /* 0x000fe20000300000 */
.L_x_1581:
[----:B--2---:R-:W-:Y:S05]  /*5f10*/  @P3 BRA `(.L_x_1579) ;  /* 0x0000000000083947 */ /* 0x004fea0003800000 */
[----:B------:R-:W2:Y:S02]  /*5f20*/  SYNCS.PHASECHK.TRANS64.TRYWAIT P3, [UR6+0x16830], R0 ;  /* 0x01683000ff0075a7 */ /* 0x000ea40008060146 */
[----:B--2---:R-:W-:Y:S05]  /*5f30*/  @!P3 BRA `(.L_x_1582) ;  /* 0x0000005c0018b947 */ /* 0x004fea0003800000 */
.L_x_1579:
        /* <DEDUP_REMOVED lines=25> */
.L_x_1584:
[----:B------:R-:W-:Y:S01]  /*60d0*/  ULEA UR6, UR21, UR40, 0x3 ;  /* 0x0000002815067291 */ /* 0x000fe2000f8e183f */
[----:B------:R-:W-:-:S05]  /*60e0*/  IMAD.U32 R0, RZ, RZ, UR22 ;  /* 0x00000016ff007e24 */ /* 0x000fca000f8e00ff */
[----:B------:R-:W-:-:S04]  /*60f0*/  SHF.L.U32 R0, R0, 0x1f, RZ ;  /* 0x0000001f00007819 */ /* 0x000fc800000006ff */
[----:B------:R1:W2:Y:S01]  /*6100*/  SYNCS.PHASECHK.TRANS64.TRYWAIT P2, [UR6+0x16850], R0 ;  /* 0x01685000ff0075a7 */ /* 0x0002a20008040146 */
[----:B------:R-:W-:Y:S05]  /*6110*/  @!P0 BRA `(.L_x_1585) ;  /* 0x0000000000048947 */ /* 0x000fea0003800000 */
[----:B------:R-:W-:Y:S01]  /*6120*/  BPT.TRAP 0x1 ;  /* 0x000000040000795c */ /* 0x000fe20000300000 */
.L_x_1585:
[----:B--2---:R-:W-:Y:S05]  /*6130*/  @P2 BRA `(.L_x_1583) ;  /* 0x0000000000082947 */ /* 0x004fea0003800000 */
[----:B------:R-:W2:Y:S02]  /*6140*/  SYNCS.PHASECHK.TRANS64.TRYWAIT P2, [UR6+0x16850], R0 ;  /* 0x01685000ff0075a7 */ /* 0x000ea40008040146 */
[----:B--2---:R-:W-:Y:S05]  /*6150*/  @!P2 BRA `(.L_x_1586) ;  /* 0x0000005800a8a947 */ /* 0x004fea0003800000 */
.L_x_1583:
[----:B------:R-:W-:Y:S01]  /*6160*/  UIADD3 UR6, UR40, 0x400, URZ ;  /* 0x0000040028067890 */ /* 0x000fe2000fffe03f */
[----:B------:R-:W-:Y:S01]  /*6170*/  WARPGROUP.ARRIVE ;  /* 0x00000000000079c5 */ /* 0x000fe20000000000 */
[----:B------:R-:W-:Y:S01]  /*6180*/  UMOV UR7, 0x40000040 ;  /* 0x4000004000077882 */ /* 0x000fe20000000000 */
[----:B-12---:R-:W-:Y:S01]  /*6190*/  FMNMX.FTZ R0, R24, R7, !PT ;  /* 0x0000000718007209 */ /* 0x006fe20007810000 */
[----:B------:R-:W-:Y:S01]  /*61a0*/  USHF.R.U32.HI UR6, URZ, 0x4, UR6 ;  /* 0x000000043f067899 */ /* 0x000fe20008011606 */
[----:B------:R-:W-:Y:S01]  /*61b0*/  ISETP.GE.U32.AND P2, PT, R2, 0x180, PT ;  /* 0x000001800200780c */ /* 0x000fe20003f46070 */
[----:B------:R-:W-:Y:S01]  /*61c0*/  UMOV UR11, 0x40000040 ;  /* 0x40000040000b7882 */ /* 0x000fe20000000000 */
[----:B------:R-:W-:Y:S01]  /*61d0*/  FMNMX.FTZ R5, R25, R0, !PT ;  /* 0x0000000019057209 */ /* 0x000fe20007810000 */
[----:B------:R-:W-:Y:S01]  /*61e0*/  ULOP3.LUT UR6, UR6, 0x3fff, URZ, 0xc0, !UPT ;  /* 0x00003fff06067892 */ /* 0x000fe2000f8ec03f */
[----:B------:R-:W-:Y:S02]  /*61f0*/  UMOV UR22, UR37 ;  /* 0x0000002500167c82 */ /* 0x000fe40008000000 */
        /* <DEDUP_REMOVED lines=39> */
[----:B------:R-:W-:Y:S02]  /*6470*/  FMNMX.FTZ R8, R85, R0, !PT ;  /* 0x0000000055087209 */ /* 0x000fe40007810000 */
[----:B------:R-:W1:Y:S03]  /*6480*/  LDC R0, c[0x0][0x988] ;  /* 0x00026200ff007b82 */ /* 0x000e660000000800 */
[----:B------:R-:W2:Y:S02]  /*6490*/  SHFL.BFLY PT, R5, R8, 0x2, 0x1f ;  /* 0x0c401f0008057f89 */ /* 0x000ea400000e0000 */
[----:B--2---:R-:W-:Y:S02]  /*64a0*/  FMNMX.FTZ R9, R8, R5, !PT ;  /* 0x0000000508097209 */ /* 0x004fe40007810000 */
[----:B------:R-:W-:-:S03]  /*64b0*/  FMNMX.FTZ R8, R26, R6, !PT ;  /* 0x000000061a087209 */ /* 0x000fc60007810000 */
[----:B------:R-:W2:Y:S01]  /*64c0*/  SHFL.BFLY PT, R10, R9, 0x1, 0x1f ;  /* 0x0c201f00090a7f89 */ /* 0x000ea200000e0000 */
[----:B------:R-:W-:Y:S02]  /*64d0*/  WARPGROUP.DEPBAR.LE gsb0, 0x0 ;  /* 0x00008000000079c5 */ /* 0x000fe40000010000 */
[----:B------:R-:W-:Y:S01]  /*64e0*/  WARPGROUP.ARRIVE ;  /* 0x00000000000079c5 */ /* 0x000fe20000000000 */
[----:B--2---:R-:W-:Y:S02]  /*64f0*/  FMNMX.FTZ R5, R9, R10, !PT ;  /* 0x0000000a09057209 */ /* 0x004fe40007810000 */
[----:B------:R-:W-:-:S03]  /*6500*/  FMNMX.FTZ R9, R27, R8, !PT ;  /* 0x000000081b097209 */ /* 0x000fc60007810000 */
[----:B------:R-:W-:Y:S01]  /*6510*/  HGMMA.64x64x16.F32.BF16 R88, R140, gdesc[UR4].tnspB, R88, gsb0 ;  /* 0x40e000048c587df0 */ /* 0x000fe20008001858 */
[----:B------:R-:W-:Y:S01]  /*6520*/  UIADD3 UR6, UR10, 0x180, URZ ;  /* 0x000001800a067890 */ /* 0x000fe2000fffe03f */
[----:B------:R-:W-:Y:S01]  /*6530*/  FMNMX.FTZ R8, R30, R9, !PT ;  /* 0x000000091e087209 */ /* 0x000fe20007810000 */
[----:B------:R-:W-:Y:S01]  /*6540*/  UMOV UR7, 0x40000040 ;  /* 0x4000004000077882 */ /* 0x000fe20000000000 */
[C---:B-1----:R-:W-:Y:S01]  /*6550*/  FMUL.FTZ R11, R5.reuse, R0 ;  /* 0x00000000050b7220 */ /* 0x042fe20000410000 */
[----:B------:R-:W-:Y:S01]  /*6560*/  FADD.FTZ R7, -R5, R7 ;  /* 0x0000000705077221 */ /* 0x000fe20000010100 */
[----:B------:R-:W-:Y:S02]  /*6570*/  FMNMX.FTZ R9, R31, R8, !PT ;  /* 0x000000081f097209 */ /* 0x000fe40007810000 */
[-CC-:B------:R-:W-:Y:S01]  /*6580*/  FFMA.FTZ R148, R24, R0.reuse, -R11.reuse ;  /* 0x0000000018947223 */ /* 0x180fe2000001080b */
[-CC-:B------:R-:W-:Y:S01]  /*6590*/  FFMA.FTZ R21, R37, R0.reuse, -R11.reuse ;  /* 0x0000000025157223 */ /* 0x180fe2000001080b */
[----:B------:R-:W-:Y:S01]  /*65a0*/  FMNMX.FTZ R8, R34, R9, !PT ;  /* 0x0000000922087209 */ /* 0x000fe20007810000 */
[-CC-:B------:R-:W-:Y:S01]  /*65b0*/  FFMA.FTZ R37, R53, R0.reuse, -R11.reuse ;  /* 0x0000000035257223 */ /* 0x180fe2000001080b */
[-CC-:B------:R-:W-:Y:S01]  /*65c0*/  FFMA.FTZ R53, R69, R0.reuse, -R11.reuse ;  /* 0x0000000045357223 */ /* 0x180fe2000001080b */
[----:B------:R-:W-:Y:S01]  /*65d0*/  FMUL.FTZ R7, R7, R0 ;  /* 0x0000000007077220 */ /* 0x000fe20000410000 */
[----:B------:R-:W-:Y:S01]  /*65e0*/  FMNMX.FTZ R9, R35, R8, !PT ;  /* 0x0000000823097209 */ /* 0x000fe20007810000 */
[-CC-:B------:R-:W-:Y:S01]  /*65f0*/  FFMA.FTZ R13, R25, R0.reuse, -R11.reuse ;  /* 0x00000000190d7223 */ /* 0x180fe2000001080b */
[----:B------:R-:W-:Y:S01]  /*6600*/  MUFU.EX2 R148, R148 ;  /* 0x0000009400947308 */ /* 0x000fe20000000800 */
[-CC-:B------:R-:W-:Y:S01]  /*6610*/  FFMA.FTZ R150, R28, R0.reuse, -R11.reuse ;  /* 0x000000001c967223 */ /* 0x180fe2000001080b */
[----:B------:R-:W-:Y:S01]  /*6620*/  FMNMX.FTZ R8, R38, R9, !PT ;  /* 0x0000000926087209 */ /* 0x000fe20007810000 */
[-CC-:B------:R-:W-:Y:S01]  /*6630*/  FFMA.FTZ R15, R29, R0.reuse, -R11.reuse ;  /* 0x000000001d0f7223 */ /* 0x180fe2000001080b */
[-CC-:B------:R-:W-:Y:S01]  /*6640*/  FFMA.FTZ R144, R32, R0.reuse, -R11.reuse ;  /* 0x0000000020907223 */ /* 0x180fe2000001080b */
[--C-:B------:R-:W-:Y:S01]  /*6650*/  FFMA.FTZ R19, R33, R0, -R11.reuse ;  /* 0x0000000021137223 */ /* 0x100fe2000001080b */
[----:B------:R-:W-:Y:S01]  /*6660*/  FMNMX.FTZ R9, R39, R8, !PT ;  /* 0x0000000827097209 */ /* 0x000fe20007810000 */
[-CC-:B------:R-:W-:Y:S01]  /*6670*/  FFMA.FTZ R146, R36, R0.reuse, -R11.reuse ;  /* 0x0000000024927223 */ /* 0x180fe2000001080b */
[----:B------:R-:W1:Y:S01]  /*6680*/  MUFU.EX2 R7, R7 ;  /* 0x0000000700077308 */ /* 0x000e620000000800 */
[-CC-:B------:R-:W-:Y:S01]  /*6690*/  FFMA.FTZ R25, R41, R0.reuse, -R11.reuse ;  /* 0x0000000029197223 */ /* 0x180fe2000001080b */
[----:B------:R-:W-:Y:S01]  /*66a0*/  FMNMX.FTZ R8, R42, R9, !PT ;  /* 0x000000092a087209 */ /* 0x000fe20007810000 */
[-CC-:B------:R-:W-:Y:S01]  /*66b0*/  FFMA.FTZ R33, R45, R0.reuse, -R11.reuse ;  /* 0x000000002d217223 */ /* 0x180fe2000001080b */
[-CC-:B------:R-:W-:Y:S01]  /*66c0*/  FFMA.FTZ R29, R49, R0.reuse, -R11.reuse ;  /* 0x00000000311d7223 */ /* 0x180fe2000001080b */
[--C-:B------:R-:W-:Y:S01]  /*66d0*/  FFMA.FTZ R49, R57, R0, -R11.reuse ;  /* 0x0000000039317223 */ /* 0x100fe2000001080b */
[----:B------:R-:W-:Y:S01]  /*66e0*/  FMNMX.FTZ R9, R43, R8, !PT ;  /* 0x000000082b097209 */ /* 0x000fe20007810000 */
[-CC-:B------:R-:W-:Y:S01]  /*66f0*/  FFMA.FTZ R41, R61, R0.reuse, -R11.reuse ;  /* 0x000000003d297223 */ /* 0x180fe2000001080b */
[----:B------:R-:W2:Y:S01]  /*6700*/  MUFU.EX2 R13, R13 ;  /* 0x0000000d000d7308 */ /* 0x000ea20000000800 */
[-CC-:B------:R-:W-:Y:S01]  /*6710*/  FFMA.FTZ R45, R65, R0.reuse, -R11.reuse ;  /* 0x00000000412d7223 */ /* 0x180fe2000001080b */
[----:B------:R-:W-:Y:S01]  /*6720*/  FMNMX.FTZ R8, R46, R9, !PT ;  /* 0x000000092e087209 */ /* 0x000fe20007810000 */
[-CC-:B------:R-:W-:Y:S01]  /*6730*/  FFMA.FTZ R10, R68, R0.reuse, -R11.reuse ;  /* 0x00000000440a7223 */ /* 0x180fe2000001080b */
[-CC-:B------:R-:W-:Y:S01]  /*6740*/  FFMA.FTZ R12, R72, R0.reuse, -R11.reuse ;  /* 0x00000000480c7223 */ /* 0x180fe2000001080b */
[--C-:B------:R-:W-:Y:S01]  /*6750*/  FFMA.FTZ R57, R73, R0, -R11.reuse ;  /* 0x0000000049397223 */ /* 0x100fe2000001080b */
[----:B------:R-:W-:Y:S01]  /*6760*/  FMNMX.FTZ R9, R47, R8, !PT ;  /* 0x000000082f097209 */ /* 0x000fe20007810000 */
[--C-:B------:R-:W-:Y:S01]  /*6770*/  FFMA.FTZ R61, R77, R0, -R11.reuse ;  /* 0x000000004d3d7223 */ /* 0x100fe2000001080b */
[----:B------:R-:W3:Y:S01]  /*6780*/  MUFU.EX2 R150, R150 ;  /* 0x0000009600967308 */ /* 0x000ee20000000800 */
[----:B-1----:R-:W-:Y:S01]  /*6790*/  FFMA.FTZ R4, R7, R4, R148 ;  /* 0x0000000407047223 */ /* 0x002fe20000010094 */
[----:B------:R-:W-:Y:S01]  /*67a0*/  FMNMX.FTZ R8, R50, R9, !PT ;  /* 0x0000000932087209 */ /* 0x000fe20007810000 */
[-CC-:B------:R-:W-:Y:S01]  /*67b0*/  FFMA.FTZ R20, R80, R0.reuse, -R11.reuse ;  /* 0x0000000050147223 */ /* 0x180fe2000001080b */
[-CC-:B------:R-:W-:Y:S01]  /*67c0*/  FFMA.FTZ R65, R81, R0.reuse, -R11.reuse ;  /* 0x0000000051417223 */ /* 0x180fe2000001080b */
[----:B------:R-:W-:Y:S01]  /*67d0*/  FFMA.FTZ R84, R84, R0, -R11 ;  /* 0x0000000054547223 */ /* 0x000fe2000001080b */
[----:B------:R-:W-:-:S02]  /*67e0*/  FMNMX.FTZ R9, R51, R8, !PT ;  /* 0x0000000833097209 */ /* 0x000fc40007810000 */
[----:B------:R-:W-:Y:S01]  /*67f0*/  MUFU.EX2 R15, R15 ;  /* 0x0000000f000f7308 */ /* 0x000fe20000000800 */
[----:B--2---:R-:W-:Y:S02]  /*6800*/  F2FP.BF16.F32.PACK_AB R148, R13, R148 ;  /* 0x000000940d94723e */ /* 0x004fe400000010ff */
        /* <DEDUP_REMOVED lines=9> */
[----:B------:R-:W-:Y:S01]  /*68a0*/  FMNMX.FTZ R8, R66, R9, !PT ;  /* 0x0000000942087209 */ /* 0x000fe20007810000 */
[----:B------:R-:W-:Y:S02]  /*68b0*/  WARPGROUP.DEPBAR.LE gsb0, 0x0 ;  /* 0x00008000000079c5 */ /* 0x000fe40000010000 */
[----:B------:R-:W-:Y:S01]  /*68c0*/  WARPGROUP.ARRIVE ;  /* 0x00000000000079c5 */ /* 0x000fe20000000000 */
[----:B------:R-:W-:Y:S01]  /*68d0*/  FMNMX.FTZ R9, R67, R8, !PT ;  /* 0x0000000843097209 */ /* 0x000fe20007810000 */
[-CC-:B------:R-:W-:Y:S01]  /*68e0*/  FFMA.FTZ R142, R44, R0.reuse, -R11.reuse ;  /* 0x000000002c8e7223 */ /* 0x180fe2000001080b */
[----:B------:R-:W-:Y:S01]  /*68f0*/  FFMA.FTZ R140, R40, R0, -R11 ;  /* 0x00000000288c7223 */ /* 0x000fe2000001080b */
[----:B------:R-:W-:Y:S01]  /*6900*/  MUFU.EX2 R21, R21 ;  /* 0x0000001500157308 */ /* 0x000fe20000000800 */
[----:B------:R-:W-:Y:S01]  /*6910*/  FMNMX.FTZ R8, R70, R9, !PT ;  /* 0x0000000946087209 */ /* 0x000fe20007810000 */
[----:B------:R-:W-:Y:S01]  /*6920*/  HGMMA.64x64x16.F32.BF16 R88, R136, gdesc[UR4].tnspB, R88, gsb0 ;  /* 0x40e0000488587df0 */ /* 0x000fe20008001858 */
[----:B------:R-:W-:Y:S01]  /*6930*/  UIADD3 UR6, UR10, 0x200, URZ ;  /* 0x000002000a067890 */ /* 0x000fe2000fffe03f */
[----:B------:R-:W-:Y:S01]  /*6940*/  UMOV UR7, 0x40000040 ;  /* 0x4000004000077882 */ /* 0x000fe20000000000 */
        /* <DEDUP_REMOVED lines=12> */
[----:B------:R-:W-:Y:S01]  /*6a10*/  FMNMX.FTZ R9, R87, R8, !PT ;  /* 0x0000000857097209 */ /* 0x000fe20007810000 */
[--C-:B------:R-:W-:Y:S02]  /*6a20*/  FFMA.FTZ R8, R64, R0, -R11.reuse ;  /* 0x0000000040087223 */ /* 0x100fe4000001080b */
[----:B------:R-:W-:Y:S02]  /*6a30*/  MUFU.EX2 R29, R29 ;  /* 0x0000001d001d7308 */ /* 0x000fe40000000800 */
[----:B------:R-:W1:Y:S06]  /*6a40*/  SHFL.BFLY PT, R14, R9, 0x2, 0x1f ;  /* 0x0c401f00090e7f89 */ /* 0x000e6c00000e0000 */
[----:B------:R-:W-:Y:S08]  /*6a50*/  MUFU.EX2 R37, R37 ;  /* 0x0000002500257308 */ /* 0x000ff00000000800 */
[----:B------:R-:W-:Y:S08]  /*6a60*/  MUFU.EX2 R49, R49 ;  /* 0x0000003100317308 */ /* 0x000ff00000000800 */
[----:B------:R-:W-:Y:S01]  /*6a70*/  MUFU.EX2 R41, R41 ;  /* 0x0000002900297308 */ /* 0x000fe20000000800 */
[----:B-1----:R-:W-:Y:S01]  /*6a80*/  FMNMX.FTZ R24, R9, R14, !PT ;  /* 0x0000000e09187209 */ /* 0x002fe20007810000 */
[----:B------:R-:W-:-:S04]  /*6a90*/  FFMA.FTZ R14, R76, R0, -R11 ;  /* 0x000000004c0e7223 */ /* 0x000fc8000001080b */
[----:B------:R-:W1:Y:S02]  /*6aa0*/  SHFL.BFLY PT, R9, R24, 0x1, 0x1f ;  /* 0x0c201f0018097f89 */ /* 0x000e6400000e0000 */
[----:B------:R-:W-:Y:S01]  /*6ab0*/  MUFU.EX2 R8, R8 ;  /* 0x0000000800087308 */ /* 0x000fe20000000800 */
[----:B------:R-:W-:Y:S02]  /*6ac0*/  WARPGROUP.DEPBAR.LE gsb0, 0x0 ;  /* 0x00008000000079c5 */ /* 0x000fe40000010000 */
[----:B------:R-:W-:Y:S01]  /*6ad0*/  WARPGROUP.ARRIVE ;  /* 0x00000000000079c5 */ /* 0x000fe20000000000 */
[-CC-:B------:R-:W-:Y:S01]  /*6ae0*/  FFMA.FTZ R136, R48, R0.reuse, -R11.reuse ;  /* 0x0000000030887223 */ /* 0x180fe2000001080b */
[----:B------:R-:W-:-:S03]  /*6af0*/  FFMA.FTZ R138, R52, R0, -R11 ;  /* 0x00000000348a7223 */ /* 0x000fc6000001080b */
[----:B------:R-:W-:Y:S01]  /*6b00*/  MUFU.EX2 R45, R45 ;  /* 0x0000002d002d7308 */ /* 0x000fe20000000800 */
[----:B------:R-:W-:Y:S01]  /*6b10*/  HGMMA.64x64x16.F32.BF16 R88, R132, gdesc[UR4].tnspB, R88, gsb0 ;  /* 0x40e0000484587df0 */ /* 0x000fe20008001858 */
[----:B------:R-:W-:Y:S01]  /*6b20*/  UIADD3 UR6, UR10, 0x280, URZ ;  /* 0x000002800a067890 */ /* 0x000fe2000fffe03f */
[----:B------:R-:W-:-:S05]  /*6b30*/  UMOV UR7, 0x40000040 ;  /* 0x4000004000077882 */ /* 0x000fca0000000000 */
[----:B------:R-:W-:Y:S01]  /*6b40*/  MUFU.EX2 R136, R136 ;  /* 0x0000008800887308 */ /* 0x000fe20000000800 */
[----:B-1----:R-:W-:-:S05]  /*6b50*/  FMNMX.FTZ R9, R24, R9, !PT ;  /* 0x0000000918097209 */ /* 0x002fca0007810000 */
[----:B------:R-:W-:Y:S02]  /*6b60*/  FADD.FTZ R69, -R9, R6 ;  /* 0x0000000609457221 */ /* 0x000fe40000010100 */
[----:B------:R-:W-:Y:S02]  /*6b70*/  MUFU.EX2 R138, R138 ;  /* 0x0000008a008a7308 */ /* 0x000fe40000000800 */
[-C--:B------:R-:W-:Y:S01]  /*6b80*/  FMUL.FTZ R6, R69, R0.reuse ;  /* 0x0000000045067220 */ /* 0x080fe20000410000 */
[----:B------:R-:W-:-:S04]  /*6b90*/  FMUL.FTZ R69, R9, R0 ;  /* 0x0000000009457220 */ /* 0x000fc80000410000 */
[-CC-:B------:R-:W-:Y:S01]  /*6ba0*/  FFMA.FTZ R149, R26, R0.reuse, -R69.reuse ;  /* 0x000000001a957223 */ /* 0x180fe20000010845 */
[-CC-:B------:R-:W-:Y:S01]  /*6bb0*/  FFMA.FTZ R26, R27, R0.reuse, -R69.reuse ;  /* 0x000000001b1a7223 */ /* 0x180fe20000010845 */
[----:B------:R-:W-:Y:S01]  /*6bc0*/  MUFU.EX2 R6, R6 ;  /* 0x0000000600067308 */ /* 0x000fe20000000800 */
[-CC-:B------:R-:W-:Y:S01]  /*6bd0*/  FFMA.FTZ R151, R30, R0.reuse, -R69.reuse ;  /* 0x000000001e977223 */ /* 0x180fe20000010845 */
[-CC-:B------:R-:W-:Y:S01]  /*6be0*/  FFMA.FTZ R28, R31, R0.reuse, -R69.reuse ;  /* 0x000000001f1c7223 */ /* 0x180fe20000010845 */
[----:B------:R-:W-:Y:S02]  /*6bf0*/  IMAD.U32 R31, RZ, RZ, UR36 ;  /* 0x00000024ff1f7e24 */ /* 0x000fe4000f8e00ff */
[-CC-:B------:R-:W-:Y:S01]  /*6c00*/  FFMA.FTZ R145, R34, R0.reuse, -R69.reuse ;  /* 0x0000000022917223 */ /* 0x180fe20000010845 */
[-CC-:B------:R-:W-:Y:S01]  /*6c10*/  FFMA.FTZ R30, R35, R0.reuse, -R69.reuse ;  /* 0x00000000231e7223 */ /* 0x180fe20000010845 */
[----:B------:R-:W-:Y:S02]  /*6c20*/  VIADD R27, R16, 0x9 ;  /* 0x00000009101b7836 */ /* 0x000fe40000000000 */
[-CC-:B------:R-:W-:Y:S01]  /*6c30*/  FFMA.FTZ R147, R38, R0.reuse, -R69.reuse ;  /* 0x0000000026937223 */ /* 0x180fe20000010845 */
[----:B------:R-:W1:Y:S01]  /*6c40*/  MUFU.EX2 R149, R149 ;  /* 0x0000009500957308 */ /* 0x000e620000000800 */
[----:B------:R-:W-:Y:S01]  /*6c50*/  @!P1 LEA R31, R31, UR40, 0x3 ;  /* 0x000000281f1f9c11 */ /* 0x000fe2000f8e18ff */
[-CC-:B------:R-:W-:Y:S01]  /*6c60*/  FFMA.FTZ R32, R39, R0.reuse, -R69.reuse ;  /* 0x0000000027207223 */ /* 0x180fe20000010845 */
[-CC-:B------:R-:W-:Y:S01]  /*6c70*/  FFMA.FTZ R143, R46, R0.reuse, -R69.reuse ;  /* 0x000000002e8f7223 */ /* 0x180fe20000010845 */
[-CC-:B------:R-:W-:Y:S01]  /*6c80*/  FFMA.FTZ R141, R42, R0.reuse, -R69.reuse ;  /* 0x000000002a8d7223 */ /* 0x180fe20000010845 */
[-CC-:B------:R-:W-:Y:S01]  /*6c90*/  FFMA.FTZ R34, R43, R0.reuse, -R69.reuse ;  /* 0x000000002b227223 */ /* 0x180fe20000010845 */
[----:B------:R-:W-:Y:S01]  /*6ca0*/  @!P1 VIADD R35, R31, 0x16840 ;  /* 0x000168401f239836 */ /* 0x000fe20000000000 */
[----:B------:R-:W-:Y:S01]  /*6cb0*/  SEL R31, R27, 0x9, !P2 ;  /* 0x000000091b1f7807 */ /* 0x000fe20005000000 */
[----:B------:R-:W2:Y:S01]  /*6cc0*/  MUFU.EX2 R26, R26 ;  /* 0x0000001a001a7308 */ /* 0x000ea20000000800 */
[----:B------:R-:W-:Y:S01]  /*6cd0*/  FADD.FTZ R27, R13, R4 ;  /* 0x000000040d1b7221 */ /* 0x000fe20000010000 */
[-CC-:B------:R-:W-:Y:S01]  /*6ce0*/  FFMA.FTZ R36, R47, R0.reuse, -R69.reuse ;  /* 0x000000002f247223 */ /* 0x180fe20000010845 */
[-CC-:B------:R-:W-:Y:S01]  /*6cf0*/  FFMA.FTZ R137, R50, R0.reuse, -R69.reuse ;  /* 0x0000000032897223 */ /* 0x180fe20000010845 */
[-C--:B------:R-:W-:Y:S01]  /*6d00*/  FFMA.FTZ R38, R51, R0.reuse, -R69 ;  /* 0x0000000033267223 */ /* 0x080fe20000010845 */
[----:B---3--:R-:W-:Y:S01]  /*6d10*/  FADD.FTZ R46, R150, R27 ;  /* 0x0000001b962e7221 */ /* 0x008fe20000010000 */
[-CC-:B------:R-:W-:Y:S01]  /*6d20*/  FFMA.FTZ R139, R54, R0.reuse, -R69.reuse ;  /* 0x00000000368b7223 */ /* 0x180fe20000010845 */
[-C--:B------:R-:W-:Y:S01]  /*6d30*/  FFMA.FTZ R40, R55, R0.reuse, -R69 ;  /* 0x0000000037287223 */ /* 0x080fe20000010845 */
[----:B------:R-:W3:Y:S01]  /*6d40*/  MUFU.EX2 R151, R151 ;  /* 0x0000009700977308 */ /* 0x000ee20000000800 */
[----:B-1----:R-:W-:Y:S01]  /*6d50*/  FFMA.FTZ R3, R6, R3, R149 ;  /* 0x0000000306037223 */ /* 0x002fe20000010095 */
[----:B------:R-:W-:Y:S01]  /*6d60*/  FADD.FTZ R27, R15, R46 ;  /* 0x0000002e0f1b7221 */ /* 0x000fe20000010000 */
[-CC-:B------:R-:W-:Y:S01]  /*6d70*/  FFMA.FTZ R42, R59, R0.reuse, -R69.reuse ;  /* 0x000000003b2a7223 */ /* 0x180fe20000010845 */
[-CC-:B------:R-:W-:Y:S01]  /*6d80*/  FFMA.FTZ R4, R63, R0.reuse, -R69.reuse ;  /* 0x000000003f047223 */ /* 0x180fe20000010845 */
[-C--:B------:R-:W-:Y:S01]  /*6d90*/  FFMA.FTZ R75, R75, R0.reuse, -R69 ;  /* 0x000000004b4b7223 */ /* 0x080fe20000010845 */
[----:B------:R-:W-:Y:S01]  /*6da0*/  FADD.FTZ R46, R144, R27 ;  /* 0x0000001b902e7221 */ /* 0x000fe20000010000 */
[-C--:B------:R-:W-:Y:S01]  /*6db0*/  FFMA.FTZ R78, R78, R0.reuse, -R69 ;  /* 0x000000004e4e7223 */ /* 0x080fe20000010845 */
[----:B------:R-:W1:Y:S01]  /*6dc0*/  MUFU.EX2 R28, R28 ;  /* 0x0000001c001c7308 */ /* 0x000e620000000800 */
[C---:B--2---:R-:W-:Y:S01]  /*6dd0*/  FADD.FTZ R44, R26.reuse, R3 ;  /* 0x000000031a2c7221 */ /* 0x044fe20000010000 */
[----:B------:R-:W-:Y:S01]  /*6de0*/  FADD.FTZ R27, R19, R46 ;  /* 0x0000002e131b7221 */ /* 0x000fe20000010000 */
[----:B------:R-:W-:Y:S01]  /*6df0*/  F2FP.BF16.F32.PACK_AB R149, R26, R149 ;  /* 0x000000951a95723e */ /* 0x000fe200000010ff */
[-CC-:B------:R-:W-:Y:S01]  /*6e00*/  FFMA.FTZ R46, R71, R0.reuse, -R69.reuse ;  /* 0x00000000472e7223 */ /* 0x180fe20000010845 */
[-C--:B------:R-:W-:Y:S01]  /*6e10*/  FFMA.FTZ R79, R79, R0.reuse, -R69 ;  /* 0x000000004f4f7223 */ /* 0x080fe20000010845 */
[----:B------:R-:W-:Y:S01]  /*6e20*/  FADD.FTZ R50, R146, R27 ;  /* 0x0000001b92327221 */ /* 0x000fe20000010000 */
[-CC-:B------:R-:W-:Y:S01]  /*6e30*/  FFMA.FTZ R82, R82, R0.reuse, -R69.reuse ;  /* 0x0000000052527223 */ /* 0x180fe20000010845 */
[----:B------:R-:W2:Y:S01]  /*6e40*/  MUFU.EX2 R145, R145 ;  /* 0x0000009100917308 */ /* 0x000ea20000000800 */
[----:B---3--:R-:W-:Y:S01]  /*6e50*/  FADD.FTZ R3, R151, R44 ;  /* 0x0000002c97037221 */ /* 0x008fe20000010000 */
[----:B------:R-:W-:Y:S01]  /*6e60*/  FADD.FTZ R27, R21, R50 ;  /* 0x00000032151b7221 */ /* 0x000fe20000010000 */
[-C--:B------:R-:W-:Y:S01]  /*6e70*/  FFMA.FTZ R83, R83, R0.reuse, -R69 ;  /* 0x0000000053537223 */ /* 0x080fe20000010845 */
[----:B------:R-:W-:Y:S01]  /*6e80*/  @!P1 PRMT R35, RZ, 0x654, R35 ;  /* 0x00000654ff239816 */ /* 0x000fe20000000023 */
[----:B------:R-:W-:Y:S01]  /*6e90*/  FFMA.FTZ R86, R86, R0, -R69 ;  /* 0x0000000056567223 */ /* 0x000fe20000010845 */
[----:B------:R-:W-:Y:S01]  /*6ea0*/  FADD.FTZ R50, R140, R27 ;  /* 0x0000001b8c327221 */ /* 0x000fe20000010000 */
[----:B------:R-:W-:Y:S01]  /*6eb0*/  ISETP.LT.AND P2, PT, RZ, UR28, PT ;  /* 0x0000001cff007c0c */ /* 0x000fe2000bf41270 */
[----:B------:R-:W3:Y:S01]  /*6ec0*/  MUFU.EX2 R30, R30 ;  /* 0x0000001e001e7308 */ /* 0x000ee20000000800 */
[C---:B-1----:R-:W-:Y:S01]  /*6ed0*/  FADD.FTZ R44, R28.reuse, R3 ;  /* 0x000000031c2c7221 */ /* 0x042fe20000010000 */
[----:B------:R-:W-:Y:S01]  /*6ee0*/  FADD.FTZ R27, R25, R50 ;  /* 0x00000032191b7221 */ /* 0x000fe20000010000 */
[----:B------:R-:W-:-:S02]  /*6ef0*/  F2FP.BF16.F32.PACK_AB R151, R28, R151 ;  /* 0x000000971c97723e */ /* 0x000fc400000010ff */
[----:B------:R-:W-:Y:S01]  /*6f00*/  F2FP.BF16.F32.PACK_AB R150, R15, R150 ;  /* 0x000000960f96723e */ /* 0x000fe200000010ff */
[----:B------:R-:W-:Y:S02]  /*6f10*/  WARPGROUP.DEPBAR.LE gsb0, 0x0 ;  /* 0x00008000000079c5 */ /* 0x000fe40000010000 */
[----:B------:R-:W-:Y:S01]  /*6f20*/  WARPGROUP.ARRIVE ;  /* 0x00000000000079c5 */ /* 0x000fe20000000000 */
[----:B------:R-:W1:Y:S01]  /*6f30*/  MUFU.EX2 R147, R147 ;  /* 0x0000009300937308 */ /* 0x000e620000000800 */
[----:B--2---:R-:W-:Y:S01]  /*6f40*/  FADD.FTZ R3, R145, R44 ;  /* 0x0000002c91037221 */ /* 0x004fe20000010000 */
[----:B------:R-:W-:Y:S01]  /*6f50*/  FADD.FTZ R50, R142, R27 ;  /* 0x0000001b8e327221 */ /* 0x000fe20000010000 */
[-C--:B------:R-:W-:Y:S01]  /*6f60*/  FFMA.FTZ R132, R56, R0.reuse, -R11 ;  /* 0x0000000038847223 */ /* 0x080fe2000001080b */
[-C--:B------:R-:W-:Y:S01]  /*6f70*/  FFMA.FTZ R133, R58, R0.reuse, -R69 ;  /* 0x000000003a857223 */ /* 0x080fe20000010845 */
[----:B------:R-:W-:Y:S01]  /*6f80*/  HGMMA.64x64x16.F32.BF16 R88, R128, gdesc[UR4].tnspB, R88, gsb0 ;  /* 0x40e0000480587df0 */ /* 0x000fe20008001858 */
[----:B------:R-:W-:Y:S01]  /*6f90*/  UIADD3 UR6, UR10, 0x300, URZ ;  /* 0x000003000a067890 */ /* 0x000fe2000fffe03f */
[----:B------:R-:W-:Y:S01]  /*6fa0*/  FADD.FTZ R27, R33, R50 ;  /* 0x00000032211b7221 */ /* 0x000fe20000010000 */
[----:B------:R-:W-:Y:S01]  /*6fb0*/  UMOV UR7, 0x40000040 ;  /* 0x4000004000077882 */ /* 0x000fe20000000000 */
[----:B------:R-:W2:Y:S01]  /*6fc0*/  MUFU.EX2 R32, R32 ;  /* 0x0000002000207308 */ /* 0x000ea20000000800 */
[----:B------:R-:W-:Y:S01]  /*6fd0*/  UIADD3 UR10, UR10, 0x380, URZ ;  /* 0x000003800a0a7890 */ /* 0x000fe2000fffe03f */
[----:B---3--:R-:W-:Y:S01]  /*6fe0*/  FADD.FTZ R48, R30, R3 ;  /* 0x000000031e307221 */ /* 0x008fe20000010000 */
[----:B------:R-:W-:Y:S01]  /*6ff0*/  FADD.FTZ R50, R136, R27 ;  /* 0x0000001b88327221 */ /* 0x000fe20000010000 */
[-C--:B------:R-:W-:Y:S01]  /*7000*/  FFMA.FTZ R134, R60, R0.reuse, -R11 ;  /* 0x000000003c867223 */ /* 0x080fe2000001080b */
[-CC-:B------:R-:W-:Y:S01]  /*7010*/  FFMA.FTZ R135, R62, R0.reuse, -R69.reuse ;  /* 0x000000003e877223 */ /* 0x180fe20000010845 */
[-C--:B------:R-:W-:Y:S01]  /*7020*/  FFMA.FTZ R44, R67, R0.reuse, -R69 ;  /* 0x00000000432c7223 */ /* 0x080fe20000010845 */
[----:B------:R-:W-:Y:S01]  /*7030*/  FADD.FTZ R13, R29, R50 ;  /* 0x000000321d0d7221 */ /* 0x000fe20000010000 */
[----:B------:R-:W3:Y:S01]  /*7040*/  MUFU.EX2 R141, R141 ;  /* 0x0000008d008d7308 */ /* 0x000ee20000000800 */
[----:B-1----:R-:W-:Y:S01]  /*7050*/  FADD.FTZ R3, R147, R48 ;  /* 0x0000003093037221 */ /* 0x002fe20000010000 */
[----:B------:R-:W-:Y:S01]  /*7060*/  FFMA.FTZ R11, R85, R0, -R11 ;  /* 0x00000000550b7223 */ /* 0x000fe2000001080b */
[----:B------:R-:W-:Y:S01]  /*7070*/  FADD.FTZ R50, R138, R13 ;  /* 0x0000000d8a327221 */ /* 0x000fe20000010000 */
[----:B------:R-:W-:-:S02]  /*7080*/  F2FP.BF16.F32.PACK_AB R144, R19, R144 ;  /* 0x000000901390723e */ /* 0x000fc400000010ff */
[----:B------:R-:W-:Y:S01]  /*7090*/  F2FP.BF16.F32.PACK_AB R145, R30, R145 ;  /* 0x000000911e91723e */ /* 0x000fe200000010ff */
[----:B------:R-:W-:Y:S01]  /*70a0*/  FADD.FTZ R13, R37, R50 ;  /* 0x00000032250d7221 */ /* 0x000fe20000010000 */
[----:B------:R-:W1:Y:S01]  /*70b0*/  MUFU.EX2 R34, R34 ;  /* 0x0000002200227308 */ /* 0x000e620000000800 */
[C---:B--2---:R-:W-:Y:S01]  /*70c0*/  FADD.FTZ R48, R32.reuse, R3 ;  /* 0x0000000320307221 */ /* 0x044fe20000010000 */
[----:B------:R-:W-:Y:S02]  /*70d0*/  F2FP.BF16.F32.PACK_AB R146, R21, R146 ;  /* 0x000000921592723e */ /* 0x000fe400000010ff */
[----:B------:R-:W-:Y:S02]  /*70e0*/  F2FP.BF16.F32.PACK_AB R147, R32, R147 ;  /* 0x000000932093723e */ /* 0x000fe400000010ff */
[----:B------:R-:W-:Y:S02]  /*70f0*/  F2FP.BF16.F32.PACK_AB R140, R25, R140 ;  /* 0x0000008c198c723e */ /* 0x000fe400000010ff */
[----:B------:R-:W2:Y:S01]  /*7100*/  MUFU.EX2 R143, R143 ;  /* 0x0000008f008f7308 */ /* 0x000ea20000000800 */
[----:B---3--:R-:W-:Y:S01]  /*7110*/  FADD.FTZ R3, R141, R48 ;  /* 0x000000308d037221 */ /* 0x008fe20000010000 */
[----:B------:R-:W-:-:S02]  /*7120*/  F2FP.BF16.F32.PACK_AB R142, R33, R142 ;  /* 0x0000008e218e723e */ /* 0x000fc400000010ff */
[----:B------:R-:W-:Y:S02]  /*7130*/  F2FP.BF16.F32.PACK_AB R136, R29, R136 ;  /* 0x000000881d88723e */ /* 0x000fe400000010ff */
[----:B------:R-:W-:Y:S02]  /*7140*/  F2FP.BF16.F32.PACK_AB R138, R37, R138 ;  /* 0x0000008a258a723e */ /* 0x000fe400000010ff */
        /* <DEDUP_REMOVED lines=15> */
[----:B------:R-:W-:Y:S02]  /*7240*/  WARPGROUP.DEPBAR.LE gsb0, 0x0 ;  /* 0x00008000000079c5 */ /* 0x000fe40000010000 */
[----:B------:R-:W-:Y:S01]  /*7250*/  WARPGROUP.ARRIVE ;  /* 0x00000000000079c5 */ /* 0x000fe20000000000 */
[-CC-:B------:R-:W-:Y:S01]  /*7260*/  FFMA.FTZ R129, R66, R0.reuse, -R69.reuse ;  /* 0x0000000042817223 */ /* 0x180fe20000010845 */
[----:B------:R-:W-:Y:S01]  /*7270*/  FFMA.FTZ R131, R70, R0, -R69 ;  /* 0x0000000046837223 */ /* 0x000fe20000010845 */
[----:B------:R-:W-:Y:S01]  /*7280*/  F2FP.BF16.F32.PACK_AB R128, R45, R8 ;  /* 0x000000082d80723e */ /* 0x000fe200000010ff */
[----:B------:R-:W3:Y:S01]  /*7290*/  MUFU.EX2 R133, R133 ;  /* 0x0000008500857308 */ /* 0x000ee20000000800 */
[C---:B-1----:R-:W-:Y:S01]  /*72a0*/  FADD.FTZ R26, R40.reuse, R3 ;  /* 0x00000003281a7221 */ /* 0x042fe20000010000 */
[----:B------:R-:W-:Y:S01]  /*72b0*/  HGMMA.64x64x16.F32.BF16 R88, R124, gdesc[UR4].tnspB, R88, gsb0 ;  /* 0x40e000047c587df0 */ /* 0x000fe20008001858 */
[----:B------:R-:W-:Y:S01]  /*72c0*/  UIADD3 UR6, UR28, -0x1, URZ ;  /* 0xffffffff1c067890 */ /* 0x000fe2000fffe03f */
[----:B------:R-:W-:-:S04]  /*72d0*/  F2FP.BF16.F32.PACK_AB R139, R40, R139 ;  /* 0x0000008b288b723e */ /* 0x000fc800000010ff */
[----:B------:R-:W1:Y:S01]  /*72e0*/  MUFU.EX2 R42, R42 ;  /* 0x0000002a002a7308 */ /* 0x000e620000000800 */
[----:B--2---:R-:W-:Y:S01]  /*72f0*/  FADD.FTZ R28, R132, R13 ;  /* 0x0000000d841c7221 */ /* 0x004fe20000010000 */
[----:B------:R-:W-:Y:S01]  /*7300*/  UMOV UR28, UR6 ;  /* 0x00000006001c7c82 */ /* 0x000fe20008000000 */
[C---:B------:R-:W-:Y:S02]  /*7310*/  F2FP.BF16.F32.PACK_AB R132, R49.reuse, R132 ;  /* 0x000000843184723e */ /* 0x040fe400000010ff */
[----:B------:R-:W-:-:S03]  /*7320*/  FADD.FTZ R13, R49, R28 ;  /* 0x0000001c310d7221 */ /* 0x000fc60000010000 */
[----:B------:R-:W2:Y:S01]  /*7330*/  MUFU.EX2 R134, R134 ;  /* 0x0000008600867308 */ /* 0x000ea20000000800 */
[----:B---3--:R-:W-:-:S07]  /*7340*/  FADD.FTZ R3, R133, R26 ;  /* 0x0000001a85037221 */ /* 0x008fce0000010000 */
[----:B------:R-:W3:Y:S01]  /*7350*/  MUFU.EX2 R135, R135 ;  /* 0x0000008700877308 */ /* 0x000ee20000000800 */
[C---:B-1----:R-:W-:Y:S01]  /*7360*/  FADD.FTZ R26, R42.reuse, R3 ;  /* 0x000000032a1a7221 */ /* 0x042fe20000010000 */
[----:B------:R-:W-:-:S06]  /*7370*/  F2FP.BF16.F32.PACK_AB R133, R42, R133 ;  /* 0x000000852a85723e */ /* 0x000fcc00000010ff */
[----:B------:R-:W1:Y:S01]  /*7380*/  MUFU.EX2 R4, R4 ;  /* 0x0000000400047308 */ /* 0x000e620000000800 */
[----:B--2---:R-:W-:Y:S01]  /*7390*/  FADD.FTZ R28, R134, R13 ;  /* 0x0000000d861c7221 */ /* 0x004fe20000010000 */
[----:B------:R-:W-:-:S03]  /*73a0*/  F2FP.BF16.F32.PACK_AB R134, R41, R134 ;  /* 0x000000862986723e */ /* 0x000fc600000010ff */
[----:B------:R-:W-:-:S03]  /*73b0*/  FADD.FTZ R13, R41, R28 ;  /* 0x0000001c290d7221 */ /* 0x000fc60000010000 */
[----:B------:R-:W2:Y:S01]  /*73c0*/  MUFU.EX2 R129, R129 ;  /* 0x0000008100817308 */ /* 0x000ea20000000800 */
[----:B---3--:R-:W-:Y:S01]  /*73d0*/  FADD.FTZ R3, R135, R26 ;  /* 0x0000001a87037221 */ /* 0x008fe20000010000 */
[----:B------:R-:W-:-:S04]  /*73e0*/  FADD.FTZ R28, R8, R13 ;  /* 0x0000000d081c7221 */ /* 0x000fc80000010000 */
[----:B------:R-:W-:Y:S02]  /*73f0*/  FADD.FTZ R13, R45, R28 ;  /* 0x0000001c2d0d7221 */ /* 0x000fe40000010000 */
        /* <DEDUP_REMOVED lines=9> */
[----:B-1----:R-:W-:Y:S01]  /*7490*/  FADD.FTZ R28, R10, R13 ;  /* 0x0000000d0a1c7221 */ /* 0x002fe20000010000 */
[----:B------:R-:W-:Y:S02]  /*74a0*/  WARPGROUP.DEPBAR.LE gsb0, 0x0 ;  /* 0x00008000000079c5 */ /* 0x000fe40000010000 */
[----:B------:R-:W-:Y:S01]  /*74b0*/  WARPGROUP.ARRIVE ;  /* 0x00000000000079c5 */ /* 0x000fe20000000000 */
[----:B------:R-:W-:-:S03]  /*74c0*/  FFMA.FTZ R125, R74, R0, -R69 ;  /* 0x000000004a7d7223 */ /* 0x000fc60000010845 */
[----:B------:R-:W1:Y:S01]  /*74d0*/  MUFU.EX2 R46, R46 ;  /* 0x0000002e002e7308 */ /* 0x000e620000000800 */
[----:B--2---:R-:W-:Y:S01]  /*74e0*/  FADD.FTZ R3, R131, R26 ;  /* 0x0000001a83037221 */ /* 0x004fe20000010000 */
[----:B------:R-:W-:Y:S01]  /*74f0*/  FFMA.FTZ R69, R87, R0, -R69 ;  /* 0x0000000057457223 */ /* 0x000fe20000010845 */
[----:B------:R-:W-:Y:S01]  /*7500*/  HGMMA.64x64x16.F32.BF16 R88, R120, gdesc[UR8].tnspB, R88, gsb0 ;  /* 0x40e0000878587df0 */ /* 0x000fe20008001858 */
[C---:B---3--:R-:W-:Y:S01]  /*7510*/  FADD.FTZ R13, R53.reuse, R28 ;  /* 0x0000001c350d7221 */ /* 0x048fe20000010000 */
[----:B------:R-:W-:-:S03]  /*7520*/  F2FP.BF16.F32.PACK_AB R130, R53, R10 ;  /* 0x0000000a3582723e */ /* 0x000fc600000010ff */
[----:B------:R-:W2:Y:S08]  /*7530*/  MUFU.EX2 R12, R12 ;  /* 0x0000000c000c7308 */ /* 0x000eb00000000800 */
        /* <DEDUP_REMOVED lines=23> */
[----:B------:R3:W-:Y:S06]  /*76b0*/  BAR.ARV R31, 0x100 ;  /* 0x0004001f0000751d */ /* 0x0007ec0000002000 */
[----:B------:R-:W4:Y:S01]  /*76c0*/  MUFU.EX2 R121, R82 ;  /* 0x0000005200797308 */ /* 0x000f220000000800 */
[----:B------:R5:W-:Y:S01]  /*76d0*/  @!P1 SYNCS.ARRIVE.TRANS64.RED.A1T0 RZ, [R35+URZ], RZ ;  /* 0x000000ff23ff99a7 */ /* 0x000be2000810043f */
[----:B-1----:R-:W-:Y:S01]  /*76e0*/  FADD.FTZ R4, R20, R3 ;  /* 0x0000000314047221 */ /* 0x002fe20000010000 */
[-C--:B------:R-:W-:Y:S01]  /*76f0*/  FMUL.FTZ R88, R88, R7.reuse ;  /* 0x0000000758587220 */ /* 0x080fe20000410000 */
[-C--:B------:R-:W-:Y:S01]  /*7700*/  FMUL.FTZ R89, R89, R7.reuse ;  /* 0x0000000759597220 */ /* 0x080fe20000410000 */
[-C--:B------:R-:W-:Y:S01]  /*7710*/  FMUL.FTZ R92, R92, R7.reuse ;  /* 0x000000075c5c7220 */ /* 0x080fe20000410000 */
[-C--:B------:R-:W-:Y:S01]  /*7720*/  FMUL.FTZ R93, R93, R7.reuse ;  /* 0x000000075d5d7220 */ /* 0x080fe20000410000 */
[----:B--2---:R-:W-:Y:S01]  /*7730*/  FADD.FTZ R3, R65, R4 ;  /* 0x0000000441037221 */ /* 0x004fe20000010000 */
[----:B------:R-:W1:Y:S01]  /*7740*/  MUFU.EX2 R83, R83 ;  /* 0x0000005300537308 */ /* 0x000e620000000800 */
[----:B-----5:R-:W-:Y:S01]  /*7750*/  IMAD.U32 R35, RZ, RZ, UR21 ;  /* 0x00000015ff237e24 */ /* 0x020fe2000f8e00ff */
[----:B------:R-:W-:Y:S01]  /*7760*/  UMOV UR21, UR36 ;  /* 0x0000002400157c82 */ /* 0x000fe20008000000 */
[-C--:B------:R-:W-:Y:S01]  /*7770*/  FMUL.FTZ R96, R96, R7.reuse ;  /* 0x0000000760607220 */ /* 0x080fe20000410000 */
[-C--:B------:R-:W-:Y:S01]  /*7780*/  FMUL.FTZ R97, R97, R7.reuse ;  /* 0x0000000761617220 */ /* 0x080fe20000410000 */
[-C--:B------:R-:W-:Y:S01]  /*7790*/  FMUL.FTZ R100, R100, R7.reuse ;  /* 0x0000000764647220 */ /* 0x080fe20000410000 */
[----:B------:R-:W-:Y:S01]  /*77a0*/  @!P1 LEA R35, R35, UR40, 0x3 ;  /* 0x0000002823239c11 */ /* 0x000fe2000f8e18ff */
[-C--:B------:R-:W-:Y:S01]  /*77b0*/  FMUL.FTZ R101, R101, R7.reuse ;  /* 0x0000000765657220 */ /* 0x080fe20000410000 */
[----:B------:R-:W2:Y:S01]  /*77c0*/  MUFU.EX2 R24, R84 ;  /* 0x0000005400187308 */ /* 0x000ea20000000800 */
[----:B----4-:R-:W-:Y:S01]  /*77d0*/  FADD.FTZ R26, R121, R26 ;  /* 0x0000001a791a7221 */ /* 0x010fe20000010000 */
[----:B------:R-:W-:Y:S01]  /*77e0*/  FMUL.FTZ R104, R104, R7 ;  /* 0x0000000768687220 */ /* 0x000fe20000410000 */
[----:B---3--:R-:W-:-:S02]  /*77f0*/  @!P1 VIADD R31, R35, 0x16860 ;  /* 0x00016860231f9836 */ /* 0x008fc40000000000 */
[-C--:B------:R-:W-:Y:S01]  /*7800*/  FMUL.FTZ R105, R105, R7.reuse ;  /* 0x0000000769697220 */ /* 0x080fe20000410000 */
[-C--:B------:R-:W-:Y:S01]  /*7810*/  FMUL.FTZ R108, R108, R7.reuse ;  /* 0x000000076c6c7220 */ /* 0x080fe20000410000 */
[-C--:B------:R-:W-:Y:S01]  /*7820*/  FMUL.FTZ R109, R109, R7.reuse ;  /* 0x000000076d6d7220 */ /* 0x080fe20000410000 */
[-C--:B------:R-:W-:Y:S01]  /*7830*/  FMUL.FTZ R112, R112, R7.reuse ;  /* 0x0000000770707220 */ /* 0x080fe20000410000 */
[----:B------:R-:W3:Y:S01]  /*7840*/  MUFU.EX2 R123, R86 ;  /* 0x00000056007b7308 */ /* 0x000ee20000000800 */
[----:B-1----:R-:W-:Y:S01]  /*7850*/  FADD.FTZ R26, R83, R26 ;  /* 0x0000001a531a7221 */ /* 0x002fe20000010000 */
[----:B------:R-:W-:Y:S01]  /*7860*/  @!P1 PRMT R31, RZ, 0x654, R31 ;  /* 0x00000654ff1f9816 */ /* 0x000fe2000000001f */
[-C--:B------:R-:W-:Y:S01]  /*7870*/  FMUL.FTZ R113, R113, R7.reuse ;  /* 0x0000000771717220 */ /* 0x080fe20000410000 */
[-C--:B------:R-:W-:Y:S01]  /*7880*/  FMUL.FTZ R116, R116, R7.reuse ;  /* 0x0000000774747220 */ /* 0x080fe20000410000 */
[----:B------:R-:W-:Y:S01]  /*7890*/  FMUL.FTZ R117, R117, R7 ;  /* 0x0000000775757220 */ /* 0x000fe20000410000 */
[----:B------:R1:W-:Y:S01]  /*78a0*/  @!P1 SYNCS.ARRIVE.TRANS64.RED.A1T0 RZ, [R31+URZ], RZ ;  /* 0x000000ff1fff99a7 */ /* 0x0003e2000810043f */
[-C--:B------:R-:W-:Y:S01]  /*78b0*/  FMUL.FTZ R90, R90, R6.reuse ;  /* 0x000000065a5a7220 */ /* 0x080fe20000410000 */
[----:B------:R-:W4:Y:S01]  /*78c0*/  MUFU.EX2 R11, R11 ;  /* 0x0000000b000b7308 */ /* 0x000f220000000800 */
        /* <DEDUP_REMOVED lines=8> */
[----:B---3--:R-:W-:Y:S01]  /*7950*/  FADD.FTZ R26, R123, R26 ;  /* 0x0000001a7b1a7221 */ /* 0x008fe20000010000 */
        /* <DEDUP_REMOVED lines=10> */
[----:B----4-:R-:W-:Y:S01]  /*7a00*/  FADD.FTZ R4, R11, R4 ;  /* 0x000000040b047221 */ /* 0x010fe20000010000 */
[----:B------:R-:W-:Y:S01]  /*7a10*/  F2FP.BF16.F32.PACK_AB R120, R65, R20 ;  /* 0x000000144178723e */ /* 0x000fe200000010ff */
[----:B------:R-:W-:Y:S01]  /*7a20*/  IMAD.MOV.U32 R6, RZ, RZ, R9 ;  /* 0x000000ffff067224 */ /* 0x000fe200078e0009 */
[----:B------:R-:W-:Y:S01]  /*7a30*/  F2FP.BF16.F32.PACK_AB R121, R83, R121 ;  /* 0x000000795379723e */ /* 0x000fe200000010ff */
[----:B------:R-:W-:Y:S01]  /*7a40*/  IMAD.MOV.U32 R7, RZ, RZ, R5 ;  /* 0x000000ffff077224 */ /* 0x000fe200078e0005 */
[----:B------:R-:W-:Y:S01]  /*7a50*/  F2FP.BF16.F32.PACK_AB R122, R11, R24 ;  /* 0x000000180b7a723e */ /* 0x000fe200000010ff */
[C---:B--2---:R-:W-:Y:S01]  /*7a60*/  FADD.FTZ R3, R69.reuse, R26 ;  /* 0x0000001a45037221 */ /* 0x044fe20000010000 */
[----:B------:R-:W-:Y:S01]  /*7a70*/  F2FP.BF16.F32.PACK_AB R123, R69, R123 ;  /* 0x0000007b457b723e */ /* 0x000fe200000010ff */
[----:B-1----:R-:W-:Y:S06]  /*7a80*/  @P2 BRA `(.L_x_1587) ;  /* 0xffffffe000e42947 */ /* 0x002fec000383ffff */
.L_x_1578:
[----:B------:R-:W-:Y:S06]  /*7a90*/  BAR.ARV 0x8, 0x1a0 ;  /* 0x0206800000007b1d */ /* 0x000fec0000002000 */
[----:B------:R-:W-:Y:S05]  /*7aa0*/  @!P0 BRA `(.L_x_1588) ;  /* 0x0000000000048947 */ /* 0x000fea0003800000 */
[----:B------:R-:W-:Y:S01]  /*7ab0*/  BPT.TRAP 0x1 ;  /* 0x000000040000795c */ /* 0x000fe20000300000 */
.L_x_1588:
[----:B------:R-:W-:Y:S01]  /*7ac0*/  ULEA UR5, UR36, UR40, 0x3 ;  /* 0x0000002824057291 */ /* 0x000fe2000f8e183f */
[----:B------:R-:W-:-:S05]  /*7ad0*/  IMAD.U32 R6, RZ, RZ, UR37 ;  /* 0x00000025ff067e24 */ /* 0x000fca000f8e00ff */
[----:B------:R-:W-:-:S04]  /*7ae0*/  SHF.L.U32 R6, R6, 0x1f, RZ ;  /* 0x0000001f06067819 */ /* 0x000fc800000006ff */
[----:B------:R1:W2:Y:S01]  /*7af0*/  SYNCS.PHASECHK.TRANS64.TRYWAIT P2, [UR5+0x16850], R6 ;  /* 0x01685006ff0075a7 */ /* 0x0002a20008040145 */
[----:B------:R-:W-:Y:S05]  /*7b00*/  @!P0 BRA `(.L_x_1589) ;  /* 0x0000000000048947 */ /* 0x000fea0003800000 */
[----:B------:R-:W-:Y:S01]  /*7b10*/  BPT.TRAP 0x1 ;  /* 0x000000040000795c */ /* 0x000fe20000300000 */
.L_x_1589:
[----:B--2---:R-:W-:Y:S05]  /*7b20*/  @P2 BRA `(.L_x_1590) ;  /* 0x0000000000082947 */ /* 0x004fea0003800000 */
[----:B------:R-:W2:Y:S02]  /*7b30*/  SYNCS.PHASECHK.TRANS64.TRYWAIT P0, [UR5+0x16850], R6 ;  /* 0x01685006ff0075a7 */ /* 0x000ea40008000145 */
[----:B--2---:R-:W-:Y:S05]  /*7b40*/  @!P0 BRA `(.L_x_1591) ;  /* 0x0000004000448947 */ /* 0x004fea0003800000 */
.L_x_1590:
        /* <DEDUP_REMOVED lines=9> */
[----:B------:R-:W-:Y:S02]  /*7be0*/  IMAD.MOV.U32 R12, RZ, RZ, RZ ;  /* 0x000000ffff0c7224 */ /* 0x000fe400078e00ff */
        /* <DEDUP_REMOVED lines=10> */
[----:B------:R-:W-:Y:S02]  /*7c90*/  IMAD.MOV.U32 R3, RZ, RZ, -0x800000 ;  /* 0xff800000ff037424 */ /* 0x000fe400078e00ff */
[----:B--2---:R-:W-:-:S02]  /*7ca0*/  FADD.FTZ R7, R7, R4 ;  /* 0x0000000407077221 */ /* 0x004fc40000010000 */
[----:B------:R-:W1:Y:S04]  /*7cb0*/  SHFL.BFLY PT, R11, R8, 0x1, 0x1f ;  /* 0x0c201f00080b7f89 */ /* 0x000e6800000e0000 */
[----:B------:R-:W2:Y:S01]  /*7cc0*/  SHFL.BFLY PT, R6, R7, 0x1, 0x1f ;  /* 0x0c201f0007067f89 */ /* 0x000ea200000e0000 */
[----:B-1----:R-:W-:Y:S01]  /*7cd0*/  FADD.FTZ R11, R8, R11 ;  /* 0x0000000b080b7221 */ /* 0x002fe20000010000 */
[----:B------:R-:W-:Y:S02]  /*7ce0*/  IMAD.U32 R8, RZ, RZ, UR5 ;  /* 0x00000005ff087e24 */ /* 0x000fe4000f8e00ff */
[----:B--2---:R-:W-:Y:S02]  /*7cf0*/  FADD.FTZ R13, R7, R6 ;  /* 0x00000006070d7221 */ /* 0x004fe40000010000 */
[----:B------:R-:W-:-:S03]  /*7d00*/  FSETP.NE.FTZ.AND P2, PT, R11, RZ, PT ;  /* 0x000000ff0b00720b */ /* 0x000fc60003f55000 */
[----:B------:R-:W-:-:S10]  /*7d10*/  FSETP.NE.FTZ.AND P0, PT, R13, RZ, PT ;  /* 0x000000ff0d00720b */ /* 0x000fd40003f15000 */
[----:B------:R-:W1:Y:S01]  /*7d20*/  @P2 MUFU.LG2 R10, R11 ;  /* 0x0000000b000a2308 */ /* 0x000e620000000c00 */
[C---:B------:R-:W-:Y:S02]  /*7d30*/  @P2 FMUL.FTZ R19, R0.reuse, 0.69314718246459960938 ;  /* 0x3f31721800132820 */ /* 0x040fe40000410000 */
[----:B------:R-:W-:Y:S01]  /*7d40*/  @P0 FMUL.FTZ R4, R0, 0.69314718246459960938 ;  /* 0x3f31721800040820 */ /* 0x000fe20000410000 */
[----:B------:R-:W-:-:S04]  /*7d50*/  @!P1 VIADD R0, R8, 0x16860 ;  /* 0x0001686008009836 */ /* 0x000fc80000000000 */
[----:B------:R-:W2:Y:S01]  /*7d60*/  @P0 MUFU.LG2 R6, R13 ;  /* 0x0000000d00060308 */ /* 0x000ea20000000c00 */
[----:B------:R-:W-:-:S07]  /*7d70*/  @!P1 PRMT R0, RZ, 0x654, R0 ;  /* 0x00000654ff009816 */ /* 0x000fce0000000000 */
[----:B------:R-:W3:Y:S01]  /*7d80*/  @P0 MUFU.RCP R14, R13 ;  /* 0x0000000d000e0308 */ /* 0x000ee20000001000 */
[----:B-1----:R-:W-:-:S04]  /*7d90*/  @P2 FMUL.FTZ R10, R10, 0.69314718246459960938 ;  /* 0x3f3172180a0a2820 */ /* 0x002fc80000410000 */
[----:B------:R-:W-:-:S03]  /*7da0*/  @P2 FFMA.FTZ R3, R19, R9, R10 ;  /* 0x0000000913032223 */ /* 0x000fc6000001000a */
[----:B------:R-:W1:Y:S01]  /*7db0*/  @P2 MUFU.RCP R12, R11 ;  /* 0x0000000b000c2308 */ /* 0x000e620000001000 */
[----:B--2---:R-:W-:Y:S01]  /*7dc0*/  @P0 FMUL.FTZ R7, R6, 0.69314718246459960938 ;  /* 0x3f31721806070820 */ /* 0x004fe20000410000 */
[----:B------:R-:W-:Y:S02]  /*7dd0*/  WARPGROUP.DEPBAR.LE gsb0, 0x0 ;  /* 0x00008000000079c5 */ /* 0x000fe40000010000 */
[----:B------:R-:W-:Y:S01]  /*7de0*/  WARPGROUP.ARRIVE ;  /* 0x00000000000079c5 */ /* 0x000fe20000000000 */
[----:B------:R-:W-:Y:S01]  /*7df0*/  @P0 FFMA.FTZ R15, R4, R5, R7 ;  /* 0x00000005040f0223 */ /* 0x000fe20000010007 */
[----:B------:R-:W-:-:S04]  /*7e00*/  PLOP3.LUT P0, PT, PT, PT, PT, 0x8, 0x0 ;  /* 0x000000000000781c */ /* 0x000fc80003f0e170 */
        /* <DEDUP_REMOVED lines=35> */
[-C--:B---3--:R-:W-:Y:S01]  /*8040*/  FMUL.FTZ R42, R88, R14.reuse ;  /* 0x0000000e582a7220 */ /* 0x088fe20000410000 */
        /* <DEDUP_REMOVED lines=14> */
[----:B------:R2:W-:Y:S01]  /*8130*/  @!P1 SYNCS.ARRIVE.TRANS64.RED.A1T0 RZ, [R0+URZ], RZ ;  /* 0x000000ff00ff99a7 */ /* 0x0005e2000810043f */
[----:B------:R-:W-:Y:S01]  /*8140*/  FMUL.FTZ R14, R117, R14 ;  /* 0x0000000e750e7220 */ /* 0x000fe20000410000 */
[-C--:B-1----:R-:W-:Y:S01]  /*8150*/  FMUL.FTZ R11, R90, R12.reuse ;  /* 0x0000000c5a0b7220 */ /* 0x082fe20000410000 */
        /* <DEDUP_REMOVED lines=13> */
[-C--:B--2---:R-:W-:Y:S01]  /*8230*/  FMUL.FTZ R0, R118, R12.reuse ;  /* 0x0000000c76007220 */ /* 0x084fe20000410000 */
[----:B------:R-:W-:-:S07]  /*8240*/  FMUL.FTZ R119, R119, R12 ;  /* 0x0000000c77777220 */ /* 0x000fce0000410000 */
.L_x_1561:
        /* <DEDUP_REMOVED lines=11> */
[C---:B------:R-:W-:Y:S01]  /*8300*/  LOP3.LUT R5, R22.reuse, 0x380, RZ, 0xc0, !PT ;  /* 0x0000038016057812 */ /* 0x040fe200078ec0ff */
[----:B------:R-:W-:Y:S01]  /*8310*/  USHF.R.S32.HI UR5, URZ, 0x1f, UR43 ;  /* 0x0000001f3f057899 */ /* 0x000fe2000801142b */
[----:B------:R-:W-:Y:S02]  /*8320*/  IADD3 R43, P3, R22, 0x20, RZ ;  /* 0x00000020162b7810 */ /* 0x000fe40007f7e0ff */
[-C--:B------:R-:W-:Y:S01]  /*8330*/  LEA.HI R4, R45, R44.reuse, RZ, 0x7 ;  /* 0x0000002c2d047211 */ /* 0x080fe200078f38ff */
[----:B------:R-:W-:Y:S01]  /*8340*/  ULDC.64 UR8, c[0x0][0xb70] ;  /* 0x0002dc0000087ab9 */ /* 0x000fe20000000a00 */
[----:B------:R-:W-:Y:S01]  /*8350*/  SHF.R.U64 R5, R5, 0x3, RZ ;  /* 0x0000000305057819 */ /* 0x000fe200000012ff */
[----:B------:R-:W-:Y:S01]  /*8360*/  UIMAD UR5, UR5, UR8, URZ ;  /* 0x00000008050572a4 */ /* 0x000fe2000f8e023f */
[----:B------:R-:W-:Y:S01]  /*8370*/  LOP3.LUT R12, R43, 0x380, RZ, 0xc0, !PT ;  /* 0x000003802b0c7812 */ /* 0x000fe200078ec0ff */
[----:B------:R-:W-:Y:S01]  /*8380*/  UIMAD.WIDE.U32 UR6, UR43, UR8, URZ ;  /* 0x000000082b0672a5 */ /* 0x000fe2000f8e003f */
[----:B------:R-:W-:Y:S01]  /*8390*/  LOP3.LUT R49, R4, 0xffffff80, RZ, 0xc0, !PT ;  /* 0xffffff8004317812 */ /* 0x000fe200078ec0ff */
[----:B------:R-:W-:Y:S01]  /*83a0*/  USHF.R.S32.HI UR8, URZ, 0x1f, UR44 ;  /* 0x0000001f3f087899 */ /* 0x000fe2000801142c */
[----:B------:R-:W-:Y:S01]  /*83b0*/  LEA.HI R47, R45, R44, RZ, 0x5 ;  /* 0x0000002c2d2f7211 */ /* 0x000fe200078f28ff */
[----:B------:R-:W-:Y:S01]  /*83c0*/  UIMAD UR5, UR43, UR9, UR5 ;  /* 0x000000092b0572a4 */ /* 0x000fe2000f8e0205 */
[----:B------:R-:W-:Y:S01]  /*83d0*/  LOP3.LUT R4, R5, R22, RZ, 0x3c, !PT ;  /* 0x0000001605047212 */ /* 0x000fe200078e3cff */
[----:B------:R-:W-:Y:S01]  /*83e0*/  IMAD.MOV.U32 R5, RZ, RZ, R23 ;  /* 0x000000ffff057224 */ /* 0x000fe200078e0017 */
[----:B------:R-:W-:Y:S01]  /*83f0*/  IADD3 R45, P2, R22, 0x40, RZ ;  /* 0x00000040162d7810 */ /* 0x000fe20007f5e0ff */
[----:B------:R-:W-:Y:S01]  /*8400*/  IMAD.IADD R49, R44, 0x1, -R49 ;  /* 0x000000012c317824 */ /* 0x000fe200078e0a31 */
[----:B------:R-:W-:Y:S01]  /*8410*/  SHF.R.U64 R12, R12, 0x3, RZ ;  /* 0x000000030c0c7819 */ /* 0x000fe200000012ff */
[----:B------:R-:W-:Y:S01]  /*8420*/  UIADD3 UR5, UR7, UR5, URZ ;  /* 0x0000000507057290 */ /* 0x000fe2000fffe03f */
[----:B------:R-:W-:-:S02]  /*8430*/  LOP3.LUT R44, R45, 0x380, RZ, 0xc0, !PT ;  /* 0x000003802d2c7812 */ /* 0x000fc400078ec0ff */
[----:B------:R-:W-:Y:S02]  /*8440*/  LOP3.LUT R12, R12, R43, RZ, 0x3c, !PT ;  /* 0x0000002b0c0c7212 */ /* 0x000fe400078e3cff */
[----:B------:R-:W-:Y:S02]  /*8450*/  MOV R43, R4 ;  /* 0x00000004002b7202 */ /* 0x000fe40000000f00 */
[----:B------:R-:W-:Y:S02]  /*8460*/  F2FP.BF16.F32.PACK_AB R5, R10, R11 ;  /* 0x0000000b0a05723e */ /* 0x000fe400000010ff */
[----:B------:R-:W-:Y:S02]  /*8470*/  SHF.R.U64 R10, R44, 0x3, RZ ;  /* 0x000000032c0a7819 */ /* 0x000fe400000012ff */
[----:B------:R-:W-:Y:S02]  /*8480*/  IADD3 R48, P1, R22, 0x60, RZ ;  /* 0x0000006016307810 */ /* 0x000fe40007f3e0ff */
[----:B------:R-:W-:-:S02]  /*8490*/  LOP3.LUT R10, R10, R45, RZ, 0x3c, !PT ;  /* 0x0000002d0a0a7212 */ /* 0x000fc400078e3cff */
[----:B------:R-:W1:Y:S01]  /*84a0*/  LDC.64 R44, c[0x0][0xb78] ;  /* 0x0002de00ff2c7b82 */ /* 0x000e620000000a00 */
[----:B------:R-:W-:Y:S02]  /*84b0*/  LOP3.LUT R46, R48, 0x380, RZ, 0xc0, !PT ;  /* 0x00000380302e7812 */ /* 0x000fe400078ec0ff */
[----:B------:R-:W-:Y:S01]  /*84c0*/  F2FP.BF16.F32.PACK_AB R4, R13, R42 ;  /* 0x0000002a0d04723e */ /* 0x000fe200000010ff */
[--C-:B------:R-:W-:Y:S01]  /*84d0*/  IMAD.X R13, RZ, RZ, R23.reuse, P3 ;  /* 0x000000ffff0d7224 */ /* 0x100fe200018e0617 */
[----:B------:R-:W-:Y:S01]  /*84e0*/  F2FP.BF16.F32.PACK_AB R6, R6, R9 ;  /* 0x000000090606723e */ /* 0x000fe200000010ff */
[--C-:B------:R-:W-:Y:S01]  /*84f0*/  IMAD.X R9, RZ, RZ, R23.reuse, P1 ;  /* 0x000000ffff097224 */ /* 0x100fe200008e0617 */
[----:B------:R-:W-:Y:S02]  /*8500*/  F2FP.BF16.F32.PACK_AB R7, R7, R8 ;  /* 0x000000080707723e */ /* 0x000fe400000010ff */
[----:B------:R-:W-:Y:S02]  /*8510*/  SHF.R.U64 R11, R46, 0x3, RZ ;  /* 0x000000032e0b7819 */ /* 0x000fe400000012ff */
[----:B------:R-:W-:Y:S01]  /*8520*/  MOV R12, R12 ;  /* 0x0000000c000c7202 */ /* 0x000fe20000000f00 */
[----:B------:R2:W-:Y:S01]  /*8530*/  STSM.16.M88.4 [R43], R4 ;  /* 0x000000042b007844 */ /* 0x0005e20000000200 */
[----:B------:R-:W-:Y:S01]  /*8540*/  LOP3.LUT R8, R11, R48, RZ, 0x3c, !PT ;  /* 0x000000300b087212 */ /* 0x000fe200078e3cff */
[----:B------:R-:W-:Y:S01]  /*8550*/  IMAD.X R11, RZ, RZ, R23, P2 ;  /* 0x000000ffff0b7224 */ /* 0x000fe200010e0617 */
[----:B------:R-:W-:-:S02]  /*8560*/  F2FP.BF16.F32.PACK_AB R32, R32, R33 ;  /* 0x000000212020723e */ /* 0x000fc400000010ff */
[----:B------:R-:W-:Y:S02]  /*8570*/  F2FP.BF16.F32.PACK_AB R33, R30, R31 ;  /* 0x0000001f1e21723e */ /* 0x000fe400000010ff */
[----:B------:R-:W-:Y:S02]  /*8580*/  MOV R11, R10 ;  /* 0x0000000a000b7202 */ /* 0x000fe40000000f00 */
[----:B------:R-:W-:Y:S02]  /*8590*/  F2FP.BF16.F32.PACK_AB R24, R24, R25 ;  /* 0x000000191818723e */ /* 0x000fe400000010ff */
[----:B------:R-:W-:Y:S01]  /*85a0*/  MOV R10, R8 ;  /* 0x00000008000a7202 */ /* 0x000fe20000000f00 */
[----:B------:R-:W-:Y:S01]  /*85b0*/  IMAD.U32 R9, RZ, RZ, UR7 ;  /* 0x00000007ff097e24 */ /* 0x000fe2000f8e00ff */
[----:B------:R-:W-:Y:S01]  /*85c0*/  F2FP.BF16.F32.PACK_AB R25, R20, R21 ;  /* 0x000000151419723e */ /* 0x000fe200000010ff */
[----:B------:R-:W-:Y:S01]  /*85d0*/  IMAD.U32 R8, RZ, RZ, UR6 ;  /* 0x00000006ff087e24 */ /* 0x000fe2000f8e00ff */
[----:B------:R-:W-:Y:S01]  /*85e0*/  SHF.R.S32.HI R47, RZ, 0x5, R47 ;  /* 0x00000005ff2f7819 */ /* 0x000fe2000001142f */
[----:B------:R-:W-:Y:S01]  /*85f0*/  IMAD.U32 R9, RZ, RZ, UR5 ;  /* 0x00000005ff097e24 */ /* 0x000fe2000f8e00ff */
[----:B--2---:R-:W-:Y:S01]  /*8600*/  F2FP.BF16.F32.PACK_AB R7, R34, R35 ;  /* 0x000000232207723e */ /* 0x004fe200000010ff */
[----:B-1----:R-:W-:Y:S01]  /*8610*/  IMAD R34, R44, UR8, RZ ;  /* 0x000000082c227c24 */ /* 0x002fe2000f8e02ff */
[----:B------:R-:W-:Y:S01]  /*8620*/  F2FP.BF16.F32.PACK_AB R6, R36, R37 ;  /* 0x000000252406723e */ /* 0x000fe200000010ff */
[----:B------:R-:W-:Y:S01]  /*8630*/  VIADD R37, R18, UR42 ;  /* 0x0000002a12257c36 */ /* 0x000fe20008000000 */
[----:B------:R-:W-:Y:S01]  /*8640*/  F2FP.BF16.F32.PACK_AB R4, R40, R41 ;  /* 0x000000292804723e */ /* 0x000fe200000010ff */
[----:B------:R-:W-:Y:S01]  /*8650*/  IMAD R36, R45, UR44, R34 ;  /* 0x0000002c2d247c24 */ /* 0x000fe2000f8e0222 */
[----:B------:R-:W-:Y:S01]  /*8660*/  F2FP.BF16.F32.PACK_AB R5, R38, R39 ;  /* 0x000000272605723e */ /* 0x000fe200000010ff */
[----:B------:R-:W-:Y:S01]  /*8670*/  VIADD R13, R37, 0x8 ;  /* 0x00000008250d7836 */ /* 0x000fe20000000000 */
[----:B------:R-:W-:Y:S01]  /*8680*/  F2FP.BF16.F32.PACK_AB R34, R28, R29 ;  /* 0x0000001d1c22723e */ /* 0x000fe200000010ff */
[----:B------:R-:W-:Y:S01]  /*8690*/  IMAD.WIDE.U32 R8, R44, UR44, R8 ;  /* 0x0000002c2c087c25 */ /* 0x000fe2000f8e0008 */
[----:B------:R-:W-:Y:S01]  /*86a0*/  F2FP.BF16.F32.PACK_AB R35, R26, R27 ;  /* 0x0000001b1a23723e */ /* 0x000fe200000010ff */
[----:B------:R1:W-:Y:S01]  /*86b0*/  STSM.16.M88.4 [R12], R4 ;  /* 0x000000040c007844 */ /* 0x0003e20000000200 */
[----:B------:R-:W-:Y:S01]  /*86c0*/  F2FP.BF16.F32.PACK_AB R26, R14, R19 ;  /* 0x000000130e1a723e */ /* 0x000fe200000010ff */
[----:B------:R-:W-:Y:S01]  /*86d0*/  ULDC UR5, c[0x0][0xa88] ;  /* 0x0002a20000057ab9 */ /* 0x000fe20000000800 */
[----:B------:R-:W-:Y:S01]  /*86e0*/  F2FP.BF16.F32.PACK_AB R27, R119, R0 ;  /* 0x00000000771b723e */ /* 0x000fe200000010ff */
[----:B------:R-:W-:Y:S01]  /*86f0*/  STSM.16.M88.4 [R11], R32 ;  /* 0x000000200b007844 */ /* 0x000fe20000000200 */
[----:B------:R-:W-:Y:S01]  /*8700*/  LOP3.LUT P0, RZ, R49, 0x3, RZ, 0xc0, !PT ;  /* 0x0000000331ff7812 */ /* 0x000fe2000780c0ff */
[----:B------:R-:W-:-:S02]  /*8710*/  ULDC.64 UR6, c[0x0][0xb40] ;  /* 0x0002d00000067ab9 */ /* 0x000fc40000000a00 */
[----:B------:R-:W-:Y:S01]  /*8720*/  STSM.16.M88.4 [R10], R24 ;  /* 0x000000180a007844 */ /* 0x000fe20000000200 */
[----:B------:R-:W-:Y:S02]  /*8730*/  ISETP.GE.OR P1, PT, R13, UR5, P0 ;  /* 0x000000050d007c0c */ /* 0x000fe40008726670 */
[----:B------:R-:W-:Y:S01]  /*8740*/  SHF.R.S32.HI R13, RZ, 0x1f, R37 ;  /* 0x0000001fff0d7819 */ /* 0x000fe20000011425 */
[----:B------:R-:W-:Y:S01]  /*8750*/  @!PT LDS RZ, [RZ] ;  /* 0x00000000fffff984 */ /* 0x000fe20000000800 */
[----:B------:R-:W-:Y:S01]  /*8760*/  @!PT LDS RZ, [RZ] ;  /* 0x00000000fffff984 */ /* 0x000fe20000000800 */
[----:B------:R-:W-:Y:S01]  /*8770*/  @!PT LDS RZ, [RZ] ;  /* 0x00000000fffff984 */ /* 0x000fe20000000800 */
[----:B------:R-:W-:Y:S01]  /*8780*/  @!PT LDS RZ, [RZ] ;  /* 0x00000000fffff984 */ /* 0x000fe20000000800 */
[----:B------:R2:W-:Y:S06]  /*8790*/  MEMBAR.ALL.CTA ;  /* 0x0000000000007992 */ /* 0x0005ec0000008000 */
[----:B--2---:R-:W2:Y:S02]  /*87a0*/  FENCE.VIEW.ASYNC.S ;  /* 0x00000000000073c6 */ /* 0x004ea40000000000 */
[----:B--2---:R-:W-:Y:S06]  /*87b0*/  BAR.ARV 0x1, 0x1a0 ;  /* 0x0046800000007b1d */ /* 0x004fec0000002000 */
[C---:B-1----:R-:W-:Y:S01]  /*87c0*/  IADD3 R5, P2, R37.reuse, R8, RZ ;  /* 0x0000000825057210 */ /* 0x042fe20007f5e0ff */
[----:B------:R-:W1:Y:S01]  /*87d0*/  SHFL.IDX PT, R0, R47, RZ, 0x1f ;  /* 0x00001fff2f007589 */ /* 0x000e6200000e0000 */
[----:B------:R-:W-:-:S02]  /*87e0*/  ISETP.GE.OR P0, PT, R37, UR5, P0 ;  /* 0x0000000525007c0c */ /* 0x000fc40008706670 */
[----:B------:R-:W-:Y:S02]  /*87f0*/  IADD3.X R8, R13, R9, R36, P2, !PT ;  /* 0x000000090d087210 */ /* 0x000fe400017fe424 */
        /* <DEDUP_REMOVED lines=20> */
.L_x_1595:
[----:B------:R-:W-:Y:S05]  /*8940*/  BSYNC B0 ;  /* 0x0000000000007941 */ /* 0x000fea0003800000 */
.L_x_1594:
[----:B------:R-:W-:Y:S05]  /*8950*/  BRA `(.L_x_1593) ;  /* 0x0000000400e47947 */ /* 0x000fea0003800000 */
.L_x_1592:
        /* <DEDUP_REMOVED lines=37> */
.L_x_1597:
[----:B------:R-:W-:Y:S05]  /*8bb0*/  BSYNC B0 ;  /* 0x0000000000007941 */ /* 0x000fea0003800000 */
.L_x_1596:
        /* <DEDUP_REMOVED lines=34> */
.L_x_1599:
[----:B------:R-:W-:Y:S05]  /*8de0*/  BSYNC B0 ;  /* 0x0000000000007941 */ /* 0x000fea0003800000 */
.L_x_1598:
        /* <DEDUP_REMOVED lines=15> */
.L_x_1601:
[----:B------:R-:W-:Y:S05]  /*8ee0*/  BSYNC B0 ;  /* 0x0000000000007941 */ /* 0x000fea0003800000 */
.L_x_1600:
        /* <DEDUP_REMOVED lines=15> */
.L_x_1603:
[----:B------:R-:W-:Y:S05]  /*8fe0*/  BSYNC B0 ;  /* 0x0000000000007941 */ /* 0x000fea0003800000 */
.L_x_1602:
        /* <DEDUP_REMOVED lines=15> */
.L_x_1604:
[----:B------:R-:W-:Y:S05]  /*90e0*/  BSYNC B0 ;  /* 0x0000000000007941 */ /* 0x000fea0003800000 */
.L_x_1593:
[----:B------:R-:W5:Y:S02]  /*90f0*/  LDC R0, c[0x0][0xda8] ;  /* 0x00036a00ff007b82 */ /* 0x000f640000000800 */
[----:B-----5:R-:W-:-:S13]  /*9100*/  ISETP.LE.AND P0, PT, R0, UR4, PT ;  /* 0x0000000400007c0c */ /* 0x020fda000bf03270 */
[----:B------:R-:W-:Y:S05]  /*9110*/  @!P0 BRA `(.L_x_1605) ;  /* 0xffffff7c00148947 */ /* 0x000fea000383ffff */
[----:B------:R-:W-:Y:S05]  /*9120*/  EXIT ;  /* 0x000000000000794d */ /* 0x000fea0003800000 */
.L_x_1557:
        /* <DEDUP_REMOVED lines=8> */
[----:B------:R-:W-:Y:S02]  /*91b0*/  IMAD.MOV.U32 R19, RZ, RZ, 0x1 ;  /* 0x00000001ff137424 */ /* 0x000fe400078e00ff */
[----:B------:R-:W-:-:S04]  /*91c0*/  IMAD.MOV.U32 R18, RZ, RZ, RZ ;  /* 0x000000ffff127224 */ /* 0x000fc800078e00ff */
[----:B------:R-:W1:Y:S02]  /*91d0*/  LDC R0, c[0x0][0xda8] ;  /* 0x00036a00ff007b82 */ /* 0x000e640000000800 */
[----:B-1----:R-:W-:-:S13]  /*91e0*/  ISETP.LE.AND P0, PT, R0, UR4, PT ;  /* 0x0000000400007c0c */ /* 0x002fda000bf03270 */
[----:B------:R-:W-:Y:S05]  /*91f0*/  @P0 BRA `(.L_x_1606) ;  /* 0x0000002400480947 */ /* 0x000fea0003800000 */
[----:B------:R-:W-:Y:S01]  /*9200*/  LOP3.LUT R23, R2, 0x1f, RZ, 0xc0, !PT ;  /* 0x0000001f02177812 */ /* 0x000fe200078ec0ff */
[----:B------:R-:W-:Y:S01]  /*9210*/  IMAD.U32 R22, RZ, RZ, UR4 ;  /* 0x00000004ff167e24 */ /* 0x000fe2000f8e00ff */
[----:B------:R-:W-:Y:S01]  /*9220*/  ULDC UR46, c[0x0][0xc] ;  /* 0x00000300002e7ab9 */ /* 0x000fe20000000800 */
[----:B------:R-:W-:Y:S01]  /*9230*/  IMAD.MOV.U32 R18, RZ, RZ, RZ ;  /* 0x000000ffff127224 */ /* 0x000fe200078e00ff */
[----:B------:R-:W-:Y:S01]  /*9240*/  ULDC.64 UR50, c[0x0][0x198] ;  /* 0x0000660000327ab9 */ /* 0x000fe20000000a00 */
[----:B------:R-:W-:Y:S01]  /*9250*/  IMAD.MOV.U32 R19, RZ, RZ, 0x1 ;  /* 0x00000001ff137424 */ /* 0x000fe200078e00ff */
[----:B------:R-:W-:-:S06]  /*9260*/  UMOV UR47, URZ ;  /* 0x0000003f002f7c82 */ /* 0x000fcc0008000000 */
.L_x_1654:
        /* <DEDUP_REMOVED lines=21> */
.L_x_1607:
[----:B------:R-:W-:Y:S01]  /*93c0*/  ULDC UR9, c[0x0][0xdc4] ;  /* 0x0003710000097ab9 */ /* 0x000fe20000000800 */
[----:B------:R-:W-:Y:S01]  /*93d0*/  UMOV UR7, UR8 ;  /* 0x0000000800077c82 */ /* 0x000fe20008000000 */
[----:B------:R-:W-:-:S11]  /*93e0*/  UISETP.NE.AND UP0, UPT, UR9, 0x1, UPT ;  /* 0x000000010900788c */ /* 0x000fd6000bf05270 */
[----:B------:R-:W-:Y:S02]  /*93f0*/  @UP0 ULDC.64 UR10, c[0x0][0xdc8] ;  /* 0x00037200000a0ab9 */ /* 0x000fe40000000a00 */
[----:B------:R-:W-:-:S04]  /*9400*/  UIMAD.WIDE.U32 UR4, UR8, UR10, URZ ;  /* 0x0000000a080472a5 */ /* 0x000fc8000f8e003f */
[----:B------:R-:W-:-:S04]  /*9410*/  @UP0 USHF.R.U32.HI UR7, URZ, UR11, UR5 ;  /* 0x0000000b3f070299 */ /* 0x000fc80008011605 */
[----:B------:R-:W-:-:S12]  /*9420*/  UIMAD UR4, UR7, UR9, URZ ;  /* 0x00000009070472a4 */ /* 0x000fd8000f8e023f */
.L_x_1608:
[----:B------:R-:W-:Y:S01]  /*9430*/  ULOP3.LUT UR5, URZ, UR7, URZ, 0x33, !UPT ;  /* 0x000000073f057292 */ /* 0x000fe2000f8e333f */
[----:B------:R-:W-:Y:S01]  /*9440*/  BSSY B6, `(.L_x_1609) ;  /* 0x000021e000067945 */ /* 0x000fe20003800000 */
[----:B------:R-:W-:Y:S01]  /*9450*/  ULDC.64 UR10, c[0x0][0x3f8] ;  /* 0x0000fe00000a7ab9 */ /* 0x000fe20000000a00 */
[----:B------:R-:W-:Y:S01]  /*9460*/  ULDC UR7, c[0x0][0xdac] ;  /* 0x00036b0000077ab9 */ /* 0x000fe20000000800 */
[----:B------:R-:W-:Y:S02]  /*9470*/  UISETP.NE.U32.AND UP0, UPT, UR10, URZ, UPT ;  /* 0x0000003f0a00728c */ /* 0x000fe4000bf05070 */
[----:B------:R-:W-:Y:S02]  /*9480*/  UIADD3 UR5, UR5, UR7, URZ ;  /* 0x0000000705057290 */ /* 0x000fe4000fffe03f */
[----:B------:R-:W-:Y:S02]  /*9490*/  UISETP.NE.AND.EX UP0, UPT, UR11, URZ, UPT, UP0 ;  /* 0x0000003f0b00728c */ /* 0x000fe4000bf05300 */
[----:B------:R-:W-:Y:S01]  /*94a0*/  UIMAD UR41, UR5, 0xc0, URZ ;  /* 0x000000c0052978a4 */ /* 0x000fe2000f8e023f */
[----:B------:R-:W-:Y:S01]  /*94b0*/  ULDC UR7, c[0x0][0x404] ;  /* 0x0001010000077ab9 */ /* 0x000fe20000000800 */
[----:B------:R-:W-:Y:S01]  /*94c0*/  ULDC UR10, c[0x0][0x288] ;  /* 0x0000a200000a7ab9 */ /* 0x000fe20000000800 */
[----:B------:R-:W-:-:S02]  /*94d0*/  USEL UR7, UR7, 0x1, UP0 ;  /* 0x0000000107077887 */ /* 0x000fc40008000000 */
[----:B------:R-:W-:Y:S01]  /*94e0*/  UIADD3 UR5, UR41, 0x13f, -UR10 ;  /* 0x0000013f29057890 */ /* 0x000fe2000fffe80a */
[----:B------:R-:W-:Y:S02]  /*94f0*/  ULDC UR9, c[0x0][0xdb8] ;  /* 0x00036e0000097ab9 */ /* 0x000fe40000000800 */
[----:B------:R-:W-:Y:S01]  /*9500*/  ULDC UR10, c[0x0][0x2e0] ;  /* 0x0000b800000a7ab9 */ /* 0x000fe20000000800 */
[----:B------:R-:W-:Y:S02]  /*9510*/  UISETP.NE.AND UP1, UPT, UR9, 0x1, UPT ;  /* 0x000000010900788c */ /* 0x000fe4000bf25270 */
[----:B------:R-:W-:Y:S02]  /*9520*/  UIMAD UR11, UR7, UR10, 0x7f ;  /* 0x0000007f070b74a4 */ /* 0x000fe4000f8e020a */
[----:B------:R-:W-:Y:S02]  /*9530*/  UIMAD UR5, UR7, UR10, UR5 ;  /* 0x0000000a070572a4 */ /* 0x000fe4000f8e0205 */
[----:B------:R-:W-:-:S02]  /*9540*/  USHF.R.S32.HI UR10, URZ, 0x1f, UR11 ;  /* 0x0000001f3f0a7899 */ /* 0x000fc4000801140b */
[----:B------:R-:W-:Y:S02]  /*9550*/  USHF.R.S32.HI UR7, URZ, 0x1f, UR5 ;  /* 0x0000001f3f077899 */ /* 0x000fe40008011405 */
[----:B------:R-:W-:Y:S02]  /*9560*/  ULEA.HI UR10, UR10, UR11, URZ, 0x7 ;  /* 0x0000000b0a0a7291 */ /* 0x000fe4000f8f383f */
[----:B------:R-:W-:Y:S02]  /*9570*/  ULEA.HI UR7, UR7, UR5, URZ, 0x7 ;  /* 0x0000000507077291 */ /* 0x000fe4000f8f383f */
[----:B------:R-:W-:Y:S02]  /*9580*/  USHF.R.S32.HI UR10, URZ, 0x7, UR10 ;  /* 0x000000073f0a7899 */ /* 0x000fe4000801140a */
[----:B------:R-:W-:Y:S02]  /*9590*/  USHF.R.S32.HI UR7, URZ, 0x7, UR7 ;  /* 0x000000073f077899 */ /* 0x000fe40008011407 */
[----:B------:R-:W-:-:S02]  /*95a0*/  UIADD3 UR4, UR8, -UR4, URZ ;  /* 0x8000000408047290 */ /* 0x000fc4000fffe03f */
[----:B------:R-:W-:Y:S01]  /*95b0*/  UISETP.LT.AND UP0, UPT, UR10, UR7, UPT ;  /* 0x000000070a00728c */ /* 0x000fe2000bf01270 */
[----:B------:R-:W-:-:S03]  /*95c0*/  ULDC UR8, c[0x0][0xdc4] ;  /* 0x0003710000087ab9 */ /* 0x000fc60000000800 */
[----:B------:R-:W-:Y:S02]  /*95d0*/  USEL UR45, UR10, UR7, UP0 ;  /* 0x000000070a2d7287 */ /* 0x000fe40008000000 */
[----:B------:R-:W-:-:S03]  /*95e0*/  UIMAD UR6, UR6, UR8, UR4 ;  /* 0x00000008060672a4 */ /* 0x000fc6000f8e0204 */
[----:B------:R-:W-:Y:S01]  /*95f0*/  @UP1 ULDC UR4, c[0x0][0xdbc] ;  /* 0x00036f0000041ab9 */ /* 0x000fe20000000800 */
[----:B------:R-:W-:Y:S01]  /*9600*/  ISETP.LT.AND P0, PT, RZ, UR45, PT ;  /* 0x0000002dff007c0c */ /* 0x000fe2000bf01270 */
[----:B------:R-:W-:Y:S01]  /*9610*/  UIMAD.WIDE.U32 UR4, UR6, UR4, URZ ;  /* 0x00000004060472a5 */ /* 0x000fe2000f8e003f */
[----:B------:R-:W-:Y:S01]  /*9620*/  @UP1 ULDC UR8, c[0x0][0xdc0] ;  /* 0x0003700000081ab9 */ /* 0x000fe20000000800 */
[----:B------:R-:W-:Y:S02]  /*9630*/  UMOV UR43, UR6 ;  /* 0x00000006002b7c82 */ /* 0x000fe40008000000 */
[----:B------:R-:W-:-:S04]  /*9640*/  @UP1 USHF.R.U32.HI UR43, URZ, UR8, UR5 ;  /* 0x000000083f2b1299 */ /* 0x000fc80008011605 */
[----:B------:R-:W-:-:S04]  /*9650*/  UIADD3 UR42, -UR43, URZ, URZ ;  /* 0x0000003f2b2a7290 */ /* 0x000fc8000fffe13f */
[----:B------:R-:W-:Y:S01]  /*9660*/  UIMAD UR42, UR9, UR42, UR6 ;  /* 0x0000002a092a72a4 */ /* 0x000fe2000f8e0206 */
[----:B------:R-:W-:Y:S11]  /*9670*/  @P0 BRA `(.L_x_1610) ;  /* 0x0000000000400947 */ /* 0x000ff60003800000 */
        /* <DEDUP_REMOVED lines=16> */
.L_x_1610:
        /* <DEDUP_REMOVED lines=23> */
.L_x_1612:
        /* <DEDUP_REMOVED lines=20> */
.L_x_1614:
        /* <DEDUP_REMOVED lines=15> */
.L_x_1613:
        /* <DEDUP_REMOVED lines=29> */
.L_x_1666:
[----:B------:R-:W-:Y:S01]  /*9cf0*/  UMOV UR4, 0xffffffff ;  /* 0xffffffff00047882 */ /* 0x000fe20000000000 */
[----:B------:R-:W-:Y:S02]  /*9d00*/  SHF.R.S32.HI R8, RZ, 0x1f, R0 ;  /* 0x0000001fff087819 */ /* 0x000fe40000011400 */
[----:B------:R-:W-:Y:S05]  /*9d10*/  BRA.DIV UR4, `(.L_x_1616) ;  /* 0x0000002204087947 */ /* 0x000fea000b800000 */
[----:B------:R-:W-:-:S13]  /*9d20*/  ELECT P0, URZ, PT ;  /* 0x00000000003f782f */ /* 0x000fda0003800000 */
.L_x_1669:
        /* <DEDUP_REMOVED lines=23> */
.L_x_1618:
[----:B------:R-:W2:Y:S01]  /*9ea0*/  SYNCS.PHASECHK.TRANS64.TRYWAIT P4, [R13+URZ+0x16840], R12 ;  /* 0x0168400c0d0075a7 */ /* 0x000ea2000808017f */
[----:B------:R-:W-:Y:S01]  /*9eb0*/  ISETP.NE.AND P3, PT, R17, RZ, PT ;  /* 0x000000ff1100720c */ /* 0x000fe20003f65270 */
[----:B--2---:R-:W-:-:S12]  /*9ec0*/  @!P4 BRA `(.L_x_1619) ;  /* 0x0000001c00c0c947 */ /* 0x004fd80003800000 */
.L_x_1670:
[----:B------:R-:W-:Y:S05]  /*9ed0*/  @P3 BRA `(.L_x_1620) ;  /* 0x0000000000143947 */ /* 0x000fea0003800000 */
[----:B------:R-:W-:Y:S01]  /*9ee0*/  ISETP.NE.AND P3, PT, R23, RZ, PT ;  /* 0x000000ff1700720c */ /* 0x000fe20003f65270 */
[----:B-1----:R-:W-:-:S04]  /*9ef0*/  IMAD.MOV.U32 R4, RZ, RZ, 0x4000 ;  /* 0x00004000ff047424 */ /* 0x002fc800078e00ff */
[----:B------:R3:W-:Y:S08]  /*9f00*/  SYNCS.ARRIVE.TRANS64 RZ, [R13+URZ+0x16830], R4 ;  /* 0x016830040dff79a7 */ /* 0x0007f0000800003f */
[----:B------:R-:W-:Y:S05]  /*9f10*/  @!P3 BRA `(.L_x_1620) ;  /* 0x000000000004b947 */ /* 0x000fea0003800000 */
[----:B------:R-:W-:Y:S01]  /*9f20*/  BPT.TRAP 0x1 ;  /* 0x000000040000795c */ /* 0x000fe20000300000 */
.L_x_1620:
        /* <DEDUP_REMOVED lines=16> */
.L_x_1617:
        /* <DEDUP_REMOVED lines=24> */
.L_x_1671:
[----:B------:R-:W-:-:S06]  /*a1b0*/  UISETP.GE.AND UP0, UPT, UR45, 0x2, UPT ;  /* 0x000000022d00788c */ /* 0x000fcc000bf06270 */
[----:B------:R-:W-:-:S13]  /*a1c0*/  PLOP3.LUT P3, PT, PT, PT, UP0, 0x80, 0x0 ;  /* 0x000000000000781c */ /* 0x000fda0003f6f008 */
[----:B------:R-:W-:Y:S05]  /*a1d0*/  @!P3 BRA `(.L_x_1622) ;  /* 0x000000100044b947 */ /* 0x000fea0003800000 */
[----:B------:R-:W-:Y:S02]  /*a1e0*/  ULOP3.LUT UR4, UR45, 0x1, URZ, 0xc0, !UPT ;  /* 0x000000012d047892 */ /* 0x000fe4000f8ec03f */
[----:B------:R-:W-:Y:S02]  /*a1f0*/  UIADD3 UR44, UR45, -0x2, URZ ;  /* 0xfffffffe2d2c7890 */ /* 0x000fe4000fffe03f */
[----:B------:R-:W-:Y:S01]  /*a200*/  UISETP.NE.U32.AND UP0, UPT, UR4, 0x1, UPT ;  /* 0x000000010400788c */ /* 0x000fe2000bf05070 */
[----:B------:R-:W-:-:S03]  /*a210*/  ULDC.64 UR36, c[0x0][0x408] ;  /* 0x0001020000247ab9 */ /* 0x000fc60000000a00 */
[----:B------:R-:W-:Y:S02]  /*a220*/  IMAD.U32 R11, RZ, RZ, UR44 ;  /* 0x0000002cff0b7e24 */ /* 0x000fe4000f8e00ff */
[----:B------:R-:W-:-:S13]  /*a230*/  PLOP3.LUT P3, PT, PT, PT, UP0, 0x80, 0x0 ;  /* 0x000000000000781c */ /* 0x000fda0003f6f008 */
[----:B------:R-:W-:Y:S05]  /*a240*/  @!P3 BRA `(.L_x_1623) ;  /* 0x00000004006cb947 */ /* 0x000fea0003800000 */
[----:B------:R-:W-:Y:S01]  /*a250*/  VIADD R10, R18, 0x1 ;  /* 0x00000001120a7836 */ /* 0x000fe20000000000 */
[----:B------:R-:W-:Y:S04]  /*a260*/  BSSY B0, `(.L_x_1624) ;  /* 0x0000055000007945 */ /* 0x000fe80003800000 */
[----:B------:R-:W-:-:S04]  /*a270*/  ISETP.NE.AND P3, PT, R10, 0x2, PT ;  /* 0x000000020a00780c */ /* 0x000fc80003f65270 */
[----:B-1----:R-:W-:Y:S02]  /*a280*/  SEL R4, RZ, 0x1, P3 ;  /* 0x00000001ff047807 */ /* 0x002fe40001800000 */
[----:B------:R-:W-:Y:S02]  /*a290*/  SEL R10, R10, RZ, P3 ;  /* 0x000000ff0a0a7207 */ /* 0x000fe40001800000 */
[----:B------:R-:W-:Y:S01]  /*a2a0*/  LOP3.LUT R11, R19, R4, RZ, 0x3c, !PT ;  /* 0x00000004130b7212 */ /* 0x000fe200078e3cff */
[----:B------:R-:W-:Y:S06]  /*a2b0*/  @!P0 BRA `(.L_x_1625) ;  /* 0x00000004003c8947 */ /* 0x000fec0003800000 */
[----:B------:R-:W-:Y:S02]  /*a2c0*/  IMAD.MOV.U32 R4, RZ, RZ, R9 ;  /* 0x000000ffff047224 */ /* 0x000fe400078e0009 */
[----:B------:R-:W-:Y:S01]  /*a2d0*/  IMAD.U32 R5, RZ, RZ, UR44 ;  /* 0x0000002cff057e24 */ /* 0x000fe2000f8e00ff */
[----:B------:R-:W-:Y:S06]  /*a2e0*/  @!P1 BRA `(.L_x_1626) ;  /* 0x0000000000509947 */ /* 0x000fec0003800000 */
[----:B------:R-:W-:Y:S01]  /*a2f0*/  ULDC UR7, c[0x0][0x41c] ;  /* 0x0001070000077ab9 */ /* 0x000fe20000000800 */
[----:B------:R-:W-:Y:S01]  /*a300*/  UMOV UR6, UR44 ;  /* 0x0000002c00067c82 */ /* 0x000fe20008000000 */
[----:B------:R-:W-:-:S11]  /*a310*/  UISETP.NE.AND UP0, UPT, UR7, 0x1, UPT ;  /* 0x000000010700788c */ /* 0x000fd6000bf05270 */
[----:B------:R-:W-:Y:S02]  /*a320*/  @UP0 ULDC.64 UR8, c[0x0][0x420] ;  /* 0x0001080000080ab9 */ /* 0x000fe40000000a00 */
[----:B------:R-:W-:-:S04]  /*a330*/  UIMAD.WIDE.U32 UR4, UR44, UR8, URZ ;  /* 0x000000082c0472a5 */ /* 0x000fc8000f8e003f */
[----:B------:R-:W-:-:S04]  /*a340*/  @UP0 USHF.R.U32.HI UR6, URZ, UR9, UR5 ;  /* 0x000000093f060299 */ /* 0x000fc80008011605 */
[----:B------:R-:W-:Y:S02]  /*a350*/  USHF.R.S32.HI UR4, URZ, 0x1f, UR6 ;  /* 0x0000001f3f047899 */ /* 0x000fe40008011406 */
[----:B------:R-:W-:-:S04]  /*a360*/  IMAD.U32 R4, RZ, RZ, UR6 ;  /* 0x00000006ff047e24 */ /* 0x000fc8000f8e00ff */
[----:B------:R-:W-:Y:S01]  /*a370*/  IMAD.U32 R5, RZ, RZ, UR4 ;  /* 0x00000004ff057e24 */ /* 0x000fe2000f8e00ff */
[----:B------:R-:W-:Y:S02]  /*a380*/  ULDC.64 UR4, c[0x0][0x408] ;  /* 0x0001020000047ab9 */ /* 0x000fe40000000a00 */
[----:B--2---:R-:W-:Y:S02]  /*a390*/  IMAD R13, R8, UR4, RZ ;  /* 0x00000004080d7c24 */ /* 0x004fe4000f8e02ff */
[----:B------:R-:W-:-:S04]  /*a3a0*/  IMAD.WIDE.U32 R4, R0, UR4, R4 ;  /* 0x0000000400047c25 */ /* 0x000fc8000f8e0004 */
[----:B------:R-:W-:Y:S01]  /*a3b0*/  IMAD R13, R0, UR5, R13 ;  /* 0x00000005000d7c24 */ /* 0x000fe2000f8e020d */
[----:B------:R-:W-:-:S03]  /*a3c0*/  LEA R2, P3, R4, R2, 0x2 ;  /* 0x0000000204027211 */ /* 0x000fc600078610ff */
[----:B------:R-:W-:-:S05]  /*a3d0*/  IMAD.IADD R5, R13, 0x1, R5 ;  /* 0x000000010d057824 */ /* 0x000fca00078e0205 */
[----:B------:R-:W-:-:S05]  /*a3e0*/  LEA.HI.X R3, R4, R3, R5, 0x2, P3 ;  /* 0x0000000304037211 */ /* 0x000fca00018f1405 */
[----:B------:R1:W5:Y:S01]  /*a3f0*/  LDG.E R4, desc[UR48][R2.64] ;  /* 0x0000003002047981 */ /* 0x000362000c1e1900 */
[----:B------:R-:W-:-:S04]  /*a400*/  UIADD3 UR4, -UR6, URZ, URZ ;  /* 0x0000003f06047290 */ /* 0x000fc8000fffe13f */
[----:B------:R-:W-:-:S06]  /*a410*/  UIMAD UR4, UR7, UR4, UR44 ;  /* 0x00000004070472a4 */ /* 0x000fcc000f8e022c */
[----:B-1----:R-:W-:-:S07]  /*a420*/  IMAD.U32 R5, RZ, RZ, UR4 ;  /* 0x00000004ff057e24 */ /* 0x002fce000f8e00ff */
.L_x_1626:
[----:B------:R-:W-:Y:S02]  /*a430*/  LEA R3, R10, UR39, 0x3 ;  /* 0x000000270a037c11 */ /* 0x000fe4000f8e18ff */
[----:B------:R-:W-:Y:S02]  /*a440*/  SHF.L.U32 R2, R11, 0x1f, RZ ;  /* 0x0000001f0b027819 */ /* 0x000fe400000006ff */
[----:B------:R-:W-:Y:S02]  /*a450*/  ISETP.NE.AND P3, PT, R17, RZ, PT ;  /* 0x000000ff1100720c */ /* 0x000fe40003f65270 */
[----:B------:R-:W1:Y:S02]  /*a460*/  SYNCS.PHASECHK.TRANS64.TRYWAIT P4, [R3+URZ+0x16840], R2 ;  /* 0x01684002030075a7 */ /* 0x000e64000808017f */
[----:B-1----:R-:W-:Y:S09]  /*a470*/  @!P4 BRA `(.L_x_1627) ;  /* 0x000000180080c947 */ /* 0x002ff20003800000 */
.L_x_1672:
[----:B------:R-:W-:Y:S05]  /*a480*/  @P3 BRA `(.L_x_1628) ;  /* 0x0000000000143947 */ /* 0x000fea0003800000 */
[----:B------:R-:W-:Y:S01]  /*a490*/  ISETP.NE.AND P4, PT, R23, RZ, PT ;  /* 0x000000ff1700720c */ /* 0x000fe20003f85270 */
[----:B-1----:R-:W-:-:S04]  /*a4a0*/  IMAD.MOV.U32 R2, RZ, RZ, 0x4000 ;  /* 0x00004000ff027424 */ /* 0x002fc800078e00ff */
[----:B------:R3:W-:Y:S08]  /*a4b0*/  SYNCS.ARRIVE.TRANS64 RZ, [R3+URZ+0x16830], R2 ;  /* 0x0168300203ff79a7 */ /* 0x0007f0000800003f */
[----:B------:R-:W-:Y:S05]  /*a4c0*/  @!P4 BRA `(.L_x_1628) ;  /* 0x000000000004c947 */ /* 0x000fea0003800000 */
[----:B------:R-:W-:Y:S01]  /*a4d0*/  BPT.TRAP 0x1 ;  /* 0x000000040000795c */ /* 0x000fe20000300000 */
.L_x_1628:
        /* <DEDUP_REMOVED lines=10> */
[----:B-1-3--:R-:W-:Y:S01]  /*a580*/  SHF.L.U32 R3, R19, 0x1f, RZ ;  /* 0x0000001f13037819 */ /* 0x00afe200000006ff */
[----:B------:R-:W-:Y:S01]  /*a590*/  UMOV UR10, URZ ;  /* 0x0000003f000a7c82 */ /* 0x000fe20008000000 */
[----:B------:R-:W-:Y:S01]  /*a5a0*/  LEA R2, R18, UR4, 0x3 ;  /* 0x0000000412027c11 */ /* 0x000fe2000f8e18ff */
[----:B------:R-:W-:-:S02]  /*a5b0*/  ULEA UR8, UR8, UR39, 0xe ;  /* 0x0000002708087291 */ /* 0x000fc4000f8e703f */
[----:B------:R-:W-:Y:S02]  /*a5c0*/  USHF.L.U32 UR11, UR11, 0x7, URZ ;  /* 0x000000070b0b7899 */ /* 0x000fe4000800063f */
[----:B------:R-:W-:Y:S02]  /*a5d0*/  UIADD3 UR9, UR9, 0x16830, URZ ;  /* 0x0001683009097890 */ /* 0x000fe4000fffe03f */
[----:B------:R-:W-:-:S09]  /*a5e0*/  UIADD3 UR8, UR8, 0xe400, URZ ;  /* 0x0000e40008087890 */ /* 0x000fd2000fffe03f */
[----:B------:R1:W-:Y:S01]  /*a5f0*/  UTMALDG.4D [UR8], [UR6], desc[UR14] ;  /* 0x00000e08060075b4 */ /* 0x0003e20008019000 */
[----:B------:R-:W3:Y:S02]  /*a600*/  SYNCS.PHASECHK.TRANS64.TRYWAIT P4, [R2+URZ+0x60], R3 ;  /* 0x00006003020075a7 */ /* 0x000ee4000808017f */
[----:B-1-3--:R-:W-:Y:S05]  /*a610*/  @!P4 BRA `(.L_x_1629) ;  /* 0x00000018002cc947 */ /* 0x00afea0003800000 */
.L_x_1673:
[----:B------:R-:W-:Y:S05]  /*a620*/  @P3 BRA `(.L_x_1630) ;  /* 0x0000000000183947 */ /* 0x000fea0003800000 */
[----:B------:R-:W-:Y:S01]  /*a630*/  ISETP.NE.AND P3, PT, R23, RZ, PT ;  /* 0x000000ff1700720c */ /* 0x000fe20003f65270 */
[----:B-1----:R-:W-:Y:S01]  /*a640*/  IMAD.MOV.U32 R3, RZ, RZ, 0x4000 ;  /* 0x00004000ff037424 */ /* 0x002fe200078e00ff */
[----:B------:R-:W-:-:S04]  /*a650*/  LEA R2, R18, UR39, 0x3 ;  /* 0x0000002712027c11 */ /* 0x000fc8000f8e18ff */
[----:B------:R3:W-:Y:S07]  /*a660*/  SYNCS.ARRIVE.TRANS64 RZ, [R2+URZ+0x16850], R3 ;  /* 0x0168500302ff79a7 */ /* 0x0007ee000800003f */
[----:B------:R-:W-:Y:S05]  /*a670*/  @!P3 BRA `(.L_x_1630) ;  /* 0x000000000004b947 */ /* 0x000fea0003800000 */
[----:B------:R-:W-:Y:S01]  /*a680*/  BPT.TRAP 0x1 ;  /* 0x000000040000795c */ /* 0x000fe20000300000 */
.L_x_1630:
        /* <DEDUP_REMOVED lines=17> */
[----:B----4-:R-:W-:Y:S01]  /*a7a0*/  NOP ;  /* 0x0000000000007918 */ /* 0x010fe20000000000 */
.L_x_1625:
[----:B------:R-:W-:Y:S05]  /*a7b0*/  BSYNC B0 ;  /* 0x0000000000007941 */ /* 0x000fea0003800000 */
.L_x_1624:
[----:B------:R-:W-:Y:S01]  /*a7c0*/  UIADD3 UR4, UR45, -0x3, URZ ;  /* 0xfffffffd2d047890 */ /* 0x000fe2000fffe03f */
[----:B------:R-:W-:Y:S02]  /*a7d0*/  IMAD.MOV.U32 R19, RZ, RZ, R11 ;  /* 0x000000ffff137224 */ /* 0x000fe400078e000b */
[----:B------:R-:W-:-:S03]  /*a7e0*/  IMAD.MOV.U32 R18, RZ, RZ, R10 ;  /* 0x000000ffff127224 */ /* 0x000fc600078e000a */
[----:B------:R-:W-:-:S07]  /*a7f0*/  IMAD.U32 R11, RZ, RZ, UR4 ;  /* 0x00000004ff0b7e24 */ /* 0x000fce000f8e00ff */
.L_x_1623:
[----:B------:R-:W-:Y:S01]  /*a800*/  ISETP.NE.AND P3, PT, RZ, UR44, PT ;  /* 0x0000002cff007c0c */ /* 0x000fe2000bf65270 */
[----:B------:R-:W-:-:S12]  /*a810*/  BSSY B0, `(.L_x_1622) ;  /* 0x00000ad000007945 */ /* 0x000fd80003800000 */
[----:B------:R-:W-:Y:S05]  /*a820*/  @!P3 BRA `(.L_x_1631) ;  /* 0x0000000800acb947 */ /* 0x000fea0003800000 */
[----:B-1-3--:R-:W-:-:S07]  /*a830*/  IMAD.MOV.U32 R2, RZ, RZ, R9 ;  /* 0x000000ffff027224 */ /* 0x00afce00078e0009 */
.L_x_1646:
        /* <DEDUP_REMOVED lines=28> */
.L_x_1634:
[----:B------:R-:W-:Y:S02]  /*aa00*/  LEA R4, R10, UR39, 0x3 ;  /* 0x000000270a047c11 */ /* 0x000fe4000f8e18ff */
[----:B-1----:R-:W-:Y:S02]  /*aa10*/  SHF.L.U32 R3, R12, 0x1f, RZ ;  /* 0x0000001f0c037819 */ /* 0x002fe400000006ff */
[----:B------:R-:W-:Y:S02]  /*aa20*/  ISETP.NE.AND P3, PT, R17, RZ, PT ;  /* 0x000000ff1100720c */ /* 0x000fe40003f65270 */
[----:B------:R-:W1:Y:S02]  /*aa30*/  SYNCS.PHASECHK.TRANS64.TRYWAIT P4, [R4+URZ+0x16840], R3 ;  /* 0x01684003040075a7 */ /* 0x000e64000808017f */
[----:B-1----:R-:W-:Y:S09]  /*aa40*/  @!P4 BRA `(.L_x_1635) ;  /* 0x000000140034c947 */ /* 0x002ff20003800000 */
.L_x_1674:
[----:B------:R-:W-:Y:S05]  /*aa50*/  @P3 BRA `(.L_x_1636) ;  /* 0x0000000000143947 */ /* 0x000fea0003800000 */
[----:B------:R-:W-:Y:S01]  /*aa60*/  ISETP.NE.AND P4, PT, R23, RZ, PT ;  /* 0x000000ff1700720c */ /* 0x000fe20003f85270 */
[----:B-1----:R-:W-:-:S04]  /*aa70*/  IMAD.MOV.U32 R3, RZ, RZ, 0x4000 ;  /* 0x00004000ff037424 */ /* 0x002fc800078e00ff */
[----:B------:R2:W-:Y:S08]  /*aa80*/  SYNCS.ARRIVE.TRANS64 RZ, [R4+URZ+0x16830], R3 ;  /* 0x0168300304ff79a7 */ /* 0x0005f0000800003f */
[----:B------:R-:W-:Y:S05]  /*aa90*/  @!P4 BRA `(.L_x_1636) ;  /* 0x000000000004c947 */ /* 0x000fea0003800000 */
[----:B------:R-:W-:Y:S01]  /*aaa0*/  BPT.TRAP 0x1 ;  /* 0x000000040000795c */ /* 0x000fe20000300000 */
.L_x_1636:
        /* <DEDUP_REMOVED lines=20> */
.L_x_1675:
[----:B------:R-:W-:Y:S05]  /*abf0*/  @P3 BRA `(.L_x_1638) ;  /* 0x0000000000143947 */ /* 0x000fea0003800000 */
[----:B------:R-:W-:Y:S01]  /*ac00*/  ISETP.NE.AND P3, PT, R23, RZ, PT ;  /* 0x000000ff1700720c */ /* 0x000fe20003f65270 */
[----:B------:R-:W-:-:S04]  /*ac10*/  IMAD.MOV.U32 R3, RZ, RZ, 0x4000 ;  /* 0x00004000ff037424 */ /* 0x000fc800078e00ff */
[----:B------:R2:W-:Y:S08]  /*ac20*/  SYNCS.ARRIVE.TRANS64 RZ, [R4+URZ+0x50], R3 ;  /* 0x0000500304ff79a7 */ /* 0x0005f0000800003f */
[----:B------:R-:W-:Y:S05]  /*ac30*/  @!P3 BRA `(.L_x_1638) ;  /* 0x000000000004b947 */ /* 0x000fea0003800000 */
[----:B------:R-:W-:Y:S01]  /*ac40*/  BPT.TRAP 0x1 ;  /* 0x000000040000795c */ /* 0x000fe20000300000 */
.L_x_1638:
        /* <DEDUP_REMOVED lines=18> */
.L_x_1633:
[----:B------:R-:W-:Y:S05]  /*ad70*/  BSYNC B1 ;  /* 0x0000000000017941 */ /* 0x000fea0003800000 */
.L_x_1632:
[----:B------:R-:W-:Y:S01]  /*ad80*/  VIADD R18, R10, 0x1 ;  /* 0x000000010a127836 */ /* 0x000fe20000000000 */
[----:B------:R-:W-:Y:S04]  /*ad90*/  BSSY B1, `(.L_x_1639) ;  /* 0x0000051000017945 */ /* 0x000fe80003800000 */
[----:B------:R-:W-:-:S04]  /*ada0*/  ISETP.NE.AND P3, PT, R18, 0x2, PT ;  /* 0x000000021200780c */ /* 0x000fc80003f65270 */
[----:B-1----:R-:W-:Y:S02]  /*adb0*/  SEL R19, RZ, 0x1, P3 ;  /* 0x00000001ff137807 */ /* 0x002fe40001800000 */
[----:B------:R-:W-:Y:S02]  /*adc0*/  SEL R18, R18, RZ, P3 ;  /* 0x000000ff12127207 */ /* 0x000fe40001800000 */
[----:B------:R-:W-:Y:S01]  /*add0*/  LOP3.LUT R19, R12, R19, RZ, 0x3c, !PT ;  /* 0x000000130c137212 */ /* 0x000fe200078e3cff */
[----:B------:R-:W-:Y:S06]  /*ade0*/  @!P0 BRA `(.L_x_1640) ;  /* 0x00000004002c8947 */ /* 0x000fec0003800000 */
[----:B------:R-:W-:Y:S01]  /*adf0*/  VIADD R14, R11, 0xffffffff ;  /* 0xffffffff0b0e7836 */ /* 0x000fe20000000000 */
[----:B------:R-:W-:Y:S06]  /*ae00*/  @!P1 BRA `(.L_x_1641) ;  /* 0x0000000000489947 */ /* 0x000fec0003800000 */
[----:B------:R-:W1:Y:S01]  /*ae10*/  LDC R13, c[0x0][0x41c] ;  /* 0x00010700ff0d7b82 */ /* 0x000e620000000800 */
[----:B------:R-:W-:Y:S02]  /*ae20*/  IMAD.MOV.U32 R15, RZ, RZ, R14 ;  /* 0x000000ffff0f7224 */ /* 0x000fe400078e000e */
[----:B------:R-:W-:-:S04]  /*ae30*/  IMAD R21, R8, UR36, RZ ;  /* 0x0000002408157c24 */ /* 0x000fc8000f8e02ff */
[----:B------:R-:W-:Y:S01]  /*ae40*/  IMAD R21, R0, UR37, R21 ;  /* 0x0000002500157c24 */ /* 0x000fe2000f8e0215 */
[----:B-1----:R-:W-:-:S13]  /*ae50*/  ISETP.NE.AND P3, PT, R13, 0x1, PT ;  /* 0x000000010d00780c */ /* 0x002fda0003f65270 */
[----:B--2---:R-:W1:Y:S02]  /*ae60*/  @P3 LDC.64 R2, c[0x0][0x420] ;  /* 0x00010800ff023b82 */ /* 0x004e640000000a00 */
        /* <DEDUP_REMOVED lines=12> */
.L_x_1641:
[----:B-12---:R-:W-:Y:S02]  /*af30*/  LEA R3, R18, UR39, 0x3 ;  /* 0x0000002712037c11 */ /* 0x006fe4000f8e18ff */
[----:B------:R-:W-:Y:S02]  /*af40*/  SHF.L.U32 R4, R19, 0x1f, RZ ;  /* 0x0000001f13047819 */ /* 0x000fe400000006ff */
[----:B------:R-:W-:Y:S02]  /*af50*/  ISETP.NE.AND P3, PT, R17, RZ, PT ;  /* 0x000000ff1100720c */ /* 0x000fe40003f65270 */
[----:B------:R-:W1:Y:S02]  /*af60*/  SYNCS.PHASECHK.TRANS64.TRYWAIT P4, [R3+URZ+0x16840], R4 ;  /* 0x01684004030075a7 */ /* 0x000e64000808017f */
[----:B-1----:R-:W-:Y:S09]  /*af70*/  @!P4 BRA `(.L_x_1642) ;  /* 0x000000100010c947 */ /* 0x002ff20003800000 */
.L_x_1676:
[----:B------:R-:W-:Y:S05]  /*af80*/  @P3 BRA `(.L_x_1643) ;  /* 0x0000000000143947 */ /* 0x000fea0003800000 */
[----:B------:R-:W-:Y:S01]  /*af90*/  ISETP.NE.AND P4, PT, R23, RZ, PT ;  /* 0x000000ff1700720c */ /* 0x000fe20003f85270 */
[----:B-1----:R-:W-:-:S04]  /*afa0*/  IMAD.MOV.U32 R4, RZ, RZ, 0x4000 ;  /* 0x00004000ff047424 */ /* 0x002fc800078e00ff */
[----:B------:R2:W-:Y:S08]  /*afb0*/  SYNCS.ARRIVE.TRANS64 RZ, [R3+URZ+0x16830], R4 ;  /* 0x0168300403ff79a7 */ /* 0x0005f0000800003f */
[----:B------:R-:W-:Y:S05]  /*afc0*/  @!P4 BRA `(.L_x_1643) ;  /* 0x000000000004c947 */ /* 0x000fea0003800000 */
[----:B------:R-:W-:Y:S01]  /*afd0*/  BPT.TRAP 0x1 ;  /* 0x000000040000795c */ /* 0x000fe20000300000 */
.L_x_1643:
        /* <DEDUP_REMOVED lines=20> */
.L_x_1677:
[----:B------:R-:W-:Y:S05]  /*b120*/  @P3 BRA `(.L_x_1645) ;  /* 0x0000000000143947 */ /* 0x000fea0003800000 */
[----:B------:R-:W-:Y:S01]  /*b130*/  ISETP.NE.AND P3, PT, R23, RZ, PT ;  /* 0x000000ff1700720c */ /* 0x000fe20003f65270 */
[----:B------:R-:W-:-:S04]  /*b140*/  IMAD.MOV.U32 R4, RZ, RZ, 0x4000 ;  /* 0x00004000ff047424 */ /* 0x000fc800078e00ff */
[----:B------:R2:W-:Y:S08]  /*b150*/  SYNCS.ARRIVE.TRANS64 RZ, [R3+URZ+0x50], R4 ;  /* 0x0000500403ff79a7 */ /* 0x0005f0000800003f */
[----:B------:R-:W-:Y:S05]  /*b160*/  @!P3 BRA `(.L_x_1645) ;  /* 0x000000000004b947 */ /* 0x000fea0003800000 */
[----:B------:R-:W-:Y:S01]  /*b170*/  BPT.TRAP 0x1 ;  /* 0x000000040000795c */ /* 0x000fe20000300000 */
.L_x_1645:
        /* <DEDUP_REMOVED lines=18> */
.L_x_1640:
[----:B------:R-:W-:Y:S05]  /*b2a0*/  BSYNC B1 ;  /* 0x0000000000017941 */ /* 0x000fea0003800000 */
.L_x_1639:
[C---:B------:R-:W-:Y:S01]  /*b2b0*/  ISETP.GT.AND P3, PT, R11.reuse, 0x1, PT ;  /* 0x000000010b00780c */ /* 0x040fe20003f64270 */
[----:B------:R-:W-:-:S12]  /*b2c0*/  VIADD R11, R11, 0xfffffffe ;  /* 0xfffffffe0b0b7836 */ /* 0x000fd80000000000 */
[----:B------:R-:W-:Y:S05]  /*b2d0*/  @P3 BRA `(.L_x_1646) ;  /* 0xfffffff400583947 */ /* 0x000fea000383ffff */
.L_x_1631:
[----:B------:R-:W-:Y:S05]  /*b2e0*/  BSYNC B0 ;  /* 0x0000000000007941 */ /* 0x000fea0003800000 */
.L_x_1622:
[----:B------:R-:W-:Y:S04]  /*b2f0*/  BSSY B0, `(.L_x_1647) ;  /* 0x000000e000007945 */ /* 0x000fe80003800000 */
[----:B------:R-:W-:Y:S05]  /*b300*/  @P2 BRA `(.L_x_1648) ;  /* 0x0000000000302947 */ /* 0x000fea0003800000 */
[----:B------:R-:W4:Y:S01]  /*b310*/  S2R R11, SR_LANEID ;  /* 0x00000000000b7919 */ /* 0x000f220000000000 */
[----:B------:R-:W-:Y:S01]  /*b320*/  VOTEU.ANY UR4, UPT, PT ;  /* 0x0000000000047886 */ /* 0x000fe200038e0100 */
[----:B-123--:R-:W1:Y:S01]  /*b330*/  LDC.64 R2, c[0x0][0xdf0] ;  /* 0x00037c00ff027b82 */ /* 0x00ee620000000a00 */
[----:B------:R-:W4:Y:S08]  /*b340*/  FLO.U32 R0, UR4 ;  /* 0x0000000400007d00 */ /* 0x000f3000080e0000 */
[----:B------:R-:W1:Y:S01]  /*b350*/  POPC R5, UR4 ;  /* 0x0000000400057d09 */ /* 0x000e620008000000 */
[----:B----4-:R-:W-:-:S13]  /*b360*/  ISETP.EQ.U32.AND P1, PT, R0, R11, PT ;  /* 0x0000000b0000720c */ /* 0x010fda0003f22070 */
[----:B-1----:R-:W2:Y:S01]  /*b370*/  @P1 ATOMG.E.ADD.STRONG.GPU PT, R3, desc[UR48][R2.64], R5 ;  /* 0x00000005020319a8 */ /* 0x002ea200081ee1f0 */
[----:B------:R-:W1:Y:S02]  /*b380*/  S2R R4, SR_LTMASK ;  /* 0x0000000000047919 */ /* 0x000e640000003900 */
[----:B-1----:R-:W-:-:S04]  /*b390*/  LOP3.LUT R4, R4, UR4, RZ, 0xc0, !PT ;  /* 0x0000000404047c12 */ /* 0x002fc8000f8ec0ff */
[----:B------:R-:W1:Y:S01]  /*b3a0*/  POPC R11, R4 ;  /* 0x00000004000b7309 */ /* 0x000e620000000000 */
[----:B--2---:R-:W1:Y:S02]  /*b3b0*/  SHFL.IDX PT, R0, R3, R0, 0x1f ;  /* 0x00001f0003007589 */ /* 0x004e6400000e0000 */
[----:B-1----:R-:W-:-:S07]  /*b3c0*/  IADD3 R22, R0, UR46, R11 ;  /* 0x0000002e00167c10 */ /* 0x002fce000fffe00b */
.L_x_1648:
[----:B------:R-:W-:Y:S05]  /*b3d0*/  BSYNC B0 ;  /* 0x0000000000007941 */ /* 0x000fea0003800000 */
.L_x_1647:
[----:B------:R-:W-:Y:S04]  /*b3e0*/  BSSY B0, `(.L_x_1649) ;  /* 0x000001d000007945 */ /* 0x000fe80003800000 */
[----:B------:R-:W-:Y:S05]  /*b3f0*/  @!P0 BRA `(.L_x_1650) ;  /* 0x00000000006c8947 */ /* 0x000fea0003800000 */
[----:B-123--:R-:W-:Y:S02]  /*b400*/  LEA R3, R18, UR39, 0x3 ;  /* 0x0000002712037c11 */ /* 0x00efe4000f8e18ff */
[----:B------:R-:W-:Y:S02]  /*b410*/  SHF.L.U32 R0, R19, 0x1f, RZ ;  /* 0x0000001f13007819 */ /* 0x000fe400000006ff */
[----:B------:R-:W-:Y:S02]  /*b420*/  ISETP.NE.AND P1, PT, R17, RZ, PT ;  /* 0x000000ff1100720c */ /* 0x000fe40003f25270 */
[----:B------:R-:W1:Y:S02]  /*b430*/  SYNCS.PHASECHK.TRANS64.TRYWAIT P0, [R3+URZ+0x16860], R0 ;  /* 0x01686000030075a7 */ /* 0x000e64000800017f */
[----:B-1----:R-:W-:Y:S09]  /*b440*/  @!P0 BRA `(.L_x_1651) ;  /* 0x0000000c00048947 */ /* 0x002ff20003800000 */
.L_x_1678:
[----:B------:R-:W-:Y:S05]  /*b450*/  @P1 BRA `(.L_x_1652) ;  /* 0x0000000000141947 */ /* 0x000fea0003800000 */
[----:B------:R-:W-:Y:S01]  /*b460*/  ISETP.NE.AND P0, PT, R23, RZ, PT ;  /* 0x000000ff1700720c */ /* 0x000fe20003f05270 */
[----:B-1----:R-:W-:-:S04]  /*b470*/  IMAD.MOV.U32 R0, RZ, RZ, 0x4000 ;  /* 0x00004000ff007424 */ /* 0x002fc800078e00ff */
[----:B------:R2:W-:Y:S08]  /*b480*/  SYNCS.ARRIVE.TRANS64 RZ, [R3+URZ+0x16850], R0 ;  /* 0x0168500003ff79a7 */ /* 0x0005f0000800003f */
[----:B------:R-:W-:Y:S05]  /*b490*/  @!P0 BRA `(.L_x_1652) ;  /* 0x0000000000048947 */ /* 0x000fea0003800000 */
[----:B------:R-:W-:Y:S01]  /*b4a0*/  BPT.TRAP 0x1 ;  /* 0x000000040000795c */ /* 0x000fe20000300000 */
.L_x_1652:
        /* <DEDUP_REMOVED lines=15> */
[----:B----4-:R-:W-:Y:S01]  /*b5a0*/  NOP ;  /* 0x0000000000007918 */ /* 0x010fe20000000000 */
.L_x_1650:
[----:B------:R-:W-:Y:S05]  /*b5b0*/  BSYNC B0 ;  /* 0x0000000000007941 */ /* 0x000fea0003800000 */
.L_x_1649:
[----:B------:R-:W-:Y:S02]  /*b5c0*/  VIADD R18, R18, 0x1 ;  /* 0x0000000112127836 */ /* 0x000fe40000000000 */
[----:B--2---:R-:W-:-:S03]  /*b5d0*/  IMAD.MOV.U32 R13, RZ, RZ, R22 ;  /* 0x000000ffff0d7224 */ /* 0x004fc600078e0016 */
[----:B------:R-:W-:-:S04]  /*b5e0*/  ISETP.NE.AND P0, PT, R18, 0x2, PT ;  /* 0x000000021200780c */ /* 0x000fc80003f05270 */
[----:B-1----:R-:W-:Y:S02]  /*b5f0*/  SEL R0, RZ, 0x1, P0 ;  /* 0x00000001ff007807 */ /* 0x002fe40000000000 */
[----:B------:R-:W-:Y:S02]  /*b600*/  SEL R18, R18, RZ, P0 ;  /* 0x000000ff12127207 */ /* 0x000fe40000000000 */
[----:B------:R-:W-:-:S07]  /*b610*/  LOP3.LUT R19, R19, R0, RZ, 0x3c, !PT ;  /* 0x0000000013137212 */ /* 0x000fce00078e3cff */
.L_x_1611:
[----:B------:R-:W-:Y:S05]  /*b620*/  BSYNC B6 ;  /* 0x0000000000067941 */ /* 0x000fea0003800000 */
.L_x_1609:
[----:B------:R-:W-:-:S03]  /*b630*/  UMOV UR4, 0xffffffff ;  /* 0xffffffff00047882 */ /* 0x000fc60000000000 */
[----:B------:R-:W-:Y:S05]  /*b640*/  BRA.DIV UR4, `(.L_x_1653) ;  /* 0x0000000a04987947 */ /* 0x000fea000b800000 */
[----:B------:R1:W2:Y:S02]  /*b650*/  SHFL.IDX PT, R14, R13, RZ, 0x1f ;  /* 0x00001fff0d0e7589 */ /* 0x0002a400000e0000 */
.L_x_1681:
[----:B------:R-:W-:Y:S01]  /*b660*/  ISETP.NE.AND P0, PT, R23, RZ, PT ;  /* 0x000000ff1700720c */ /* 0x000fe20003f05270 */
[----:B------:R-:W-:Y:S05]  /*b670*/  WARPSYNC.ALL ;  /* 0x0000000000007948 */ /* 0x000fea0003800000 */
[----:B------:R-:W-:Y:S01]  /*b680*/  BAR.SYNC.DEFER_BLOCKING 0x4, 0x1a0 ;  /* 0x0106800000007b1d */ /* 0x000fe20000010000 */
[----:B--2---:R-:W-:-:S05]  /*b690*/  IMAD.MOV.U32 R22, RZ, RZ, R14 ;  /* 0x000000ffff167224 */ /* 0x004fca00078e000e */
[----:B------:R-:W-:Y:S01]  /*b6a0*/  ULDC UR4, c[0x0][0xda8] ;  /* 0x00036a0000047ab9 */ /* 0x000fe20000000800 */
[----:B------:R-:W-:Y:S01]  /*b6b0*/  @!P0 MOV R0, 0x400 ;  /* 0x0000040000008802 */ /* 0x000fe20000000f00 */
[----:B---3--:R-:W2:Y:S03]  /*b6c0*/  @!P0 S2R R3, SR_CgaCtaId ;  /* 0x0000000000038919 */ /* 0x008ea60000008800 */
[----:B--2---:R-:W-:-:S05]  /*b6d0*/  @!P0 LEA R0, R3, R0, 0x18 ;  /* 0x0000000003008211 */ /* 0x004fca00078ec0ff */
[----:B------:R2:W-:Y:S01]  /*b6e0*/  @!P0 STS [R0+0x168d0], R13 ;  /* 0x0168d00d00008388 */ /* 0x0005e20000000800 */
[----:B------:R-:W-:Y:S06]  /*b6f0*/  BAR.ARV 0x5, 0x1a0 ;  /* 0x0146800000007b1d */ /* 0x000fec0000002000 */
[----:B------:R-:W-:-:S13]  /*b700*/  ISETP.GE.AND P0, PT, R22, UR4, PT ;  /* 0x0000000416007c0c */ /* 0x000fda000bf06270 */
[----:B--2---:R-:W-:Y:S05]  /*b710*/  @!P0 BRA `(.L_x_1654) ;  /* 0xffffffd800d48947 */ /* 0x004fea000383ffff */
.L_x_1606:
        /* <DEDUP_REMOVED lines=11> */
.L_x_1682:
        /* <DEDUP_REMOVED lines=11> */
.L_x_1658:
        /* <DEDUP_REMOVED lines=12> */
.L_x_1683:
[----:B------:R-:W3:Y:S02]  /*b940*/  SYNCS.PHASECHK.TRANS64.TRYWAIT P1, [R3+URZ], R0 ;  /* 0x00000000030075a7 */ /* 0x000ee4000802017f */
[----:B---3--:R-:W-:Y:S05]  /*b950*/  @!P1 BRA `(.L_x_1660) ;  /* 0x0000000800209947 */ /* 0x008fea0003800000 */
.L_x_1684:
[----:B------:R-:W-:Y:S05]  /*b960*/  @!P0 BRA `(.L_x_1661) ;  /* 0x0000000000048947 */ /* 0x000fea0003800000 */
[----:B------:R-:W-:Y:S01]  /*b970*/  BPT.TRAP 0x1 ;  /* 0x000000040000795c */ /* 0x000fe20000300000 */
.L_x_1661:
[----:B---3--:R-:W-:-:S04]  /*b980*/  VIADD R3, R7, 0x16860 ;  /* 0x0001686007037836 */ /* 0x008fc80000000000 */
[----:B--2---:R-:W-:-:S04]  /*b990*/  IMAD R5, R18, 0x8, R3 ;  /* 0x0000000812057824 */ /* 0x004fc800078e0203 */
[----:B------:R-:W2:Y:S02]  /*b9a0*/  SYNCS.PHASECHK.TRANS64.TRYWAIT P0, [R5+URZ], R4 ;  /* 0x00000004050075a7 */ /* 0x000ea4000800017f */
[----:B--2---:R-:W-:Y:S05]  /*b9b0*/  @!P0 BRA `(.L_x_1662) ;  /* 0x00000008001c8947 */ /* 0x004fea0003800000 */
.L_x_1685:
[----:B------:R-:W-:-:S07]  /*b9c0*/  IMAD R3, R6, 0x8, R3 ;  /* 0x0000000806037824 */ /* 0x000fce00078e0203 */
.L_x_1663:
[----:B---3--:R3:W4:Y:S02]  /*b9d0*/  SYNCS.PHASECHK.TRANS64.TRYWAIT P0, [R3+URZ], R0 ;  /* 0x00000000030075a7 */ /* 0x008724000800017f */
[----:B----4-:R-:W-:Y:S05]  /*b9e0*/  @!P0 NANOSLEEP.SYNCS 0x989680 ;  /* 0x009896800000895d */ /* 0x010fea0003900000 */
[----:B------:R-:W4:Y:S02]  /*b9f0*/  @!P0 SYNCS.PHASECHK.TRANS64 P0, [R3+URZ], R0 ;  /* 0x00000000030085a7 */ /* 0x000f24000800007f */
[----:B----4-:R-:W-:Y:S05]  /*ba00*/  @!P0 BRA `(.L_x_1663) ;  /* 0xfffffffc00f08947 */ /* 0x010fea000383ffff */
.L_x_1657:
[----:B------:R-:W-:Y:S05]  /*ba10*/  BSYNC B0 ;  /* 0x0000000000007941 */ /* 0x000fea0003800000 */
.L_x_1656:
[----:B------:R-:W-:Y:S05]  /*ba20*/  EXIT ;  /* 0x000000000000794d */ /* 0x000fea0003800000 */
.L_x_1563:
[----:B-1----:R-:W-:-:S04]  /*ba30*/  IMAD.U32 R3, RZ, RZ, UR40 ;  /* 0x00000028ff037e24 */ /* 0x002fc8000f8e00ff */
[----:B------:R1:W2:Y:S03]  /*ba40*/  SYNCS.PHASECHK.TRANS64.TRYWAIT P1, [R3+URZ+0x16800], R0 ;  /* 0x01680000030075a7 */ /* 0x0002a6000802017f */
[----:B--2---:R-:W-:Y:S05]  /*ba50*/  @!P1 NANOSLEEP.SYNCS 0x989680 ;  /* 0x009896800000995d */ /* 0x004fea0003900000 */
[----:B------:R-:W2:Y:S02]  /*ba60*/  @!P1 SYNCS.PHASECHK.TRANS64 P1, [R3+URZ+0x16800], R0 ;  /* 0x01680000030095a7 */ /* 0x000ea4000802007f */
[----:B--2---:R-:W-:Y:S05]  /*ba70*/  @!P1 BRA `(.L_x_1563) ;  /* 0xfffffffc00ec9947 */ /* 0x004fea000383ffff */
[----:B------:R-:W-:Y:S05]  /*ba80*/  BRA `(.L_x_1664) ;  /* 0xffffff5800b07947 */ /* 0x000fea000383ffff */
.L_x_1567:
[----:B--2---:R2:W3:Y:S02]  /*ba90*/  SYNCS.PHASECHK.TRANS64.TRYWAIT P2, [R3+URZ+0x16830], R0 ;  /* 0x01683000030075a7 */ /* 0x0044e4000804017f */
[----:B---3--:R-:W-:Y:S05]  /*baa0*/  @!P2 NANOSLEEP.SYNCS 0x989680 ;  /* 0x009896800000a95d */ /* 0x008fea0003900000 */
[----:B------:R-:W3:Y:S02]  /*bab0*/  @!P2 SYNCS.PHASECHK.TRANS64 P2, [R3+URZ+0x16830], R0 ;  /* 0x016830000300a5a7 */ /* 0x000ee4000804007f */
[----:B---3--:R-:W-:Y:S05]  /*bac0*/  @!P2 BRA `(.L_x_1567) ;  /* 0xfffffffc00f0a947 */ /* 0x008fea000383ffff */
[----:B------:R-:W-:Y:S05]  /*bad0*/  BRA `(.L_x_1566) ;  /* 0xffffff5800d47947 */ /* 0x000fea000383ffff */
.L_x_1572:
[----:B--2---:R-:W-:-:S04]  /*bae0*/  IMAD.U32 R5, RZ, RZ, UR6 ;  /* 0x00000006ff057e24 */ /* 0x004fc8000f8e00ff */
[----:B------:R2:W3:Y:S03]  /*baf0*/  SYNCS.PHASECHK.TRANS64.TRYWAIT P3, [R5+URZ+0x16830], R0 ;  /* 0x01683000050075a7 */ /* 0x0004e6000806017f */
[----:B---3--:R-:W-:Y:S05]  /*bb00*/  @!P3 NANOSLEEP.SYNCS 0x989680 ;  /* 0x009896800000b95d */ /* 0x008fea0003900000 */
[----:B------:R-:W3:Y:S02]  /*bb10*/  @!P3 SYNCS.PHASECHK.TRANS64 P3, [R5+URZ+0x16830], R0 ;  /* 0x016830000500b5a7 */ /* 0x000ee4000806007f */
[----:B---3--:R-:W-:Y:S05]  /*bb20*/  @!P3 BRA `(.L_x_1572) ;  /* 0xfffffffc00ecb947 */ /* 0x008fea000383ffff */
[----:B------:R-:W-:Y:S05]  /*bb30*/  BRA `(.L_x_1569) ;  /* 0xffffff7c00847947 */ /* 0x000fea000383ffff */
.L_x_1576:
[----:B--2---:R-:W-:-:S04]  /*bb40*/  IMAD.U32 R5, RZ, RZ, UR6 ;  /* 0x00000006ff057e24 */ /* 0x004fc8000f8e00ff */
[----:B------:R2:W3:Y:S03]  /*bb50*/  SYNCS.PHASECHK.TRANS64.TRYWAIT P2, [R5+URZ+0x16850], R0 ;  /* 0x01685000050075a7 */ /* 0x0004e6000804017f */
[----:B---3--:R-:W-:Y:S05]  /*bb60*/  @!P2 NANOSLEEP.SYNCS 0x989680 ;  /* 0x009896800000a95d */ /* 0x008fea0003900000 */
[----:B------:R-:W3:Y:S02]  /*bb70*/  @!P2 SYNCS.PHASECHK.TRANS64 P2, [R5+URZ+0x16850], R0 ;  /* 0x016850000500a5a7 */ /* 0x000ee4000804007f */
[----:B---3--:R-:W-:Y:S05]  /*bb80*/  @!P2 BRA `(.L_x_1576) ;  /* 0xfffffffc00eca947 */ /* 0x008fea000383ffff */
[----:B------:R-:W-:Y:S05]  /*bb90*/  BRA `(.L_x_1573) ;  /* 0xffffff7c00f47947 */ /* 0x000fea000383ffff */
.L_x_1582:
[----:B--2---:R-:W-:-:S04]  /*bba0*/  IMAD.U32 R5, RZ, RZ, UR6 ;  /* 0x00000006ff057e24 */ /* 0x004fc8000f8e00ff */
[----:B------:R2:W3:Y:S03]  /*bbb0*/  SYNCS.PHASECHK.TRANS64.TRYWAIT P3, [R5+URZ+0x16830], R0 ;  /* 0x01683000050075a7 */ /* 0x0004e6000806017f */
[----:B---3--:R-:W-:Y:S05]  /*bbc0*/  @!P3 NANOSLEEP.SYNCS 0x989680 ;  /* 0x009896800000b95d */ /* 0x008fea0003900000 */
[----:B------:R-:W3:Y:S02]  /*bbd0*/  @!P3 SYNCS.PHASECHK.TRANS64 P3, [R5+URZ+0x16830], R0 ;  /* 0x016830000500b5a7 */ /* 0x000ee4000806007f */
[----:B---3--:R-:W-:Y:S05]  /*bbe0*/  @!P3 BRA `(.L_x_1582) ;  /* 0xfffffffc00ecb947 */ /* 0x008fea000383ffff */
[----:B------:R-:W-:Y:S05]  /*bbf0*/  BRA `(.L_x_1579) ;  /* 0xffffffa000d07947 */ /* 0x000fea000383ffff */
.L_x_1586:
[----:B--2---:R-:W-:-:S04]  /*bc00*/  IMAD.U32 R5, RZ, RZ, UR6 ;  /* 0x00000006ff057e24 */ /* 0x004fc8000f8e00ff */
[----:B------:R2:W3:Y:S03]  /*bc10*/  SYNCS.PHASECHK.TRANS64.TRYWAIT P2, [R5+URZ+0x16850], R0 ;  /* 0x01685000050075a7 */ /* 0x0004e6000804017f */
[----:B---3--:R-:W-:Y:S05]  /*bc20*/  @!P2 NANOSLEEP.SYNCS 0x989680 ;  /* 0x009896800000a95d */ /* 0x008fea0003900000 */
[----:B------:R-:W3:Y:S02]  /*bc30*/  @!P2 SYNCS.PHASECHK.TRANS64 P2, [R5+URZ+0x16850], R0 ;  /* 0x016850000500a5a7 */ /* 0x000ee4000804007f */
[----:B---3--:R-:W-:Y:S05]  /*bc40*/  @!P2 BRA `(.L_x_1586) ;  /* 0xfffffffc00eca947 */ /* 0x008fea000383ffff */
[----:B------:R-:W-:Y:S05]  /*bc50*/  BRA `(.L_x_1583) ;  /* 0xffffffa400407947 */ /* 0x000fea000383ffff */
.L_x_1591:
[----:B--2---:R-:W-:-:S04]  /*bc60*/  IMAD.U32 R7, RZ, RZ, UR5 ;  /* 0x00000005ff077e24 */ /* 0x004fc8000f8e00ff */
[----:B------:R2:W3:Y:S03]  /*bc70*/  SYNCS.PHASECHK.TRANS64.TRYWAIT P0, [R7+URZ+0x16850], R6 ;  /* 0x01685006070075a7 */ /* 0x0004e6000800017f */
[----:B---3--:R-:W-:Y:S05]  /*bc80*/  @!P0 NANOSLEEP.SYNCS 0x989680 ;  /* 0x009896800000895d */ /* 0x008fea0003900000 */
[----:B------:R-:W3:Y:S02]  /*bc90*/  @!P0 SYNCS.PHASECHK.TRANS64 P0, [R7+URZ+0x16850], R6 ;  /* 0x01685006070085a7 */ /* 0x000ee4000800007f */
[----:B---3--:R-:W-:Y:S05]  /*bca0*/  @!P0 BRA `(.L_x_1591) ;  /* 0xfffffffc00ec8947 */ /* 0x008fea000383ffff */
[----:B------:R-:W-:Y:S05]  /*bcb0*/  BRA `(.L_x_1590) ;  /* 0xffffffbc00a47947 */ /* 0x000fea000383ffff */
.L_x_1615:
[----:B------:R-:W-:Y:S02]  /*bcc0*/  IMAD.MOV.U32 R13, RZ, RZ, R16 ;  /* 0x000000ffff0d7224 */ /* 0x000fe400078e0010 */
[----:B------:R-:W-:Y:S02]  /*bcd0*/  IMAD.MOV.U32 R12, RZ, RZ, RZ ;  /* 0x000000ffff0c7224 */ /* 0x000fe400078e00ff */
[----:B------:R-:W-:Y:S02]  /*bce0*/  IMAD.MOV.U32 R11, RZ, RZ, 0x1f ;  /* 0x0000001fff0b7424 */ /* 0x000fe400078e00ff */
[----:B------:R-:W-:-:S07]  /*bcf0*/  IMAD.MOV.U32 R15, RZ, RZ, -0x1 ;  /* 0xffffffffff0f7424 */ /* 0x000fce00078e00ff */
[----:B------:R-:W-:Y:S05]  /*bd00*/  WARPSYNC.COLLECTIVE R15, `(.L_x_1665) ;  /* 0x000000000f087348 */ /* 0x000fea0003c00000 */
[----:B------:R1:W2:Y:S02]  /*bd10*/  SHFL.IDX P6, R14, R13, R12, R11 ;  /* 0x0000000c0d0e7389 */ /* 0x0002a400000c000b */
[----:B-12---:R-:W-:Y:S01]  /*bd20*/  ENDCOLLECTIVE ;  /* 0x000000000000791b */ /* 0x006fe20003800000 */
.L_x_1665:
[----:B------:R-:W-:Y:S05]  /*bd30*/  BRA `(.L_x_1666) ;  /* 0xffffffdc00ec7947 */ /* 0x000fea000383ffff */
.L_x_1616:
[----:B------:R-:W-:Y:S01]  /*bd40*/  BSSY B0, `(.L_x_1667) ;  /* 0x0000006000007945 */ /* 0x000fe20003800000 */
[----:B------:R-:W-:-:S07]  /*bd50*/  IMAD.MOV.U32 R15, RZ, RZ, -0x1 ;  /* 0xffffffffff0f7424 */ /* 0x000fce00078e00ff */
[----:B------:R-:W-:Y:S05]  /*bd60*/  WARPSYNC.COLLECTIVE R15, `(.L_x_1668) ;  /* 0x000000000f0c7348 */ /* 0x000fea0003c00000 */
[----:B------:R-:W-:Y:S02]  /*bd70*/  ELECT P6, UR62, PT ;  /* 0x00000000003e782f */ /* 0x000fe400038c0000 */
[----:B------:R-:W-:Y:S01]  /*bd80*/  MOV R14, UR62 ;  /* 0x0000003e000e7c02 */ /* 0x000fe20008000f00 */
[----:B------:R-:W-:Y:S10]  /*bd90*/  ENDCOLLECTIVE ;  /* 0x000000000000791b */ /* 0x000ff40003800000 */
.L_x_1668:
[----:B------:R-:W-:Y:S05]  /*bda0*/  BSYNC B0 ;  /* 0x0000000000007941 */ /* 0x000fea0003800000 */
.L_x_1667:
[----:B------:R-:W-:Y:S01]  /*bdb0*/  PLOP3.LUT P0, PT, P6, PT, PT, 0x80, 0x0 ;  /* 0x000000000000781c */ /* 0x000fe2000370f070 */
[----:B------:R-:W-:-:S12]  /*bdc0*/  BRA `(.L_x_1669) ;  /* 0xffffffdc00d87947 */ /* 0x000fd8000383ffff */
.L_x_1619:
[----:B--2---:R2:W3:Y:S02]  /*bdd0*/  SYNCS.PHASECHK.TRANS64.TRYWAIT P4, [R13+URZ+0x16840], R12 ;  /* 0x0168400c0d0075a7 */ /* 0x0044e4000808017f */
[----:B---3--:R-:W-:Y:S05]  /*bde0*/  @!P4 NANOSLEEP.SYNCS 0x989680 ;  /* 0x009896800000c95d */ /* 0x008fea0003900000 */
[----:B------:R-:W3:Y:S02]  /*bdf0*/  @!P4 SYNCS.PHASECHK.TRANS64 P4, [R13+URZ+0x16840], R12 ;  /* 0x0168400c0d00c5a7 */ /* 0x000ee4000808007f */
[----:B---3--:R-:W-:Y:S05]  /*be00*/  @!P4 BRA `(.L_x_1619) ;  /* 0xfffffffc00f0c947 */ /* 0x008fea000383ffff */
[----:B------:R-:W-:Y:S05]  /*be10*/  BRA `(.L_x_1670) ;  /* 0xffffffe0002c7947 */ /* 0x000fea000383ffff */
.L_x_1621:
[----:B-1----:R-:W-:-:S04]  /*be20*/  IMAD.U32 R5, RZ, RZ, UR39 ;  /* 0x00000027ff057e24 */ /* 0x002fc8000f8e00ff */
[----:B------:R1:W3:Y:S03]  /*be30*/  SYNCS.PHASECHK.TRANS64.TRYWAIT P3, [R5+URZ+0x16820], R4 ;  /* 0x01682004050075a7 */ /* 0x0002e6000806017f */
[----:B---3--:R-:W-:Y:S05]  /*be40*/  @!P3 NANOSLEEP.SYNCS 0x989680 ;  /* 0x009896800000b95d */ /* 0x008fea0003900000 */
[----:B------:R-:W3:Y:S02]  /*be50*/  @!P3 SYNCS.PHASECHK.TRANS64 P3, [R5+URZ+0x16820], R4 ;  /* 0x016820040500b5a7 */ /* 0x000ee4000806007f */
[----:B---3--:R-:W-:Y:S05]  /*be60*/  @!P3 BRA `(.L_x_1621) ;  /* 0xfffffffc00ecb947 */ /* 0x008fea000383ffff */
[----:B------:R-:W-:Y:S05]  /*be70*/  BRA `(.L_x_1671) ;  /* 0xffffffe000cc7947 */ /* 0x000fea000383ffff */
.L_x_1627:
[----:B-1----:R1:W3:Y:S02]  /*be80*/  SYNCS.PHASECHK.TRANS64.TRYWAIT P4, [R3+URZ+0x16840], R2 ;  /* 0x01684002030075a7 */ /* 0x0022e4000808017f */
[----:B---3--:R-:W-:Y:S05]  /*be90*/  @!P4 NANOSLEEP.SYNCS 0x989680 ;  /* 0x009896800000c95d */ /* 0x008fea0003900000 */
[----:B------:R-:W3:Y:S02]  /*bea0*/  @!P4 SYNCS.PHASECHK.TRANS64 P4, [R3+URZ+0x16840], R2 ;  /* 0x016840020300c5a7 */ /* 0x000ee4000808007f */
[----:B---3--:R-:W-:Y:S05]  /*beb0*/  @!P4 BRA `(.L_x_1627) ;  /* 0xfffffffc00f0c947 */ /* 0x008fea000383ffff */
[----:B------:R-:W-:Y:S05]  /*bec0*/  BRA `(.L_x_1672) ;  /* 0xffffffe4006c7947 */ /* 0x000fea000383ffff */
.L_x_1629:
[----:B-1----:R1:W3:Y:S02]  /*bed0*/  SYNCS.PHASECHK.TRANS64.TRYWAIT P4, [R2+URZ+0x60], R3 ;  /* 0x00006003020075a7 */ /* 0x0022e4000808017f */
[----:B---3--:R-:W-:Y:S05]  /*bee0*/  @!P4 NANOSLEEP.SYNCS 0x989680 ;  /* 0x009896800000c95d */ /* 0x008fea0003900000 */
[----:B------:R-:W3:Y:S02]  /*bef0*/  @!P4 SYNCS.PHASECHK.TRANS64 P4, [R2+URZ+0x60], R3 ;  /* 0x000060030200c5a7 */ /* 0x000ee4000808007f */
[----:B---3--:R-:W-:Y:S05]  /*bf00*/  @!P4 BRA `(.L_x_1629) ;  /* 0xfffffffc00f0c947 */ /* 0x008fea000383ffff */
[----:B------:R-:W-:Y:S05]  /*bf10*/  BRA `(.L_x_1673) ;  /* 0xffffffe400c07947 */ /* 0x000fea000383ffff */
.L_x_1635:
[----:B-1----:R1:W2:Y:S02]  /*bf20*/  SYNCS.PHASECHK.TRANS64.TRYWAIT P4, [R4+URZ+0x16840], R3 ;  /* 0x01684003040075a7 */ /* 0x0022a4000808017f */
[----:B--2---:R-:W-:Y:S05]  /*bf30*/  @!P4 NANOSLEEP.SYNCS 0x989680 ;  /* 0x009896800000c95d */ /* 0x004fea0003900000 */
[----:B------:R-:W2:Y:S02]  /*bf40*/  @!P4 SYNCS.PHASECHK.TRANS64 P4, [R4+URZ+0x16840], R3 ;  /* 0x016840030400c5a7 */ /* 0x000ea4000808007f */
[----:B--2---:R-:W-:Y:S05]  /*bf50*/  @!P4 BRA `(.L_x_1635) ;  /* 0xfffffffc00f0c947 */ /* 0x004fea000383ffff */
[----:B------:R-:W-:Y:S05]  /*bf60*/  BRA `(.L_x_1674) ;  /* 0xffffffe800b87947 */ /* 0x000fea000383ffff */
.L_x_1637:
[----:B-1----:R1:W2:Y:S02]  /*bf70*/  SYNCS.PHASECHK.TRANS64.TRYWAIT P4, [R4+URZ+0x60], R19 ;  /* 0x00006013040075a7 */ /* 0x0022a4000808017f */
[----:B--2---:R-:W-:Y:S05]  /*bf80*/  @!P4 NANOSLEEP.SYNCS 0x989680 ;  /* 0x009896800000c95d */ /* 0x004fea0003900000 */
[----:B------:R-:W2:Y:S02]  /*bf90*/  @!P4 SYNCS.PHASECHK.TRANS64 P4, [R4+URZ+0x60], R19 ;  /* 0x000060130400c5a7 */ /* 0x000ea4000808007f */
[----:B--2---:R-:W-:Y:S05]  /*bfa0*/  @!P4 BRA `(.L_x_1637) ;  /* 0xfffffffc00f0c947 */ /* 0x004fea000383ffff */
[----:B------:R-:W-:Y:S05]  /*bfb0*/  BRA `(.L_x_1675) ;  /* 0xffffffec000c7947 */ /* 0x000fea000383ffff */
.L_x_1642:
[----:B-1----:R1:W2:Y:S02]  /*bfc0*/  SYNCS.PHASECHK.TRANS64.TRYWAIT P4, [R3+URZ+0x16840], R4 ;  /* 0x01684004030075a7 */ /* 0x0022a4000808017f */
[----:B--2---:R-:W-:Y:S05]  /*bfd0*/  @!P4 NANOSLEEP.SYNCS 0x989680 ;  /* 0x009896800000c95d */ /* 0x004fea0003900000 */
[----:B------:R-:W2:Y:S02]  /*bfe0*/  @!P4 SYNCS.PHASECHK.TRANS64 P4, [R3+URZ+0x16840], R4 ;  /* 0x016840040300c5a7 */ /* 0x000ea4000808007f */
[----:B--2---:R-:W-:Y:S05]  /*bff0*/  @!P4 BRA `(.L_x_1642) ;  /* 0xfffffffc00f0c947 */ /* 0x004fea000383ffff */
[----:B------:R-:W-:Y:S05]  /*c000*/  BRA `(.L_x_1676) ;  /* 0xffffffec00dc7947 */ /* 0x000fea000383ffff */
.L_x_1644:
[----:B-1----:R1:W2:Y:S02]  /*c010*/  SYNCS.PHASECHK.TRANS64.TRYWAIT P4, [R3+URZ+0x60], R12 ;  /* 0x0000600c030075a7 */ /* 0x0022a4000808017f */
[----:B--2---:R-:W-:Y:S05]  /*c020*/  @!P4 NANOSLEEP.SYNCS 0x989680 ;  /* 0x009896800000c95d */ /* 0x004fea0003900000 */
[----:B------:R-:W2:Y:S02]  /*c030*/  @!P4 SYNCS.PHASECHK.TRANS64 P4, [R3+URZ+0x60], R12 ;  /* 0x0000600c0300c5a7 */ /* 0x000ea4000808007f */
[----:B--2---:R-:W-:Y:S05]  /*c040*/  @!P4 BRA `(.L_x_1644) ;  /* 0xfffffffc00f0c947 */ /* 0x004fea000383ffff */
[----:B------:R-:W-:Y:S05]  /*c050*/  BRA `(.L_x_1677) ;  /* 0xfffffff000307947 */ /* 0x000fea000383ffff */
.L_x_1651:
[----:B-1----:R1:W2:Y:S02]  /*c060*/  SYNCS.PHASECHK.TRANS64.TRYWAIT P0, [R3+URZ+0x16860], R0 ;  /* 0x01686000030075a7 */ /* 0x0022a4000800017f */
[----:B--2---:R-:W-:Y:S05]  /*c070*/  @!P0 NANOSLEEP.SYNCS 0x989680 ;  /* 0x009896800000895d */ /* 0x004fea0003900000 */
[----:B------:R-:W2:Y:S02]  /*c080*/  @!P0 SYNCS.PHASECHK.TRANS64 P0, [R3+URZ+0x16860], R0 ;  /* 0x01686000030085a7 */ /* 0x000ea4000800007f */
[----:B--2---:R-:W-:Y:S05]  /*c090*/  @!P0 BRA `(.L_x_1651) ;  /* 0xfffffffc00f08947 */ /* 0x004fea000383ffff */
[----:B------:R-:W-:Y:S05]  /*c0a0*/  BRA `(.L_x_1678) ;  /* 0xfffffff000e87947 */ /* 0x000fea000383ffff */
.L_x_1653:
[----:B------:R-:W-:Y:S01]  /*c0b0*/  BSSY B0, `(.L_x_1679) ;  /* 0x0000007000007945 */ /* 0x000fe20003800000 */
[----:B------:R-:W-:Y:S02]  /*c0c0*/  IMAD.MOV.U32 R12, RZ, RZ, RZ ;  /* 0x000000ffff0c7224 */ /* 0x000fe400078e00ff */
[----:B------:R-:W-:Y:S02]  /*c0d0*/  IMAD.MOV.U32 R11, RZ, RZ, 0x1f ;  /* 0x0000001fff0b7424 */ /* 0x000fe400078e00ff */
[----:B------:R-:W-:-:S07]  /*c0e0*/  IMAD.MOV.U32 R15, RZ, RZ, -0x1 ;  /* 0xffffffffff0f7424 */ /* 0x000fce00078e00ff */
[----:B---3--:R-:W-:Y:S05]  /*c0f0*/  WARPSYNC.COLLECTIVE R15, `(.L_x_1680) ;  /* 0x000000000f087348 */ /* 0x008fea0003c00000 */
[----:B------:R1:W2:Y:S02]  /*c100*/  SHFL.IDX P6, R14, R13, R12, R11 ;  /* 0x0000000c0d0e7389 */ /* 0x0002a400000c000b */
[----:B-123--:R-:W-:Y:S01]  /*c110*/  ENDCOLLECTIVE ;  /* 0x000000000000791b */ /* 0x00efe20003800000 */
.L_x_1680:
[----:B------:R-:W-:Y:S05]  /*c120*/  BSYNC B0 ;  /* 0x0000000000007941 */ /* 0x000fea0003800000 */
.L_x_1679:
[----:B------:R-:W-:Y:S05]  /*c130*/  BRA `(.L_x_1681) ;  /* 0xfffffff400487947 */ /* 0x000fea000383ffff */
.L_x_1655:
[----:B--2---:R2:W3:Y:S02]  /*c140*/  SYNCS.PHASECHK.TRANS64.TRYWAIT P0, [R7+URZ+0x16820], R0 ;  /* 0x01682000070075a7 */ /* 0x0044e4000800017f */
[----:B---3--:R-:W-:Y:S05]  /*c150*/  @!P0 NANOSLEEP.SYNCS 0x989680 ;  /* 0x009896800000895d */ /* 0x008fea0003900000 */
[----:B------:R-:W3:Y:S02]  /*c160*/  @!P0 SYNCS.PHASECHK.TRANS64 P0, [R7+URZ+0x16820], R0 ;  /* 0x01682000070085a7 */ /* 0x000ee4000800007f */
[----:B---3--:R-:W-:Y:S05]  /*c170*/  @!P0 BRA `(.L_x_1655) ;  /* 0xfffffffc00f08947 */ /* 0x008fea000383ffff */
[----:B------:R-:W-:Y:S05]  /*c180*/  BRA `(.L_x_1682) ;  /* 0xfffffff400907947 */ /* 0x000fea000383ffff */
.L_x_1659:
[----:B--2---:R2:W3:Y:S02]  /*c190*/  SYNCS.PHASECHK.TRANS64.TRYWAIT P1, [R5+URZ], R4 ;  /* 0x00000004050075a7 */ /* 0x0044e4000802017f */
[----:B---3--:R-:W-:Y:S05]  /*c1a0*/  @!P1 NANOSLEEP.SYNCS 0x989680 ;  /* 0x009896800000995d */ /* 0x008fea0003900000 */
[----:B------:R-:W3:Y:S02]  /*c1b0*/  @!P1 SYNCS.PHASECHK.TRANS64 P1, [R5+URZ], R4 ;  /* 0x00000004050095a7 */ /* 0x000ee4000802007f */
[----:B---3--:R-:W-:Y:S05]  /*c1c0*/  @!P1 BRA `(.L_x_1659) ;  /* 0xfffffffc00f09947 */ /* 0x008fea000383ffff */
[----:B------:R-:W-:Y:S05]  /*c1d0*/  BRA `(.L_x_1683) ;  /* 0xfffffff400d87947 */ /* 0x000fea000383ffff */
.L_x_1660:
[----:B---3--:R3:W4:Y:S02]  /*c1e0*/  SYNCS.PHASECHK.TRANS64.TRYWAIT P1, [R3+URZ], R0 ;  /* 0x00000000030075a7 */ /* 0x008724000802017f */
[----:B----4-:R-:W-:Y:S05]  /*c1f0*/  @!P1 NANOSLEEP.SYNCS 0x989680 ;  /* 0x009896800000995d */ /* 0x010fea0003900000 */
[----:B------:R-:W4:Y:S02]  /*c200*/  @!P1 SYNCS.PHASECHK.TRANS64 P1, [R3+URZ], R0 ;  /* 0x00000000030095a7 */ /* 0x000f24000802007f */
[----:B----4-:R-:W-:Y:S05]  /*c210*/  @!P1 BRA `(.L_x_1660) ;  /* 0xfffffffc00f09947 */ /* 0x010fea000383ffff */
[----:B------:R-:W-:Y:S05]  /*c220*/  BRA `(.L_x_1684) ;  /* 0xfffffff400cc7947 */ /* 0x000fea000383ffff */
.L_x_1662:
[----:B--2---:R2:W3:Y:S02]  /*c230*/  SYNCS.PHASECHK.TRANS64.TRYWAIT P0, [R5+URZ], R4 ;  /* 0x00000004050075a7 */ /* 0x0044e4000800017f */
[----:B---3--:R-:W-:Y:S05]  /*c240*/  @!P0 NANOSLEEP.SYNCS 0x989680 ;  /* 0x009896800000895d */ /* 0x008fea0003900000 */
[----:B------:R-:W3:Y:S02]  /*c250*/  @!P0 SYNCS.PHASECHK.TRANS64 P0, [R5+URZ], R4 ;  /* 0x00000004050085a7 */ /* 0x000ee4000800007f */
[----:B---3--:R-:W-:Y:S05]  /*c260*/  @!P0 BRA `(.L_x_1662) ;  /* 0xfffffffc00f08947 */ /* 0x008fea000383ffff */
[----:B------:R-:W-:Y:S05]  /*c270*/  BRA `(.L_x_1685) ;  /* 0xfffffff400d07947 */ /* 0x000fea000383ffff */
.L_x_1686:
        /* <DEDUP_REMOVED lines=16> */
.L_x_2282:


//--------------------- .text._ZN7cutlass13device_kernelIN5flash11enable_sm90INS1_16FlashAttnFwdSm90INS1_25CollectiveMainloopFwdSm90ILi2EN4cute5tupleIJNS5_1CILi1EEES8_S8_EEENS6_IJNS7_ILi192EEENS7_ILi128EEENS7_ILi64EEEEEELi64ENS_10bfloat16_tEfNS_4arch4Sm90ELb1ELb0ELb0ELb1ELb0ELb0ELb0ELb1ELb1ELb0ELb0ELb0EEENS1_21CollectiveEpilogueFwdINS6_IJSA_SC_SB_EEES9_SE_SG_Li384ELb1ELb0ELb0ELb0EEENS1_36VarlenDynamicPersistentTileSchedulerILi192ELi128ELi384ELi32ELb0ELb0ELb1ELb1ELb1ELb1EEEEEEEEEvNT_6ParamsE --------------------------
	.section	.text._ZN7cutlass13device_kernelIN5flash11enable_sm90INS1_16FlashAttnFwdSm90INS1_25CollectiveMainloopFwdSm90ILi2EN4cute5tupleIJNS5_1CILi1EEES8_S8_EEENS6_IJNS7_ILi192EEENS7_ILi128EEENS7_ILi64EEEEEELi64ENS_10bfloat16_tEfNS_4arch4Sm90ELb1ELb0ELb0ELb1ELb0ELb0ELb0ELb1ELb1ELb0ELb0ELb0EEENS1_21CollectiveEpilogueFwdINS6_IJSA_SC_SB_EEES9_SE_SG_Li384ELb1ELb0ELb0ELb0EEENS1_36VarlenDynamicPersistentTileSchedulerILi192ELi128ELi384ELi32ELb0ELb0ELb1ELb1ELb1ELb1EEEEEEEEEvNT_6ParamsE,"ax",@progbits
	.align	128
.text._ZN7cutlass13device_kernelIN5flash11enable_sm90INS1_16FlashAttnFwdSm90INS1_25CollectiveMainloopFwdSm90ILi2EN4cute5tupleIJNS5_1CILi1EEES8_S8_EEENS6_IJNS7_ILi192EEENS7_ILi128EEENS7_ILi64EEEEEELi64ENS_10bfloat16_tEfNS_4arch4Sm90ELb1ELb0ELb0ELb1ELb0ELb0ELb0ELb1ELb1ELb0ELb0ELb0EEENS1_21CollectiveEpilogueFwdINS6_IJSA_SC_SB_EEES9_SE_SG_Li384ELb1ELb0ELb0ELb0EEENS1_36VarlenDynamicPersistentTileSchedulerILi192ELi128ELi384ELi32ELb0ELb0ELb1ELb1ELb1ELb1EEEEEEEEEvNT_6ParamsE:
        .type           _ZN7cutlass13device_kernelIN5flash11enable_sm90INS1_16FlashAttnFwdSm90INS1_25CollectiveMainloopFwdSm90ILi2EN4cute5tupleIJNS5_1CILi1EEES8_S8_EEENS6_IJNS7_ILi192EEENS7_ILi128EEENS7_ILi64EEEEEELi64ENS_10bfloat16_tEfNS_4arch4Sm90ELb1ELb0ELb0ELb1ELb0ELb0ELb0ELb1ELb1ELb0ELb0ELb0EEENS1_21CollectiveEpilogueFwdINS6_IJSA_SC_SB_EEES9_SE_SG_Li384ELb1ELb0ELb0ELb0EEENS1_36VarlenDynamicPersistentTileSchedulerILi192ELi128ELi384ELi32ELb0ELb0ELb1ELb1ELb1ELb1EEEEEEEEEvNT_6ParamsE,@function
        .size           _ZN7cutlass13device_kernelIN5flash11enable_sm90INS1_16FlashAttnFwdSm90INS1_25CollectiveMainloopFwdSm90ILi2EN4cute5tupleIJNS5_1CILi1EEES8_S8_EEENS6_IJNS7_ILi192EEENS7_ILi128EEENS7_ILi64EEEEEELi64ENS_10bfloat16_tEfNS_4arch4Sm90ELb1ELb0ELb0ELb1ELb0ELb0ELb0ELb1ELb1ELb0ELb0ELb0EEENS1_21CollectiveEpilogueFwdINS6_IJSA_SC_SB_EEES9_SE_SG_Li384ELb1ELb0ELb0ELb0EEENS1_36VarlenDynamicPersistentTileSchedulerILi192ELi128ELi384ELi32ELb0ELb0ELb1ELb1ELb1ELb1EEEEEEEEEvNT_6ParamsE,(.L_x_2283 - _ZN7cutlass13device_kernelIN5flash11enable_sm90INS1_16FlashAttnFwdSm90INS1_25CollectiveMainloopFwdSm90ILi2EN4cute5tupleIJNS5_1CILi1EEES8_S8_EEENS6_IJNS7_ILi192EEENS7_ILi128EEENS7_ILi64EEEEEELi64ENS_10bfloat16_tEfNS_4arch4Sm90ELb1ELb0ELb0ELb1ELb0ELb0ELb0ELb1ELb1ELb0ELb0ELb0EEENS1_21CollectiveEpilogueFwdINS6_IJSA_SC_SB_EEES9_SE_SG_Li384ELb1ELb0ELb0ELb0EEENS1_36VarlenDynamicPersistentTileSchedulerILi192ELi128ELi384ELi32ELb0ELb0ELb1ELb1ELb1ELb1EEEEEEEEEvNT_6ParamsE)
        .other          _ZN7cutlass13device_kernelIN5flash11enable_sm90INS1_16FlashAttnFwdSm90INS1_25CollectiveMainloopFwdSm90ILi2EN4cute5tupleIJNS5_1CILi1EEES8_S8_EEENS6_IJNS7_ILi192EEENS7_ILi128EEENS7_ILi64EEEEEELi64ENS_10bfloat16_tEfNS_4arch4Sm90ELb1ELb0ELb0ELb1ELb0ELb0ELb0ELb1ELb1ELb0ELb0ELb0EEENS1_21CollectiveEpilogueFwdINS6_IJSA_SC_SB_EEES9_SE_SG_Li384ELb1ELb0ELb0ELb0EEENS1_36VarlenDynamicPersistentTileSchedulerILi192ELi128ELi384ELi32ELb0ELb0ELb1ELb1ELb1ELb1EEEEEEEEEvNT_6ParamsE,@"STO_CUDA_ENTRY STV_DEFAULT"
_ZN7cutlass13device_kernelIN5flash11enable_sm90INS1_16FlashAttnFwdSm90INS1_25CollectiveMainloopFwdSm90ILi2EN4cute5tupleIJNS5_1CILi1EEES8_S8_EEENS6_IJNS7_ILi192EEENS7_ILi128EEENS7_ILi64EEEEEELi64ENS_10bfloat16_tEfNS_4arch4Sm90ELb1ELb0ELb0ELb1ELb0ELb0ELb0ELb1ELb1ELb0ELb0ELb0EEENS1_21CollectiveEpilogueFwdINS6_IJSA_SC_SB_EEES9_SE_SG_Li384ELb1ELb0ELb0ELb0EEENS1_36VarlenDynamicPersistentTileSchedulerILi192ELi128ELi384ELi32ELb0ELb0ELb1ELb1ELb1ELb1EEEEEEEEEvNT_6ParamsE:
        /* <DEDUP_REMOVED lines=21> */
.L_x_1688:
[----:B------:R-:W-:Y:S05]  /*0150*/  BSYNC B0 ;  /* 0x0000000000007941 */ /* 0x000fea0003800000 */
.L_x_1687:
        /* <DEDUP_REMOVED lines=41> */
.L_x_1689:
        /* <DEDUP_REMOVED lines=22> */
.L_x_1690:
        /* <DEDUP_REMOVED lines=18> */
.L_x_1691:
        /* <DEDUP_REMOVED lines=22> */
.L_x_1692:
        /* <DEDUP_REMOVED lines=22> */
.L_x_1693:
[----:B------:R-:W-:Y:S01]  /*0930*/  PLOP3.LUT P0, PT, PT, PT, UP0, 0x80, 0x0 ;  /* 0x000000000000781c */ /* 0x000fe20003f0f008 */
[----:B------:R-:W-:Y:S01]  /*0940*/  UMOV UR36, 0x1 ;  /* 0x0000000100247882 */ /* 0x000fe20000000000 */
[----:B------:R-:W-:Y:S01]  /*0950*/  NOP ;  /* 0x0000000000007918 */ /* 0x000fe20000000000 */
[----:B------:R-:W-:Y:S01]  /*0960*/  USEL UR36, UR36, 0x2, !UP0 ;  /* 0x0000000224247887 */ /* 0x000fe2000c000000 */
[----:B------:R-:W-:Y:S01]  /*0970*/  ULDC.64 UR38, c[0x0][0x208] ;  /* 0x0000820000267ab9 */ /* 0x000fe20000000a00 */
[----:B012-4-:R-:W-:Y:S08]  /*0980*/  BAR.SYNC.DEFER_BLOCKING 0x0 ;  /* 0x0000000000007b1d */ /* 0x017ff00000010000 */
[----:B------:R-:W-:Y:S05]  /*0990*/  @!P0 BRA `(.L_x_1694) ;  /* 0x0000009000dc8947 */ /* 0x000fea0003800000 */
.L_x_1695:
        /* <DEDUP_REMOVED lines=29> */
[----:B------:R-:W-:Y:S01]  /*0b70*/  LEA.HI R2, R0, R155, RZ, 0x4 ;  /* 0x0000009b00027211 */ /* 0x000fe200078f20ff */
[----:B------:R-:W-:Y:S01]  /*0b80*/  IMAD.SHL.U32 R5, R3, 0x20, RZ ;  /* 0x0000002003057824 */ /* 0x000fe200078e00ff */
[----:B------:R-:W-:Y:S01]  /*0b90*/  SHF.R.S32.HI R153, RZ, 0x7, R153 ;  /* 0x00000007ff997819 */ /* 0x000fe20000011499 */
[----:B------:R-:W-:Y:S01]  /*0ba0*/  IMAD.IADD R152, R155, 0x1, -R152 ;  /* 0x000000019b987824 */ /* 0x000fe200078e0a98 */
[----:B------:R-:W-:Y:S02]  /*0bb0*/  SHF.R.S32.HI R3, RZ, 0x4, R2 ;  /* 0x00000004ff037819 */ /* 0x000fe40000011402 */
[----:B------:R-:W-:Y:S02]  /*0bc0*/  LOP3.LUT R4, R2, 0x3fffff0, RZ, 0xc0, !PT ;  /* 0x03fffff002047812 */ /* 0x000fe400078ec0ff */
[----:B------:R-:W-:-:S02]  /*0bd0*/  SHF.R.S32.HI R7, RZ, 0x1f, R152 ;  /* 0x0000001fff077819 */ /* 0x000fc40000011498 */
[----:B------:R-:W-:Y:S01]  /*0be0*/  LEA.HI R2, R2, R3, RZ, 0x1 ;  /* 0x0000000302027211 */ /* 0x000fe200078f08ff */
[----:B------:R-:W-:Y:S01]  /*0bf0*/  IMAD.IADD R4, R155, 0x1, -R4 ;  /* 0x000000019b047824 */ /* 0x000fe200078e0a04 */
[----:B------:R-:W-:Y:S02]  /*0c00*/  LEA.HI R8, R7, R152, RZ, 0x2 ;  /* 0x0000009807087211 */ /* 0x000fe400078f10ff */
[----:B------:R-:W-:Y:S02]  /*0c10*/  LOP3.LUT R5, R5, 0xfffffc00, RZ, 0xc0, !PT ;  /* 0xfffffc0005057812 */ /* 0x000fe400078ec0ff */
[--C-:B------:R-:W-:Y:S02]  /*0c20*/  SHF.R.S32.HI R9, RZ, 0x2, R8.reuse ;  /* 0x00000002ff097819 */ /* 0x100fe40000011408 */
[----:B------:R-:W-:Y:S01]  /*0c30*/  SHF.R.S32.HI R6, RZ, 0x1f, R8 ;  /* 0x0000001fff067819 */ /* 0x000fe20000011408 */
[----:B------:R-:W-:Y:S01]  /*0c40*/  IMAD R5, R4, 0x40, R5 ;  /* 0x0000004004057824 */ /* 0x000fe200078e0205 */
[----:B------:R-:W-:-:S02]  /*0c50*/  LOP3.LUT R2, R2, 0x1ffffffe, RZ, 0xc0, !PT ;  /* 0x1ffffffe02027812 */ /* 0x000fc400078ec0ff */
[----:B------:R-:W-:Y:S01]  /*0c60*/  LEA.HI R10, R6, R9, RZ, 0x3 ;  /* 0x00000009060a7211 */ /* 0x000fe200078f18ff */
[----:B------:R-:W-:Y:S01]  /*0c70*/  IMAD.HI R6, R153, 0x55555556, RZ ;  /* 0x5555555699067827 */ /* 0x000fe200078e02ff */
[----:B------:R-:W-:Y:S02]  /*0c80*/  LEA.HI R7, R7, R152, RZ, 0x5 ;  /* 0x0000009807077211 */ /* 0x000fe400078f28ff */
[----:B------:R-:W-:Y:S01]  /*0c90*/  LOP3.LUT R10, R10, 0xfffffff8, RZ, 0xc0, !PT ;  /* 0xfffffff80a0a7812 */ /* 0x000fe200078ec0ff */
[----:B------:R-:W-:Y:S01]  /*0ca0*/  IMAD.IADD R2, R3, 0x1, -R2 ;  /* 0x0000000103027824 */ /* 0x000fe200078e0a02 */
[----:B------:R-:W-:Y:S02]  /*0cb0*/  LEA.HI R0, R0, R155, RZ, 0x3 ;  /* 0x0000009b00007211 */ /* 0x000fe400078f18ff */
[----:B------:R-:W-:Y:S01]  /*0cc0*/  LEA.HI R6, R6, R6, RZ, 0x1 ;  /* 0x0000000606067211 */ /* 0x000fe200078f08ff */
[----:B------:R-:W-:Y:S01]  /*0cd0*/  IMAD R154, R2, 0x8, R5 ;  /* 0x00000008029a7824 */ /* 0x000fe200078e0205 */
[----:B------:R-:W-:Y:S01]  /*0ce0*/  SHF.R.S32.HI R7, RZ, 0x5, R7 ;  /* 0x00000005ff077819 */ /* 0x000fe20000011407 */
[----:B------:R-:W-:Y:S01]  /*0cf0*/  IMAD.IADD R10, R9, 0x1, -R10 ;  /* 0x00000001090a7824 */ /* 0x000fe200078e0a0a */
[----:B------:R-:W-:Y:S01]  /*0d00*/  LOP3.LUT R2, R0, 0x1ffffff8, RZ, 0xc0, !PT ;  /* 0x1ffffff800027812 */ /* 0x000fe200078ec0ff */
[----:B------:R-:W-:Y:S01]  /*0d10*/  IMAD R6, R6, -0x3, R153 ;  /* 0xfffffffd06067824 */ /* 0x000fe200078e0299 */
[----:B------:R-:W-:Y:S01]  /*0d20*/  LOP3.LUT R3, R8, 0x7ffffffc, RZ, 0xc0, !PT ;  /* 0x7ffffffc08037812 */ /* 0x000fe200078ec0ff */
[----:B------:R-:W-:Y:S01]  /*0d30*/  IMAD R7, R7, 0x10, R10 ;  /* 0x0000001007077824 */ /* 0x000fe200078e020a */
[----:B------:R-:W-:Y:S01]  /*0d40*/  SHF.R.S32.HI R16, RZ, 0x3, R0 ;  /* 0x00000003ff107819 */ /* 0x000fe20000011400 */
[----:B------:R-:W-:-:S02]  /*0d50*/  IMAD.IADD R2, R155, 0x1, -R2 ;  /* 0x000000019b027824 */ /* 0x000fc400078e0a02 */
[----:B------:R-:W-:Y:S02]  /*0d60*/  IMAD R19, R6, 0x40, R7 ;  /* 0x0000004006137824 */ /* 0x000fe400078e0207 */
[----:B------:R-:W-:Y:S02]  /*0d70*/  IMAD.SHL.U32 R22, R2, 0x8, RZ ;  /* 0x0000000802167824 */ /* 0x000fe400078e00ff */
[----:B------:R-:W-:-:S07]  /*0d80*/  IMAD.IADD R18, R152, 0x1, -R3 ;  /* 0x0000000198127824 */ /* 0x000fce00078e0a03 */
.L_x_1749:
[----:B0-----:R-:W0:Y:S01]  /*0d90*/  LDC.64 R2, c[0x0][0xc60] ;  /* 0x00031800ff027b82 */ /* 0x001e220000000a00 */
        /* <DEDUP_REMOVED lines=13> */
[----:B------:R-:W-:-:S04]  /*0e70*/  @UP0 ULEA UR6, UP2, UR46, UR6, 0x2 ;  /* 0x000000062e060291 */ /* 0x000fc8000f84103f */
[----:B------:R-:W-:Y:S02]  /*0e80*/  @UP0 ULEA.HI.X UR7, UR46, UR7, UR45, 0x2, UP2 ;  /* 0x000000072e070291 */ /* 0x000fe400090f142d */
[----:B------:R-:W-:Y:S01]  /*0e90*/  @UP1 ULEA UR8, UP0, UR46, UR8, 0x2 ;  /* 0x000000082e081291 */ /* 0x000fe2000f80103f */
[----:B------:R-:W-:-:S03]  /*0ea0*/  IMAD.U32 R2, RZ, RZ, UR6 ;  /* 0x00000006ff027e24 */ /* 0x000fc6000f8e00ff */
[----:B------:R-:W-:Y:S01]  /*0eb0*/  @UP1 ULEA.HI.X UR9, UR46, UR9, UR45, 0x2, UP0 ;  /* 0x000000092e091291 */ /* 0x000fe200080f142d */
[----:B------:R-:W-:Y:S01]  /*0ec0*/  IMAD.U32 R3, RZ, RZ, UR7 ;  /* 0x00000007ff037e24 */ /* 0x000fe2000f8e00ff */
[----:B------:R-:W-:Y:S01]  /*0ed0*/  ULDC.64 UR6, c[0x0][0x3f8] ;  /* 0x0000fe0000067ab9 */ /* 0x000fe20000000a00 */
[----:B---345:R-:W-:-:S03]  /*0ee0*/  IMAD.U32 R4, RZ, RZ, UR8 ;  /* 0x00000008ff047e24 */ /* 0x038fc6000f8e00ff */
[----:B------:R-:W-:Y:S01]  /*0ef0*/  IMAD.U32 R5, RZ, RZ, UR9 ;  /* 0x00000009ff057e24 */ /* 0x000fe2000f8e00ff */
[----:B------:R-:W2:Y:S01]  /*0f00*/  @P0 LDG.E R2, desc[UR38][R2.64] ;  /* 0x0000002602020981 */ /* 0x000ea2000c1e1900 */
[----:B------:R-:W-:Y:S01]  /*0f10*/  UISETP.NE.U32.AND UP0, UPT, UR6, URZ, UPT ;  /* 0x0000003f0600728c */ /* 0x000fe2000bf05070 */
[----:B------:R-:W-:Y:S02]  /*0f20*/  ULDC.64 UR8, c[0x0][0xa20] ;  /* 0x0002880000087ab9 */ /* 0x000fe40000000a00 */
[----:B------:R-:W3:Y:S01]  /*0f30*/  @P2 LDG.E R4, desc[UR38][R4.64] ;  /* 0x0000002604042981 */ /* 0x000ee2000c1e1900 */
[----:B------:R-:W-:Y:S01]  /*0f40*/  UISETP.NE.AND.EX UP0, UPT, UR7, URZ, UPT, UP0 ;  /* 0x0000003f0700728c */ /* 0x000fe2000bf05300 */
[----:B------:R-:W-:Y:S01]  /*0f50*/  ISETP.NE.U32.AND P1, PT, RZ, UR8, PT ;  /* 0x00000008ff007c0c */ /* 0x000fe2000bf25070 */
[----:B------:R-:W-:Y:S01]  /*0f60*/  ULDC UR6, c[0x0][0x2e0] ;  /* 0x0000b80000067ab9 */ /* 0x000fe20000000800 */
[----:B------:R-:W-:Y:S01]  /*0f70*/  UMOV UR49, URZ ;  /* 0x0000003f00317c82 */ /* 0x000fe20008000000 */
[----:B------:R-:W-:Y:S01]  /*0f80*/  USEL UR4, UR4, 0x1, UP0 ;  /* 0x0000000104047887 */ /* 0x000fe20008000000 */
[----:B------:R-:W-:Y:S01]  /*0f90*/  ISETP.NE.AND.EX P1, PT, RZ, UR9, PT, P1 ;  /* 0x00000009ff007c0c */ /* 0x000fe2000bf25310 */
[----:B------:R-:W-:Y:S01]  /*0fa0*/  ULDC UR50, c[0x0][0x288] ;  /* 0x0000a20000327ab9 */ /* 0x000fe20000000800 */
[----:B------:R-:W-:Y:S01]  /*0fb0*/  UMOV UR44, UR5 ;  /* 0x00000005002c7c82 */ /* 0x000fe20008000000 */
[----:B------:R-:W-:Y:S01]  /*0fc0*/  UIMAD UR6, UR4, UR6, URZ ;  /* 0x00000006040672a4 */ /* 0x000fe2000f8e023f */
[----:B--2---:R-:W-:-:S02]  /*0fd0*/  @P0 R2UR UR49, R2 ;  /* 0x00000000023102ca */ /* 0x004fc400000e0000 */
[----:B---3--:R-:W-:Y:S01]  /*0fe0*/  @P2 R2UR UR50, R4 ;  /* 0x00000000043222ca */ /* 0x008fe200000e0000 */
[----:B-1----:R-:W-:-:S14]  /*0ff0*/  @P2 BRA `(.L_x_1696) ;  /* 0x0000000000342947 */ /* 0x002fdc0003800000 */
        /* <DEDUP_REMOVED lines=13> */
.L_x_1696:
[----:B------:R-:W-:Y:S01]  /*10d0*/  UMOV UR43, UR51 ;  /* 0x00000033002b7c82 */ /* 0x000fe20008000000 */
[----:B------:R-:W-:Y:S05]  /*10e0*/  @!P1 BRA `(.L_x_1697) ;  /* 0x00000000001c9947 */ /* 0x000fea0003800000 */
[----:B------:R-:W-:-:S04]  /*10f0*/  ULEA UR4, UP0, UR46, UR8, 0x2 ;  /* 0x000000082e047291 */ /* 0x000fc8000f80103f */
[----:B------:R-:W-:Y:S02]  /*1100*/  ULEA.HI.X UR5, UR46, UR9, UR45, 0x2, UP0 ;  /* 0x000000092e057291 */ /* 0x000fe400080f142d */
[----:B------:R-:W-:-:S04]  /*1110*/  IMAD.U32 R2, RZ, RZ, UR4 ;  /* 0x00000004ff027e24 */ /* 0x000fc8000f8e00ff */
[----:B------:R-:W-:-:S05]  /*1120*/  IMAD.U32 R3, RZ, RZ, UR5 ;  /* 0x00000005ff037e24 */ /* 0x000fca000f8e00ff */
[----:B------:R-:W2:Y:S02]  /*1130*/  LDG.E R2, desc[UR38][R2.64] ;  /* 0x0000002602027981 */ /* 0x000ea4000c1e1900 */
[----:B--2---:R-:W-:Y:S01]  /*1140*/  R2UR UR6, R2 ;  /* 0x00000000020672ca */ /* 0x004fe200000e0000 */
[----:B------:R-:W-:-:S14]  /*1150*/  BRA `(.L_x_1698) ;  /* 0x0000000000347947 */ /* 0x000fdc0003800000 */
.L_x_1697:
        /* <DEDUP_REMOVED lines=13> */
.L_x_1698:
[----:B------:R-:W-:Y:S01]  /*1230*/  UMOV UR5, 0xc0 ;  /* 0x000000c000057882 */ /* 0x000fe20000000000 */
[----:B------:R-:W-:Y:S01]  /*1240*/  UIADD3 UR49, -UR49, UR6, URZ ;  /* 0x0000000631317290 */ /* 0x000fe2000fffe13f */
[----:B------:R-:W-:Y:S01]  /*1250*/  PLOP3.LUT P0, PT, PT, PT, PT, 0x80, 0x0 ;  /* 0x000000000000781c */ /* 0x000fe20003f0f070 */
[----:B------:R-:W-:Y:S01]  /*1260*/  UIMAD UR5, UR51, UR5, 0x13f ;  /* 0x0000013f330574a4 */ /* 0x000fe2000f8e0205 */
[----:B------:R-:W-:Y:S01]  /*1270*/  CS2R R2, SRZ ;  /* 0x0000000000027805 */ /* 0x000fe2000001ff00 */
[----:B------:R-:W-:Y:S01]  /*1280*/  UIADD3 UR4, UR49, 0x7f, URZ ;  /* 0x0000007f31047890 */ /* 0x000fe2000fffe03f */
[----:B------:R-:W-:Y:S01]  /*1290*/  IMAD.MOV.U32 R119, RZ, RZ, RZ ;  /* 0x000000ffff777224 */ /* 0x000fe200078e00ff */
[----:B------:R-:W-:Y:S01]  /*12a0*/  UIADD3 UR6, UR49, UR5, -UR50 ;  /* 0x0000000531067290 */ /* 0x000fe2000fffe832 */
        /* <DEDUP_REMOVED lines=19> */
[----:B------:R-:W-:Y:S01]  /*13e0*/  USEL UR52, UR5, UR7, UP0 ;  /* 0x0000000705347287 */ /* 0x000fe20008000000 */
[----:B------:R-:W-:Y:S01]  /*13f0*/  CS2R R6, SRZ ;  /* 0x0000000000067805 */ /* 0x000fe2000001ff00 */
[----:B------:R-:W-:Y:S01]  /*1400*/  IMAD.MOV.U32 R14, RZ, RZ, RZ ;  /* 0x000000ffff0e7224 */ /* 0x000fe200078e00ff */
[----:B------:R-:W-:Y:S01]  /*1410*/  CS2R R50, SRZ ;  /* 0x0000000000327805 */ /* 0x000fe2000001ff00 */
[----:B------:R-:W-:Y:S01]  /*1420*/  UISETP.GE.AND UP0, UPT, UR52, 0x1, UPT ;  /* 0x000000013400788c */ /* 0x000fe2000bf06270 */
[----:B------:R-:W-:-:S05]  /*1430*/  CS2R R52, SRZ ;  /* 0x0000000000347805 */ /* 0x000fca000001ff00 */
[----:B------:R-:W-:-:S13]  /*1440*/  PLOP3.LUT P1, PT, PT, PT, UP0, 0x80, 0x0 ;  /* 0x000000000000781c */ /* 0x000fda0003f2f008 */
[----:B------:R-:W-:Y:S05]  /*1450*/  @!P1 BRA `(.L_x_1699) ;  /* 0x0000006c00cc9947 */ /* 0x000fea0003800000 */
[----:B------:R-:W0:Y:S01]  /*1460*/  SHFL.IDX PT, R0, R153, RZ, 0x1f ;  /* 0x00001fff99007589 */ /* 0x000e2200000e0000 */
[----:B------:R-:W1:Y:S01]  /*1470*/  S2UR UR6, SR_CgaCtaId ;  /* 0x00000000000679c3 */ /* 0x000e620000008800 */
[----:B------:R-:W-:Y:S01]  /*1480*/  UMOV UR41, 0x400 ;  /* 0x0000040000297882 */ /* 0x000fe20000000000 */
[----:B0-----:R-:W-:Y:S01]  /*1490*/  R2UR UR42, R0 ;  /* 0x00000000002a72ca */ /* 0x001fe200000e0000 */
[----:B-1----:R-:W-:-:S12]  /*14a0*/  ULEA UR41, UR6, UR41, 0x18 ;  /* 0x0000002906297291 */ /* 0x002fd8000f8ec03f */
        /* <DEDUP_REMOVED lines=26> */
.L_x_1700:
        /* <DEDUP_REMOVED lines=9> */
.L_x_1835:
[----:B------:R-:W-:Y:S05]  /*16e0*/  @!P0 BRA `(.L_x_1702) ;  /* 0x0000000000048947 */ /* 0x000fea0003800000 */
[----:B------:R-:W-:Y:S01]  /*16f0*/  BPT.TRAP 0x1 ;  /* 0x000000040000795c */ /* 0x000fe20000300000 */
.L_x_1702:
[----:B------:R-:W-:Y:S02]  /*1700*/  IMAD.U32 R2, RZ, RZ, UR37 ;  /* 0x00000025ff027e24 */ /* 0x000fe4000f8e00ff */
[----:B0-----:R-:W-:-:S03]  /*1710*/  IMAD.U32 R3, RZ, RZ, UR40 ;  /* 0x00000028ff037e24 */ /* 0x001fc6000f8e00ff */
[----:B------:R-:W-:Y:S02]  /*1720*/  LEA R2, R2, UR41, 0x3 ;  /* 0x0000002902027c11 */ /* 0x000fe4000f8e18ff */
[----:B------:R-:W-:-:S04]  /*1730*/  SHF.L.U32 R3, R3, 0x1f, RZ ;  /* 0x0000001f03037819 */ /* 0x000fc800000006ff */
[----:B------:R0:W1:Y:S01]  /*1740*/  SYNCS.PHASECHK.TRANS64.TRYWAIT P2, [R2+URZ+0x16830], R3 ;  /* 0x01683003020075a7 */ /* 0x000062000804017f */
[----:B------:R-:W-:Y:S05]  /*1750*/  @!P0 BRA `(.L_x_1703) ;  /* 0x0000000000048947 */ /* 0x000fea0003800000 */
[----:B------:R-:W-:Y:S01]  /*1760*/  BPT.TRAP 0x1 ;  /* 0x000000040000795c */ /* 0x000fe20000300000 */
.L_x_1703:
[----:B------:R-:W2:Y:S01]  /*1770*/  S2R R0, SR_TID.X ;  /* 0x0000000000007919 */ /* 0x000ea20000002100 */
[----:B------:R-:W-:Y:S01]  /*1780*/  IMAD.MOV.U32 R119, RZ, RZ, RZ ;  /* 0x000000ffff777224 */ /* 0x000fe200078e00ff */
[----:B--2---:R-:W-:Y:S01]  /*1790*/  LOP3.LUT P1, RZ, R0, 0x7f, RZ, 0xc0, !PT ;  /* 0x0000007f00ff7812 */ /* 0x004fe2000782c0ff */
[----:B-1----:R-:W-:-:S12]  /*17a0*/  @P2 BRA `(.L_x_1704) ;  /* 0x0000000000082947 */ /* 0x002fd80003800000 */
[----:B------:R-:W1:Y:S02]  /*17b0*/  SYNCS.PHASECHK.TRANS64.TRYWAIT P2, [R2+URZ+0x16830], R3 ;  /* 0x01683003020075a7 */ /* 0x000e64000804017f */
[----:B-1----:R-:W-:Y:S05]  /*17c0*/  @!P2 BRA `(.L_x_1705) ;  /* 0x000000c8002ca947 */ /* 0x002fea0003800000 */
.L_x_1704:
[----:B------:R-:W-:Y:S05]  /*17d0*/  WARPSYNC.ALL ;  /* 0x0000000000007948 */ /* 0x000fea0003800000 */
[----:B------:R-:W-:Y:S01]  /*17e0*/  UIADD3 UR4, UR41, 0xe400, URZ ;  /* 0x0000e40029047890 */ /* 0x000fe2000fffe03f */
[----:B------:R-:W-:Y:S01]  /*17f0*/  WARPGROUP.ARRIVE ;  /* 0x00000000000079c5 */ /* 0x000fe20000000000 */
[----:B------:R-:W-:Y:S01]  /*1800*/  ULOP3.LUT UR16, UR53, 0x10000, URZ, 0xfc, !UPT ;  /* 0x0001000035107892 */ /* 0x000fe2000f8efc3f */
[----:B------:R-:W-:Y:S01]  /*1810*/  IMAD.U32 R0, RZ, RZ, UR51 ;  /* 0x00000033ff007e24 */ /* 0x000fe2000f8e00ff */
[----:B------:R-:W-:Y:S01]  /*1820*/  USHF.R.U32.HI UR4, URZ, 0x4, UR4 ;  /* 0x000000043f047899 */ /* 0x000fe20008011604 */
[----:B01----:R-:W-:Y:S01]  /*1830*/  @!P1 VIADD R2, R2, 0x16840 ;  /* 0x0001684002029836 */ /* 0x003fe20000000000 */
[----:B------:R-:W-:Y:S01]  /*1840*/  UMOV UR17, 0x40000040 ;  /* 0x4000004000117882 */ /* 0x000fe20000000000 */
[----:B------:R-:W-:Y:S01]  /*1850*/  UMOV UR19, 0x40000040 ;  /* 0x4000004000137882 */ /* 0x000fe20000000000 */
[----:B------:R-:W-:Y:S01]  /*1860*/  ULOP3.LUT UR4, UR4, 0x3fff, URZ, 0xc0, !UPT ;  /* 0x00003fff04047892 */ /* 0x000fe2000f8ec03f */
[----:B------:R-:W-:Y:S01]  /*1870*/  IMAD R5, R0, 0xc0, R19 ;  /* 0x000000c000057824 */ /* 0x000fe200078e0213 */
        /* <DEDUP_REMOVED lines=40> */
[----:B------:R-:W-:Y:S02]  /*1b00*/  WARPGROUP.DEPBAR.LE gsb0, 0x0 ;  /* 0x00008000000079c5 */ /* 0x000fe40000010000 */
[----:B------:R-:W-:-:S06]  /*1b10*/  WARPGROUP.ARRIVE ;  /* 0x00000000000079c5 */ /* 0x000fcc0000000000 */
[----:B------:R-:W-:Y:S01]  /*1b20*/  HGMMA.64x128x16.F32.BF16 R24, gdesc[UR4], R24, gsb0 ;  /* 0x01e00000041879f0 */ /* 0x000fe20008001818 */
[----:B------:R-:W-:Y:S02]  /*1b30*/  UMOV UR6, 0xffffff80 ;  /* 0xffffff8000067882 */ /* 0x000fe40000000000 */
[----:B------:R-:W-:-:S04]  /*1b40*/  UIMAD UR6, UR52, UR6, 0x80 ;  /* 0x00000080340674a4 */ /* 0x000fc8000f8e0206 */
[----:B------:R-:W-:-:S04]  /*1b50*/  UIADD3 UR6, UR49, UR6, URZ ;  /* 0x0000000631067290 */ /* 0x000fc8000fffe03f */
[----:B------:R-:W-:Y:S02]  /*1b60*/  UIADD3 UR7, -UR50, 0x1, UR6 ;  /* 0x0000000132077890 */ /* 0x000fe4000fffe106 */
[----:B------:R-:W-:Y:S01]  /*1b70*/  IMAD.U32 R9, RZ, RZ, UR6 ;  /* 0x00000006ff097e24 */ /* 0x000fe2000f8e00ff */
[----:B------:R-:W-:-:S03]  /*1b80*/  UIADD3 UR6, UR49, -UR50, URZ ;  /* 0x8000003231067290 */ /* 0x000fc6000fffe03f */
[----:B------:R-:W-:Y:S01]  /*1b90*/  IMAD.U32 R3, RZ, RZ, UR7 ;  /* 0x00000007ff037e24 */ /* 0x000fe2000f8e00ff */
[----:B------:R-:W-:Y:S01]  /*1ba0*/  UIMAD UR6, UR51, 0xc0, UR6 ;  /* 0x000000c0330678a4 */ /* 0x000fe2000f8e0206 */
[C---:B------:R-:W-:Y:S02]  /*1bb0*/  IMAD R9, R18.reuse, -0x2, R9 ;  /* 0xfffffffe12097824 */ /* 0x040fe400078e0209 */
[----:B------:R-:W-:Y:S01]  /*1bc0*/  IMAD R8, R18, -0x2, R3 ;  /* 0xfffffffe12087824 */ /* 0x000fe200078e0203 */
[----:B------:R-:W-:-:S04]  /*1bd0*/  USHF.R.S32.HI UR7, URZ, 0x1f, UR6 ;  /* 0x0000001f3f077899 */ /* 0x000fc80008011406 */
[----:B------:R-:W-:Y:S01]  /*1be0*/  IADD3 R0, R8, 0x8, R5 ;  /* 0x0000000808007810 */ /* 0x000fe20007ffe005 */
[----:B------:R-:W-:-:S03]  /*1bf0*/  ULEA.HI UR7, UR7, UR6, URZ, 0x7 ;  /* 0x0000000607077291 */ /* 0x000fc6000f8f383f */
[----:B------:R-:W-:Y:S01]  /*1c00*/  VIMNMX R3, R9, R0, PT ;  /* 0x0000000009037248 */ /* 0x000fe20003fe0100 */
[----:B------:R-:W-:Y:S01]  /*1c10*/  USHF.R.S32.HI UR7, URZ, 0x7, UR7 ;  /* 0x000000073f077899 */ /* 0x000fe20008011407 */
[----:B------:R-:W-:Y:S02]  /*1c20*/  VIADDMNMX R9, R5, R8, R9, PT ;  /* 0x0000000805097246 */ /* 0x000fe40003800109 */
[C---:B------:R-:W-:Y:S01]  /*1c30*/  ISETP.GT.AND P2, PT, R3.reuse, RZ, PT ;  /* 0x000000ff0300720c */ /* 0x040fe20003f44270 */
[----:B------:R-:W-:Y:S01]  /*1c40*/  UISETP.LT.AND UP0, UPT, URZ, UR7, UPT ;  /* 0x000000073f00728c */ /* 0x000fe2000bf01270 */
[C---:B------:R-:W-:Y:S02]  /*1c50*/  ISETP.GT.AND P3, PT, R3.reuse, 0x1, PT ;  /* 0x000000010300780c */ /* 0x040fe40003f64270 */
[----:B------:R-:W-:Y:S01]  /*1c60*/  ISETP.GT.AND P4, PT, R3, 0x8, PT ;  /* 0x000000080300780c */ /* 0x000fe20003f84270 */
[----:B------:R-:W-:-:S04]  /*1c70*/  USEL UR22, URZ, UR7, !UP0 ;  /* 0x000000073f167287 */ /* 0x000fc8000c000000 */
[----:B------:R-:W-:Y:S01]  /*1c80*/  UISETP.GE.AND UP0, UPT, UR24, UR22, UPT ;  /* 0x000000161800728c */ /* 0x000fe2000bf06270 */
[----:B------:R-:W-:Y:S02]  /*1c90*/  WARPGROUP.DEPBAR.LE gsb0, 0x0 ;  /* 0x00008000000079c5 */ /* 0x000fe40000010000 */
[----:B------:R-:W-:-:S06]  /*1ca0*/  WARPGROUP.ARRIVE ;  /* 0x00000000000079c5 */ /* 0x000fcc0000000000 */
[----:B------:R-:W-:Y:S03]  /*1cb0*/  HGMMA.64x128x16.F32.BF16 R24, gdesc[UR8], R24, gsb0 ;  /* 0x01e00000081879f0 */ /* 0x000fe60008001818 */
[----:B------:R-:W-:Y:S02]  /*1cc0*/  WARPGROUP.DEPBAR.LE gsb0, 0x0 ;  /* 0x00008000000079c5 */ /* 0x000fe40000010000 */
[----:B------:R-:W-:-:S07]  /*1cd0*/  WARPGROUP.ARRIVE ;  /* 0x00000000000079c5 */ /* 0x000fce0000000000 */
        /* <DEDUP_REMOVED lines=92> */
[----:B------:R-:W-:Y:S02]  /*22a0*/  FSEL R87, R87, -INF , P2 ;  /* 0xff80000057577808 */ /* 0x000fe40001000000 */
[----:B------:R-:W-:Y:S02]  /*22b0*/  FMNMX.FTZ R6, R86, R7, !PT ;  /* 0x0000000756067209 */ /* 0x000fe40007810000 */
[----:B------:R-:W-:Y:S02]  /*22c0*/  ISETP.GT.AND P3, PT, R9, 0x1, PT ;  /* 0x000000010900780c */ /* 0x000fe40003f64270 */
[----:B------:R-:W-:Y:S02]  /*22d0*/  FMNMX.FTZ R7, R87, R6, !PT ;  /* 0x0000000657077209 */ /* 0x000fe40007810000 */
[----:B------:R-:W-:-:S02]  /*22e0*/  ISETP.GT.AND P4, PT, R9, 0x8, PT ;  /* 0x000000080900780c */ /* 0x000fc40003f84270 */
[----:B------:R-:W-:Y:S01]  /*22f0*/  FSEL R42, R25, -INF , P3 ;  /* 0xff800000192a7808 */ /* 0x000fe20001800000 */
[----:B------:R-:W1:Y:S01]  /*2300*/  SHFL.BFLY PT, R6, R7, 0x2, 0x1f ;  /* 0x0c401f0007067f89 */ /* 0x000e6200000e0000 */
[----:B------:R-:W-:Y:S02]  /*2310*/  FSEL R28, R28, -INF , P4 ;  /* 0xff8000001c1c7808 */ /* 0x000fe40002000000 */
[----:B------:R-:W-:-:S04]  /*2320*/  ISETP.GT.AND P3, PT, R9, 0x10, PT ;  /* 0x000000100900780c */ /* 0x000fc80003f64270 */
[----:B------:R-:W-:Y:S02]  /*2330*/  FSEL R32, R32, -INF , P3 ;  /* 0xff80000020207808 */ /* 0x000fe40001800000 */
[----:B------:R-:W-:Y:S02]  /*2340*/  ISETP.GT.AND P3, PT, R9, 0x18, PT ;  /* 0x000000180900780c */ /* 0x000fe40003f64270 */
[----:B-1----:R-:W-:-:S05]  /*2350*/  FMNMX.FTZ R11, R7, R6, !PT ;  /* 0x00000006070b7209 */ /* 0x002fca0007810000 */
[----:B------:R-:W1:Y:S02]  /*2360*/  SHFL.BFLY PT, R6, R11, 0x1, 0x1f ;  /* 0x0c201f000b067f89 */ /* 0x000e6400000e0000 */
[----:B-1----:R-:W-:-:S04]  /*2370*/  FMNMX.FTZ R6, R11, R6, !PT ;  /* 0x000000060b067209 */ /* 0x002fc80007810000 */
[C---:B------:R-:W-:Y:S01]  /*2380*/  FSETP.NEU.FTZ.AND P2, PT, R6.reuse, -INF , PT ;  /* 0xff8000000600780b */ /* 0x040fe20003f5d000 */
[----:B------:R-:W-:-:S05]  /*2390*/  FMUL.FTZ R3, R6, UR21 ;  /* 0x0000001506037c20 */ /* 0x000fca0008410000 */
[----:B------:R-:W-:Y:S02]  /*23a0*/  FSEL R3, R3, RZ, P2 ;  /* 0x000000ff03037208 */ /* 0x000fe40001000000 */
[----:B------:R-:W-:-:S03]  /*23b0*/  ISETP.GT.AND P2, PT, R9, RZ, PT ;  /* 0x000000ff0900720c */ /* 0x000fc60003f44270 */
[--C-:B------:R-:W-:Y:S01]  /*23c0*/  FFMA.FTZ R13, R90, UR21, -R3.reuse ;  /* 0x000000155a0d7c23 */ /* 0x100fe20008010803 */
[----:B------:R-:W-:Y:S01]  /*23d0*/  FSEL R5, R24, -INF , P2 ;  /* 0xff80000018057808 */ /* 0x000fe20001000000 */
[--C-:B------:R-:W-:Y:S01]  /*23e0*/  FFMA.FTZ R143, R88, UR21, -R3.reuse ;  /* 0x00000015588f7c23 */ /* 0x100fe20008010803 */
[----:B------:R-:W-:Y:S01]  /*23f0*/  ISETP.GT.AND P2, PT, R9, 0x9, PT ;  /* 0x000000090900780c */ /* 0x000fe20003f44270 */
[--C-:B------:R-:W-:Y:S01]  /*2400*/  FFMA.FTZ R137, R50, UR21, -R3.reuse ;  /* 0x0000001532897c23 */ /* 0x100fe20008010803 */
[----:B------:R-:W-:Y:S01]  /*2410*/  FMNMX.FTZ R7, R5, R42, !PT ;  /* 0x0000002a05077209 */ /* 0x000fe20007810000 */
[--C-:B------:R-:W-:Y:S01]  /*2420*/  FFMA.FTZ R139, R54, UR21, -R3.reuse ;  /* 0x00000015368b7c23 */ /* 0x100fe20008010803 */
[----:B------:R-:W-:Y:S01]  /*2430*/  FSEL R29, R29, -INF , P2 ;  /* 0xff8000001d1d7808 */ /* 0x000fe20001000000 */
[--C-:B------:R-:W-:Y:S01]  /*2440*/  FFMA.FTZ R4, R4, UR21, -R3.reuse ;  /* 0x0000001504047c23 */ /* 0x100fe20008010803 */
[----:B------:R-:W-:Y:S01]  /*2450*/  FMNMX.FTZ R24, R28, R7, !PT ;  /* 0x000000071c187209 */ /* 0x000fe20007810000 */
[--C-:B------:R-:W-:Y:S01]  /*2460*/  FFMA.FTZ R149, R100, UR21, -R3.reuse ;  /* 0x0000001564957c23 */ /* 0x100fe20008010803 */
[----:B------:R-:W-:Y:S01]  /*2470*/  ISETP.GT.AND P2, PT, R9, 0x11, PT ;  /* 0x000000110900780c */ /* 0x000fe20003f44270 */
[--C-:B------:R-:W-:Y:S01]  /*2480*/  FFMA.FTZ R151, R102, UR21, -R3.reuse ;  /* 0x0000001566977c23 */ /* 0x100fe20008010803 */
[----:B------:R-:W-:Y:S01]  /*2490*/  FMNMX.FTZ R7, R29, R24, !PT ;  /* 0x000000181d077209 */ /* 0x000fe20007810000 */
[----:B------:R-:W-:Y:S01]  /*24a0*/  MUFU.EX2 R4, R4 ;  /* 0x0000000400047308 */ /* 0x000fe20000000800 */
[----:B------:R-:W-:Y:S01]  /*24b0*/  FSEL R33, R33, -INF , P2 ;  /* 0xff80000021217808 */ /* 0x000fe20001000000 */
[--C-:B------:R-:W-:Y:S01]  /*24c0*/  FFMA.FTZ R135, R62, UR21, -R3.reuse ;  /* 0x000000153e877c23 */ /* 0x100fe20008010803 */
[----:B------:R-:W-:Y:S01]  /*24d0*/  FMNMX.FTZ R24, R32, R7, !PT ;  /* 0x0000000720187209 */ /* 0x000fe20007810000 */
[--C-:B------:R-:W-:Y:S01]  /*24e0*/  FFMA.FTZ R8, R104, UR21, -R3.reuse ;  /* 0x0000001568087c23 */ /* 0x100fe20008010803 */
[----:B------:R-:W-:Y:S01]  /*24f0*/  ISETP.GT.AND P2, PT, R9, 0x19, PT ;  /* 0x000000190900780c */ /* 0x000fe20003f44270 */
[--C-:B------:R-:W-:Y:S01]  /*2500*/  FFMA.FTZ R145, R98, UR21, -R3.reuse ;  /* 0x0000001562917c23 */ /* 0x100fe20008010803 */
[----:B------:R-:W-:Y:S01]  /*2510*/  FSEL R7, R36, -INF , P3 ;  /* 0xff80000024077808 */ /* 0x000fe20001800000 */
[----:B------:R-:W1:Y:S01]  /*2520*/  MUFU.EX2 R149, R149 ;  /* 0x0000009500957308 */ /* 0x000e620000000800 */
[----:B------:R-:W-:Y:S01]  /*2530*/  FMNMX.FTZ R24, R33, R24, !PT ;  /* 0x0000001821187209 */ /* 0x000fe20007810000 */
[--C-:B------:R-:W-:Y:S01]  /*2540*/  FFMA.FTZ R133, R58, UR21, -R3.reuse ;  /* 0x000000153a857c23 */ /* 0x100fe20008010803 */
[----:B------:R-:W-:Y:S01]  /*2550*/  ISETP.GT.AND P3, PT, R9, 0x20, PT ;  /* 0x000000200900780c */ /* 0x000fe20003f64270 */
[--C-:B------:R-:W-:Y:S01]  /*2560*/  FFMA.FTZ R10, R10, UR21, -R3.reuse ;  /* 0x000000150a0a7c23 */ /* 0x100fe20008010803 */
[----:B------:R-:W-:Y:S01]  /*2570*/  FSEL R37, R37, -INF , P2 ;  /* 0xff80000025257808 */ /* 0x000fe20001000000 */
[--C-:B------:R-:W-:Y:S01]  /*2580*/  FFMA.FTZ R147, R96, UR21, -R3.reuse ;  /* 0x0000001560937c23 */ /* 0x100fe20008010803 */
[----:B------:R-:W-:Y:S01]  /*2590*/  FMNMX.FTZ R24, R7, R24, !PT ;  /* 0x0000001807187209 */ /* 0x000fe20007810000 */
[----:B------:R-:W2:Y:S01]  /*25a0*/  MUFU.EX2 R151, R151 ;  /* 0x0000009700977308 */ /* 0x000ea20000000800 */
[----:B------:R-:W-:Y:S01]  /*25b0*/  ISETP.GT.AND P2, PT, R9, 0x21, PT ;  /* 0x000000210900780c */ /* 0x000fe20003f44270 */
[--C-:B------:R-:W-:Y:S01]  /*25c0*/  FFMA.FTZ R94, R94, UR21, -R3.reuse ;  /* 0x000000155e5e7c23 */ /* 0x100fe20008010803 */
[----:B------:R-:W-:Y:S01]  /*25d0*/  FSEL R40, R40, -INF , P3 ;  /* 0xff80000028287808 */ /* 0x000fe20001800000 */
[--C-:B------:R-:W-:Y:S01]  /*25e0*/  FFMA.FTZ R141, R92, UR21, -R3.reuse ;  /* 0x000000155c8d7c23 */ /* 0x100fe20008010803 */
[----:B------:R-:W-:Y:S01]  /*25f0*/  FMNMX.FTZ R11, R37, R24, !PT ;  /* 0x00000018250b7209 */ /* 0x000fe20007810000 */
[--C-:B------:R-:W-:Y:S01]  /*2600*/  FFMA.FTZ R46, R46, UR21, -R3.reuse ;  /* 0x000000152e2e7c23 */ /* 0x100fe20008010803 */
[----:B------:R-:W-:Y:S01]  /*2610*/  ISETP.GT.AND P3, PT, R9, 0x28, PT ;  /* 0x000000280900780c */ /* 0x000fe20003f64270 */
[----:B------:R-:W3:Y:S01]  /*2620*/  MUFU.EX2 R8, R8 ;  /* 0x0000000800087308 */ /* 0x000ee20000000800 */
[----:B------:R-:W-:Y:S01]  /*2630*/  FSEL R41, R41, -INF , P2 ;  /* 0xff80000029297808 */ /* 0x000fe20001000000 */
[--C-:B------:R-:W-:Y:S01]  /*2640*/  FFMA.FTZ R38, R38, UR21, -R3.reuse ;  /* 0x0000001526267c23 */ /* 0x100fe20008010803 */
[----:B------:R-:W-:Y:S01]  /*2650*/  FMNMX.FTZ R24, R40, R11, !PT ;  /* 0x0000000b28187209 */ /* 0x000fe20007810000 */
[--C-:B------:R-:W-:Y:S01]  /*2660*/  FFMA.FTZ R34, R34, UR21, -R3.reuse ;  /* 0x0000001522227c23 */ /* 0x100fe20008010803 */
[----:B------:R-:W-:Y:S01]  /*2670*/  ISETP.GT.AND P2, PT, R9, 0x29, PT ;  /* 0x000000290900780c */ /* 0x000fe20003f44270 */
[--C-:B------:R-:W-:Y:S01]  /*2680*/  FFMA.FTZ R30, R30, UR21, -R3.reuse ;  /* 0x000000151e1e7c23 */ /* 0x100fe20008010803 */
        /* <DEDUP_REMOVED lines=21> */
[----:B------:R-:W-:Y:S01]  /*27e0*/  FFMA.FTZ R58, R87, UR21, -R3 ;  /* 0x00000015573a7c23 */ /* 0x000fe20008010803 */
[----:B------:R-:W-:Y:S01]  /*27f0*/  ISETP.GT.AND P2, PT, R9, 0x39, PT ;  /* 0x000000390900780c */ /* 0x000fe20003f44270 */
[----:B------:R-:W4:Y:S01]  /*2800*/  MUFU.EX2 R145, R145 ;  /* 0x0000009100917308 */ /* 0x000f220000000800 */
[----:B------:R-:W-:Y:S01]  /*2810*/  FSEL R52, R52, -INF , P3 ;  /* 0xff80000034347808 */ /* 0x000fe20001800000 */
[--C-:B------:R-:W-:Y:S01]  /*2820*/  IMAD.MOV.U32 R104, RZ, RZ, R119.reuse ;  /* 0x000000ffff687224 */ /* 0x100fe200078e0077 */
[----:B------:R-:W-:Y:S01]  /*2830*/  FMNMX.FTZ R11, R49, R36, !PT ;  /* 0x00000024310b7209 */ /* 0x000fe20007810000 */
[--C-:B------:R-:W-:Y:S01]  /*2840*/  IMAD.MOV.U32 R102, RZ, RZ, R119.reuse ;  /* 0x000000ffff667224 */ /* 0x100fe200078e0077 */
[----:B------:R-:W-:Y:S01]  /*2850*/  ISETP.GT.AND P3, PT, R9, 0x40, PT ;  /* 0x000000400900780c */ /* 0x000fe20003f64270 */
[--C-:B------:R-:W-:Y:S01]  /*2860*/  IMAD.MOV.U32 R100, RZ, RZ, R119.reuse ;  /* 0x000000ffff647224 */ /* 0x100fe200078e0077 */
[----:B------:R-:W-:Y:S01]  /*2870*/  FSEL R53, R53, -INF , P2 ;  /* 0xff80000035357808 */ /* 0x000fe20001000000 */
[----:B------:R-:W5:Y:S01]  /*2880*/  MUFU.EX2 R10, R10 ;  /* 0x0000000a000a7308 */ /* 0x000f620000000800 */
[----:B------:R-:W-:Y:S01]  /*2890*/  FMNMX.FTZ R90, R52, R11, !PT ;  /* 0x0000000b345a7209 */ /* 0x000fe20007810000 */
[--C-:B------:R-:W-:Y:S01]  /*28a0*/  IMAD.MOV.U32 R98, RZ, RZ, R119.reuse ;  /* 0x000000ffff627224 */ /* 0x100fe200078e0077 */
[----:B------:R-:W-:Y:S01]  /*28b0*/  ISETP.GT.AND P2, PT, R9, 0x41, PT ;  /* 0x000000410900780c */ /* 0x000fe20003f44270 */
[--C-:B------:R-:W-:Y:S01]  /*28c0*/  IMAD.MOV.U32 R96, RZ, RZ, R119.reuse ;  /* 0x000000ffff607224 */ /* 0x100fe200078e0077 */
[----:B------:R-:W-:Y:S01]  /*28d0*/  FSEL R56, R56, -INF , P3 ;  /* 0xff80000038387808 */ /* 0x000fe20001800000 */
[--C-:B------:R-:W-:Y:S01]  /*28e0*/  IMAD.MOV.U32 R92, RZ, RZ, R119.reuse ;  /* 0x000000ffff5c7224 */ /* 0x100fe200078e0077 */
[----:B------:R-:W-:Y:S01]  /*28f0*/  FMNMX.FTZ R11, R53, R90, !PT ;  /* 0x0000005a350b7209 */ /* 0x000fe20007810000 */
[----:B------:R-:W0:Y:S01]  /*2900*/  MUFU.EX2 R147, R147 ;  /* 0x0000009300937308 */ /* 0x000e220000000800 */
[----:B------:R-:W-:Y:S01]  /*2910*/  ISETP.GT.AND P3, PT, R9, 0x48, PT ;  /* 0x000000480900780c */ /* 0x000fe20003f64270 */
[----:B------:R-:W-:Y:S01]  /*2920*/  IMAD.MOV.U32 R90, RZ, RZ, R119 ;  /* 0x000000ffff5a7224 */ /* 0x000fe200078e0077 */
[----:B------:R-:W-:-:S02]  /*2930*/  FSEL R57, R57, -INF , P2 ;  /* 0xff80000039397808 */ /* 0x000fc40001000000 */
[----:B------:R-:W-:Y:S02]  /*2940*/  FMNMX.FTZ R88, R56, R11, !PT ;  /* 0x0000000b38587209 */ /* 0x000fe40007810000 */
[----:B------:R-:W-:Y:S01]  /*2950*/  ISETP.GT.AND P2, PT, R9, 0x49, PT ;  /* 0x000000490900780c */ /* 0x000fe20003f44270 */
[----:B------:R1:W0:Y:S01]  /*2960*/  MUFU.EX2 R24, R94 ;  /* 0x0000005e00187308 */ /* 0x0002220000000800 */
[----:B------:R-:W-:Y:S02]  /*2970*/  FSEL R60, R60, -INF , P3 ;  /* 0xff8000003c3c7808 */ /* 0x000fe40001800000 */
[----:B------:R-:W-:Y:S02]  /*2980*/  FMNMX.FTZ R11, R57, R88, !PT ;  /* 0x00000058390b7209 */ /* 0x000fe40007810000 */
[----:B------:R-:W-:Y:S02]  /*2990*/  ISETP.GT.AND P3, PT, R9, 0x50, PT ;  /* 0x000000500900780c */ /* 0x000fe40003f64270 */
[----:B------:R-:W-:Y:S01]  /*29a0*/  FSEL R61, R61, -INF , P2 ;  /* 0xff8000003d3d7808 */ /* 0x000fe20001000000 */
[----:B------:R-:W-:Y:S01]  /*29b0*/  MUFU.EX2 R141, R141 ;  /* 0x0000008d008d7308 */ /* 0x000fe20000000800 */
[----:B------:R-:W-:Y:S01]  /*29c0*/  FMNMX.FTZ R88, R60, R11, !PT ;  /* 0x0000000b3c587209 */ /* 0x000fe20007810000 */
[----:B-1----:R-:W-:Y:S01]  /*29d0*/  IMAD.MOV.U32 R94, RZ, RZ, R119 ;  /* 0x000000ffff5e7224 */ /* 0x002fe200078e0077 */
[----:B------:R-:W-:-:S02]  /*29e0*/  ISETP.GT.AND P2, PT, R9, 0x51, PT ;  /* 0x000000510900780c */ /* 0x000fc40003f44270 */
[----:B------:R-:W-:Y:S02]  /*29f0*/  FSEL R64, R64, -INF , P3 ;  /* 0xff80000040407808 */ /* 0x000fe40001800000 */
[----:B------:R-:W-:Y:S01]  /*2a00*/  FMNMX.FTZ R11, R61, R88, !PT ;  /* 0x000000583d0b7209 */ /* 0x000fe20007810000 */
[----:B------:R-:W-:Y:S01]  /*2a10*/  MUFU.EX2 R36, R13 ;  /* 0x0000000d00247308 */ /* 0x000fe20000000800 */
[----:B------:R-:W-:Y:S01]  /*2a20*/  ISETP.GT.AND P3, PT, R9, 0x58, PT ;  /* 0x000000580900780c */ /* 0x000fe20003f64270 */
[----:B------:R-:W-:Y:S01]  /*2a30*/  IMAD.MOV.U32 R88, RZ, RZ, R119 ;  /* 0x000000ffff587224 */ /* 0x000fe200078e0077 */
[----:B------:R-:W-:Y:S02]  /*2a40*/  FSEL R65, R65, -INF , P2 ;  /* 0xff80000041417808 */ /* 0x000fe40001000000 */
[----:B------:R-:W-:Y:S02]  /*2a50*/  FMNMX.FTZ R50, R64, R11, !PT ;  /* 0x0000000b40327209 */ /* 0x000fe40007810000 */
[----:B------:R-:W-:Y:S01]  /*2a60*/  ISETP.GT.AND P2, PT, R9, 0x59, PT ;  /* 0x000000590900780c */ /* 0x000fe20003f44270 */
[----:B------:R-:W-:Y:S01]  /*2a70*/  MUFU.EX2 R143, R143 ;  /* 0x0000008f008f7308 */ /* 0x000fe20000000800 */
[----:B------:R-:W-:-:S02]  /*2a80*/  FSEL R68, R68, -INF , P3 ;  /* 0xff80000044447808 */ /* 0x000fc40001800000 */
[----:B------:R-:W-:Y:S02]  /*2a90*/  FMNMX.FTZ R11, R65, R50, !PT ;  /* 0x00000032410b7209 */ /* 0x000fe40007810000 */
[----:B------:R-:W-:Y:S02]  /*2aa0*/  ISETP.GT.AND P3, PT, R9, 0x60, PT ;  /* 0x000000600900780c */ /* 0x000fe40003f64270 */
[----:B------:R-:W-:Y:S01]  /*2ab0*/  FSEL R69, R69, -INF , P2 ;  /* 0xff80000045457808 */ /* 0x000fe20001000000 */
[----:B------:R-:W-:Y:S01]  /*2ac0*/  MUFU.EX2 R46, R46 ;  /* 0x0000002e002e7308 */ /* 0x000fe20000000800 */
[----:B------:R-:W-:Y:S02]  /*2ad0*/  FMNMX.FTZ R50, R68, R11, !PT ;  /* 0x0000000b44327209 */ /* 0x000fe40007810000 */
[----:B------:R-:W-:Y:S02]  /*2ae0*/  ISETP.GT.AND P2, PT, R9, 0x61, PT ;  /* 0x000000610900780c */ /* 0x000fe40003f44270 */
[----:B------:R-:W-:-:S02]  /*2af0*/  FSEL R72, R72, -INF , P3 ;  /* 0xff80000048487808 */ /* 0x000fc40001800000 */
[----:B------:R-:W-:Y:S01]  /*2b00*/  FMNMX.FTZ R11, R69, R50, !PT ;  /* 0x00000032450b7209 */ /* 0x000fe20007810000 */
[----:B------:R-:W-:Y:S01]  /*2b10*/  MUFU.EX2 R137, R137 ;  /* 0x0000008900897308 */ /* 0x000fe20000000800 */
[----:B------:R-:W-:Y:S02]  /*2b20*/  ISETP.GT.AND P3, PT, R9, 0x68, PT ;  /* 0x000000680900780c */ /* 0x000fe40003f64270 */
        /* <DEDUP_REMOVED lines=16> */
[----:B------:R-:W-:Y:S01]  /*2c30*/  FMNMX.FTZ R50, R80, R11, !PT ;  /* 0x0000000b50327209 */ /* 0x000fe20007810000 */
[----:B------:R-:W-:Y:S01]  /*2c40*/  FFMA.FTZ R11, R0, UR21, -R3 ;  /* 0x00000015000b7c23 */ /* 0x000fe20008010803 */
[----:B------:R-:W-:Y:S01]  /*2c50*/  ISETP.GT.AND P2, PT, R9, 0x79, PT ;  /* 0x000000790900780c */ /* 0x000fe20003f44270 */
[----:B------:R-:W-:Y:S01]  /*2c60*/  MUFU.EX2 R133, R133 ;  /* 0x0000008500857308 */ /* 0x000fe20000000800 */
[----:B------:R-:W-:-:S02]  /*2c70*/  FSEL R84, R84, -INF , P3 ;  /* 0xff80000054547808 */ /* 0x000fc40001800000 */
[----:B------:R-:W-:Y:S02]  /*2c80*/  FMNMX.FTZ R9, R81, R50, !PT ;  /* 0x0000003251097209 */ /* 0x000fe40007810000 */
[----:B------:R-:W-:Y:S02]  /*2c90*/  FSEL R85, R85, -INF , P2 ;  /* 0xff80000055557808 */ /* 0x000fe40001000000 */
[----:B------:R-:W-:Y:S01]  /*2ca0*/  FMNMX.FTZ R50, R84, R9, !PT ;  /* 0x0000000954327209 */ /* 0x000fe20007810000 */
[----:B------:R-:W-:Y:S03]  /*2cb0*/  MUFU.EX2 R30, R30 ;  /* 0x0000001e001e7308 */ /* 0x000fe60000000800 */
[----:B------:R-:W-:-:S05]  /*2cc0*/  FMNMX.FTZ R50, R85, R50, !PT ;  /* 0x0000003255327209 */ /* 0x000fca0007810000 */
[----:B------:R-:W1:Y:S01]  /*2cd0*/  SHFL.BFLY PT, R9, R50, 0x2, 0x1f ;  /* 0x0c401f0032097f89 */ /* 0x000e6200000e0000 */
[----:B------:R-:W-:Y:S08]  /*2ce0*/  MUFU.EX2 R135, R135 ;  /* 0x0000008700877308 */ /* 0x000ff00000000800 */
[----:B------:R-:W-:Y:S08]  /*2cf0*/  MUFU.EX2 R26, R26 ;  /* 0x0000001a001a7308 */ /* 0x000ff00000000800 */
[----:B------:R-:W-:Y:S01]  /*2d00*/  MUFU.EX2 R129, R129 ;  /* 0x0000008100817308 */ /* 0x000fe20000000800 */
[----:B-1----:R-:W-:Y:S01]  /*2d10*/  FMNMX.FTZ R9, R50, R9, !PT ;  /* 0x0000000932097209 */ /* 0x002fe20007810000 */
[----:B------:R-:W-:-:S06]  /*2d20*/  FFMA.FTZ R50, R75, UR21, -R3 ;  /* 0x000000154b327c23 */ /* 0x000fcc0008010803 */
        /* <DEDUP_REMOVED lines=8> */
[----:B------:R1:W-:Y:S03]  /*2db0*/  MUFU.EX2 R54, R11 ;  /* 0x0000000b00367308 */ /* 0x0003e60000000800 */
[----:B------:R-:W-:Y:S02]  /*2dc0*/  FSEL R62, R62, RZ, P2 ;  /* 0x000000ff3e3e7208 */ /* 0x000fe40001000000 */
[----:B------:R-:W-:-:S03]  /*2dd0*/  PLOP3.LUT P2, PT, PT, PT, UP0, 0x80, 0x0 ;  /* 0x000000000000781c */ /* 0x000fc60003f4f008 */
[----:B------:R-:W-:Y:S01]  /*2de0*/  MUFU.EX2 R50, R50 ;  /* 0x0000003200327308 */ /* 0x000fe20000000800 */
[--C-:B------:R-:W-:Y:S01]  /*2df0*/  FFMA.FTZ R148, R5, UR21, -R62.reuse ;  /* 0x0000001505947c23 */ /* 0x100fe2000801083e */
[--C-:B------:R-:W-:Y:S01]  /*2e00*/  FFMA.FTZ R3, R42, UR21, -R62.reuse ;  /* 0x000000152a037c23 */ /* 0x100fe2000801083e */
[--C-:B------:R-:W-:Y:S01]  /*2e10*/  FFMA.FTZ R150, R28, UR21, -R62.reuse ;  /* 0x000000151c967c23 */ /* 0x100fe2000801083e */
[----:B------:R-:W-:Y:S01]  /*2e20*/  FADD.FTZ R28, R4, R149 ;  /* 0x00000095041c7221 */ /* 0x000fe20000010000 */
[--C-:B------:R-:W-:Y:S01]  /*2e30*/  FFMA.FTZ R5, R29, UR21, -R62.reuse ;  /* 0x000000151d057c23 */ /* 0x100fe2000801083e */
[--C-:B------:R-:W-:Y:S01]  /*2e40*/  FFMA.FTZ R144, R32, UR21, -R62.reuse ;  /* 0x0000001520907c23 */ /* 0x100fe2000801083e */
[----:B------:R-:W-:Y:S01]  /*2e50*/  FFMA.FTZ R9, R33, UR21, -R62 ;  /* 0x0000001521097c23 */ /* 0x000fe2000801083e */
[----:B------:R-:W-:Y:S01]  /*2e60*/  MUFU.EX2 R148, R148 ;  /* 0x0000009400947308 */ /* 0x000fe20000000800 */
[----:B--2---:R-:W-:Y:S01]  /*2e70*/  FADD.FTZ R25, R151, R28 ;  /* 0x0000001c97197221 */ /* 0x004fe20000010000 */
[--C-:B------:R-:W-:Y:S01]  /*2e80*/  FFMA.FTZ R146, R7, UR21, -R62.reuse ;  /* 0x0000001507927c23 */ /* 0x100fe2000801083e */
[--C-:B------:R-:W-:Y:S01]  /*2e90*/  FFMA.FTZ R7, R37, UR21, -R62.reuse ;  /* 0x0000001525077c23 */ /* 0x100fe2000801083e */
[--C-:B------:R-:W-:Y:S01]  /*2ea0*/  FFMA.FTZ R140, R40, UR21, -R62.reuse ;  /* 0x00000015288c7c23 */ /* 0x100fe2000801083e */
[----:B---3--:R-:W-:Y:S01]  /*2eb0*/  FADD.FTZ R28, R8, R25 ;  /* 0x00000019081c7221 */ /* 0x008fe20000010000 */
[--C-:B-1----:R-:W-:Y:S01]  /*2ec0*/  FFMA.FTZ R11, R41, UR21, -R62.reuse ;  /* 0x00000015290b7c23 */ /* 0x102fe2000801083e */
[----:B------:R-:W-:Y:S01]  /*2ed0*/  FFMA.FTZ R142, R44, UR21, -R62 ;  /* 0x000000152c8e7c23 */ /* 0x000fe2000801083e */
[----:B------:R-:W1:Y:S01]  /*2ee0*/  MUFU.EX2 R3, R3 ;  /* 0x0000000300037308 */ /* 0x000e620000000800 */
[----:B----4-:R-:W-:Y:S01]  /*2ef0*/  FADD.FTZ R27, R145, R28 ;  /* 0x0000001c911b7221 */ /* 0x010fe20000010000 */
[--C-:B------:R-:W-:Y:S01]  /*2f00*/  FFMA.FTZ R13, R45, UR21, -R62.reuse ;  /* 0x000000152d0d7c23 */ /* 0x100fe2000801083e */
[--C-:B------:R-:W-:Y:S01]  /*2f10*/  FFMA.FTZ R136, R48, UR21, -R62.reuse ;  /* 0x0000001530887c23 */ /* 0x100fe2000801083e */
[--C-:B------:R-:W-:Y:S01]  /*2f20*/  FFMA.FTZ R15, R49, UR21, -R62.reuse ;  /* 0x00000015310f7c23 */ /* 0x100fe2000801083e */
[----:B-----5:R-:W-:Y:S01]  /*2f30*/  FADD.FTZ R28, R10, R27 ;  /* 0x0000001b0a1c7221 */ /* 0x020fe20000010000 */
[--C-:B------:R-:W-:Y:S01]  /*2f40*/  FFMA.FTZ R138, R52, UR21, -R62.reuse ;  /* 0x00000015348a7c23 */ /* 0x100fe2000801083e */
[----:B------:R-:W-:Y:S01]  /*2f50*/  FFMA.FTZ R21, R53, UR21, -R62 ;  /* 0x0000001535157c23 */ /* 0x000fe2000801083e */
[----:B------:R-:W2:Y:S01]  /*2f60*/  MUFU.EX2 R150, R150 ;  /* 0x0000009600967308 */ /* 0x000ea20000000800 */
[----:B0-----:R-:W-:Y:S01]  /*2f70*/  FADD.FTZ R27, R147, R28 ;  /* 0x0000001c931b7221 */ /* 0x001fe20000010000 */
[--C-:B------:R-:W-:Y:S01]  /*2f80*/  FFMA.FTZ R132, R56, UR21, -R62.reuse ;  /* 0x0000001538847c23 */ /* 0x100fe2000801083e */
[--C-:B------:R-:W-:Y:S01]  /*2f90*/  FFMA.FTZ R25, R57, UR21, -R62.reuse ;  /* 0x0000001539197c23 */ /* 0x100fe2000801083e */
[--C-:B------:R-:W-:Y:S01]  /*2fa0*/  FFMA.FTZ R134, R60, UR21, -R62.reuse ;  /* 0x000000153c867c23 */ /* 0x100fe2000801083e */
[----:B------:R-:W-:Y:S01]  /*2fb0*/  FADD.FTZ R32, R24, R27 ;  /* 0x0000001b18207221 */ /* 0x000fe20000010000 */
[--C-:B------:R-:W-:Y:S01]  /*2fc0*/  FFMA.FTZ R27, R61, UR21, -R62.reuse ;  /* 0x000000153d1b7c23 */ /* 0x100fe2000801083e */
[----:B------:R-:W-:Y:S01]  /*2fd0*/  FFMA.FTZ R128, R64, UR21, -R62 ;  /* 0x0000001540807c23 */ /* 0x000fe2000801083e */
[----:B------:R-:W0:Y:S01]  /*2fe0*/  MUFU.EX2 R5, R5 ;  /* 0x0000000500057308 */ /* 0x000e220000000800 */
[----:B-1----:R-:W-:Y:S01]  /*2ff0*/  FADD.FTZ R29, R148, R3 ;  /* 0x00000003941d7221 */ /* 0x002fe20000010000 */
[----:B------:R-:W-:Y:S01]  /*3000*/  FADD.FTZ R31, R141, R32 ;  /* 0x000000208d1f7221 */ /* 0x000fe20000010000 */
[--C-:B------:R-:W-:Y:S01]  /*3010*/  FFMA.FTZ R130, R68, UR21, -R62.reuse ;  /* 0x0000001544827c23 */ /* 0x100fe2000801083e */
[--C-:B------:R-:W-:Y:S01]  /*3020*/  FFMA.FTZ R69, R69, UR21, -R62.reuse ;  /* 0x0000001545457c23 */ /* 0x100fe2000801083e */
[--C-:B------:R-:W-:Y:S01]  /*3030*/  FFMA.FTZ R72, R72, UR21, -R62.reuse ;  /* 0x0000001548487c23 */ /* 0x100fe2000801083e */
[----:B------:R-:W-:Y:S01]  /*3040*/  FADD.FTZ R32, R36, R31 ;  /* 0x0000001f24207221 */ /* 0x000fe20000010000 */
[----:B------:R-:W-:Y:S01]  /*3050*/  F2FP.BF16.F32.PACK_AB R149, R149, R4 ;  /* 0x000000049595723e */ /* 0x000fe200000010ff */
[----:B------:R-:W1:Y:S01]  /*3060*/  MUFU.EX2 R144, R144 ;  /* 0x0000009000907308 */ /* 0x000e620000000800 */
[----:B--2---:R-:W-:Y:S01]  /*3070*/  FADD.FTZ R28, R150, R29 ;  /* 0x0000001d961c7221 */ /* 0x004fe20000010000 */
[--C-:B------:R-:W-:Y:S01]  /*3080*/  FFMA.FTZ R73, R73, UR21, -R62.reuse ;  /* 0x0000001549497c23 */ /* 0x100fe2000801083e */
[--C-:B------:R-:W-:Y:S01]  /*3090*/  FFMA.FTZ R76, R76, UR21, -R62.reuse ;  /* 0x000000154c4c7c23 */ /* 0x100fe2000801083e */
[--C-:B------:R-:W-:Y:S01]  /*30a0*/  FFMA.FTZ R77, R77, UR21, -R62.reuse ;  /* 0x000000154d4d7c23 */ /* 0x100fe2000801083e */
[--C-:B------:R-:W-:Y:S01]  /*30b0*/  FFMA.FTZ R80, R80, UR21, -R62.reuse ;  /* 0x0000001550507c23 */ /* 0x100fe2000801083e */
[--C-:B------:R-:W-:Y:S01]  /*30c0*/  FFMA.FTZ R81, R81, UR21, -R62.reuse ;  /* 0x0000001551517c23 */ /* 0x100fe2000801083e */
[----:B------:R-:W-:Y:S01]  /*30d0*/  FFMA.FTZ R84, R84, UR21, -R62 ;  /* 0x0000001554547c23 */ /* 0x000fe2000801083e */
[----:B------:R-:W2:Y:S01]  /*30e0*/  MUFU.EX2 R9, R9 ;  /* 0x0000000900097308 */ /* 0x000ea20000000800 */
[C---:B0-----:R-:W-:Y:S01]  /*30f0*/  FADD.FTZ R29, R5.reuse, R28 ;  /* 0x0000001c051d7221 */ /* 0x041fe20000010000 */
[----:B------:R-:W-:-:S02]  /*3100*/  F2FP.BF16.F32.PACK_AB R150, R5, R150 ;  /* 0x000000960596723e */ /* 0x000fc400000010ff */
[----:B------:R-:W-:Y:S02]  /*3110*/  F2FP.BF16.F32.PACK_AB R148, R3, R148 ;  /* 0x000000940394723e */ /* 0x000fe400000010ff */
[----:B------:R-:W-:Y:S02]  /*3120*/  F2FP.BF16.F32.PACK_AB R151, R8, R151 ;  /* 0x000000970897723e */ /* 0x000fe400000010ff */
[----:B------:R-:W0:Y:S01]  /*3130*/  MUFU.EX2 R146, R146 ;  /* 0x0000009200927308 */ /* 0x000e220000000800 */
[----:B-1----:R-:W-:Y:S01]  /*3140*/  FADD.FTZ R28, R144, R29 ;  /* 0x0000001d901c7221 */ /* 0x002fe20000010000 */
[----:B------:R-:W-:Y:S01]  /*3150*/  FADD.FTZ R29, R143, R32 ;  /* 0x000000208f1d7221 */ /* 0x000fe20000010000 */
[----:B------:R-:W-:Y:S02]  /*3160*/  F2FP.BF16.F32.PACK_AB R145, R10, R145 ;  /* 0x000000910a91723e */ /* 0x000fe400000010ff */
[----:B------:R-:W-:Y:S01]  /*3170*/  F2FP.BF16.F32.PACK_AB R147, R24, R147 ;  /* 0x000000931893723e */ /* 0x000fe200000010ff */
[----:B------:R-:W-:Y:S01]  /*3180*/  FADD.FTZ R32, R46, R29 ;  /* 0x0000001d2e207221 */ /* 0x000fe20000010000 */
[----:B------:R-:W-:Y:S01]  /*3190*/  FFMA.FTZ R29, R65, UR21, -R62 ;  /* 0x00000015411d7c23 */ /* 0x000fe2000801083e */
[----:B------:R-:W1:Y:S01]  /*31a0*/  MUFU.EX2 R7, R7 ;  /* 0x0000000700077308 */ /* 0x000e620000000800 */
[----:B--2---:R-:W-:Y:S01]  /*31b0*/  FADD.FTZ R31, R9, R28 ;  /* 0x0000001c091f7221 */ /* 0x004fe20000010000 */
[----:B------:R-:W-:Y:S01]  /*31c0*/  FADD.FTZ R33, R137, R32 ;  /* 0x0000002089217221 */ /* 0x000fe20000010000 */
[----:B------:R-:W-:Y:S01]  /*31d0*/  FFMA.FTZ R62, R85, UR21, -R62 ;  /* 0x00000015553e7c23 */ /* 0x000fe2000801083e */
[----:B------:R-:W-:-:S02]  /*31e0*/  F2FP.BF16.F32.PACK_AB R141, R36, R141 ;  /* 0x0000008d248d723e */ /* 0x000fc400000010ff */
[----:B------:R-:W-:Y:S01]  /*31f0*/  FADD.FTZ R32, R38, R33 ;  /* 0x0000002126207221 */ /* 0x000fe20000010000 */
[----:B------:R-:W-:Y:S01]  /*3200*/  F2FP.BF16.F32.PACK_AB R143, R46, R143 ;  /* 0x0000008f2e8f723e */ /* 0x000fe200000010ff */
[----:B------:R-:W2:Y:S01]  /*3210*/  MUFU.EX2 R140, R140 ;  /* 0x0000008c008c7308 */ /* 0x000ea20000000800 */
[----:B0-----:R-:W-:Y:S01]  /*3220*/  FADD.FTZ R28, R146, R31 ;  /* 0x0000001f921c7221 */ /* 0x001fe20000010000 */
[----:B------:R-:W-:Y:S01]  /*3230*/  FADD.FTZ R33, R139, R32 ;  /* 0x000000208b217221 */ /* 0x000fe20000010000 */
[----:B------:R-:W-:Y:S02]  /*3240*/  F2FP.BF16.F32.PACK_AB R137, R38, R137 ;  /* 0x000000892689723e */ /* 0x000fe400000010ff */
[----:B------:R-:W-:Y:S02]  /*3250*/  F2FP.BF16.F32.PACK_AB R139, R34, R139 ;  /* 0x0000008b228b723e */ /* 0x000fe400000010ff */
[----:B------:R-:W-:Y:S01]  /*3260*/  F2FP.BF16.F32.PACK_AB R144, R9, R144 ;  /* 0x000000900990723e */ /* 0x000fe200000010ff */
[----:B------:R-:W0:Y:S01]  /*3270*/  MUFU.EX2 R11, R11 ;  /* 0x0000000b000b7308 */ /* 0x000e220000000800 */
[C---:B-1----:R-:W-:Y:S01]  /*3280*/  FADD.FTZ R31, R7.reuse, R28 ;  /* 0x0000001c071f7221 */ /* 0x042fe20000010000 */
[----:B------:R-:W-:-:S06]  /*3290*/  F2FP.BF16.F32.PACK_AB R146, R7, R146 ;  /* 0x000000920792723e */ /* 0x000fcc00000010ff */
[----:B------:R-:W1:Y:S01]  /*32a0*/  MUFU.EX2 R142, R142 ;  /* 0x0000008e008e7308 */ /* 0x000e620000000800 */
[----:B--2---:R-:W-:-:S07]  /*32b0*/  FADD.FTZ R28, R140, R31 ;  /* 0x0000001f8c1c7221 */ /* 0x004fce0000010000 */
        /* <DEDUP_REMOVED lines=8> */
[----:B------:R-:W-:-:S04]  /*3340*/  FADD.FTZ R28, R30, R33 ;  /* 0x000000211e1c7221 */ /* 0x000fc80000010000 */
[----:B------:R-:W-:Y:S01]  /*3350*/  FADD.FTZ R33, R135, R28 ;  /* 0x0000001c87217221 */ /* 0x000fe20000010000 */
[C---:B------:R-:W-:Y:S01]  /*3360*/  F2FP.BF16.F32.PACK_AB R135, R26.reuse, R135 ;  /* 0x000000871a87723e */ /* 0x040fe200000010ff */
[----:B------:R-:W1:Y:S01]  /*3370*/  MUFU.EX2 R15, R15 ;  /* 0x0000000f000f7308 */ /* 0x000e620000000800 */
[C---:B--2---:R-:W-:Y:S01]  /*3380*/  FADD.FTZ R31, R13.reuse, R2 ;  /* 0x000000020d1f7221 */ /* 0x044fe20000010000 */
[----:B------:R-:W-:Y:S01]  /*3390*/  FADD.FTZ R28, R26, R33 ;  /* 0x000000211a1c7221 */ /* 0x000fe20000010000 */
[----:B------:R-:W-:-:S03]  /*33a0*/  F2FP.BF16.F32.PACK_AB R142, R13, R142 ;  /* 0x0000008e0d8e723e */ /* 0x000fc600000010ff */
[----:B------:R-:W-:Y:S01]  /*33b0*/  FADD.FTZ R33, R129, R28 ;  /* 0x0000001c81217221 */ /* 0x000fe20000010000 */
[----:B------:R-:W-:Y:S01]  /*33c0*/  F2FP.BF16.F32.PACK_AB R129, R20, R129 ;  /* 0x000000811481723e */ /* 0x000fe200000010ff */
[----:B------:R-:W2:Y:S01]  /*33d0*/  MUFU.EX2 R138, R138 ;  /* 0x0000008a008a7308 */ /* 0x000ea20000000800 */
[----:B0-----:R-:W-:Y:S01]  /*33e0*/  FADD.FTZ R2, R136, R31 ;  /* 0x0000001f88027221 */ /* 0x001fe20000010000 */
[----:B------:R-:W-:-:S04]  /*33f0*/  FADD.FTZ R28, R20, R33 ;  /* 0x00000021141c7221 */ /* 0x000fc80000010000 */
[----:B------:R-:W-:Y:S01]  /*3400*/  FADD.FTZ R33, R131, R28 ;  /* 0x0000001c83217221 */ /* 0x000fe20000010000 */
[C---:B------:R-:W-:Y:S01]  /*3410*/  F2FP.BF16.F32.PACK_AB R131, R14.reuse, R131 ;  /* 0x000000830e83723e */ /* 0x040fe200000010ff */
[----:B------:R-:W0:Y:S01]  /*3420*/  MUFU.EX2 R21, R21 ;  /* 0x0000001500157308 */ /* 0x000e220000000800 */
        /* <DEDUP_REMOVED lines=37> */
[----:B--2---:R-:W-:Y:S01]  /*3680*/  FADD.FTZ R33, R121, R4 ;  /* 0x0000000479217221 */ /* 0x004fe20000010000 */
[----:B------:R-:W-:-:S03]  /*3690*/  F2FP.BF16.F32.PACK_AB R121, R54, R121 ;  /* 0x000000793679723e */ /* 0x000fc600000010ff */
[----:B------:R-:W-:-:S03]  /*36a0*/  FADD.FTZ R4, R54, R33 ;  /* 0x0000002136047221 */ /* 0x000fc60000010000 */
        /* <DEDUP_REMOVED lines=18> */
[----:B-1----:R-:W-:Y:S01]  /*37d0*/  FADD.FTZ R4, R84, R3 ;  /* 0x0000000354047221 */ /* 0x002fe20000010000 */
[C---:B--2---:R-:W-:Y:S01]  /*37e0*/  FADD.FTZ R2, R58.reuse, R33 ;  /* 0x000000213a027221 */ /* 0x044fe20000010000 */
[----:B------:R-:W-:Y:S02]  /*37f0*/  F2FP.BF16.F32.PACK_AB R123, R58, R123 ;  /* 0x0000007b3a7b723e */ /* 0x000fe400000010ff */
[C---:B0-----:R-:W-:Y:S01]  /*3800*/  FADD.FTZ R3, R5.reuse, R4 ;  /* 0x0000000405037221 */ /* 0x041fe20000010000 */
        /* <DEDUP_REMOVED lines=22> */
[----:B------:R-:W-:-:S05]  /*3970*/  ULDC UR21, c[0x0][0x988] ;  /* 0x0002620000157ab9 */ /* 0x000fca0000000800 */
.L_x_1715:
        /* <DEDUP_REMOVED lines=9> */
.L_x_1708:
[----:B------:R-:W-:Y:S01]  /*3a10*/  ULEA UR6, UR37, UR41, 0x3 ;  /* 0x0000002925067291 */ /* 0x000fe2000f8e183f */
[----:B------:R-:W-:-:S05]  /*3a20*/  IMAD.U32 R0, RZ, RZ, UR40 ;  /* 0x00000028ff007e24 */ /* 0x000fca000f8e00ff */
[----:B------:R-:W-:-:S04]  /*3a30*/  SHF.L.U32 R0, R0, 0x1f, RZ ;  /* 0x0000001f00007819 */ /* 0x000fc800000006ff */
[----:B------:R0:W1:Y:S01]  /*3a40*/  SYNCS.PHASECHK.TRANS64.TRYWAIT P2, [UR6+0x16830], R0 ;  /* 0x01683000ff0075a7 */ /* 0x0000620008040146 */
[----:B------:R-:W-:Y:S05]  /*3a50*/  @!P0 BRA `(.L_x_1709) ;  /* 0x0000000000048947 */ /* 0x000fea0003800000 */
[----:B------:R-:W-:Y:S01]  /*3a60*/  BPT.TRAP 0x1 ;  /* 0x000000040000795c */ /* 0x000fe20000300000 */
.L_x_1709:
[----:B-1----:R-:W-:Y:S05]  /*3a70*/  @P2 BRA `(.L_x_1707) ;  /* 0x0000000000082947 */ /* 0x002fea0003800000 */
[----:B------:R-:W1:Y:S02]  /*3a80*/  SYNCS.PHASECHK.TRANS64.TRYWAIT P2, [UR6+0x16830], R0 ;  /* 0x01683000ff0075a7 */ /* 0x000e640008040146 */
[----:B-1----:R-:W-:Y:S05]  /*3a90*/  @!P2 BRA `(.L_x_1710) ;  /* 0x000000a4008ca947 */ /* 0x002fea0003800000 */
.L_x_1707:
[----:B01----:R-:W-:Y:S01]  /*3aa0*/  VIADD R0, R23, 0x8 ;  /* 0x0000000817007836 */ /* 0x003fe20000000000 */
        /* <DEDUP_REMOVED lines=24> */
.L_x_1712:
[----:B------:R-:W-:Y:S01]  /*3c30*/  ULEA UR6, UR23, UR41, 0x3 ;  /* 0x0000002917067291 */ /* 0x000fe2000f8e183f */
[----:B------:R-:W-:-:S05]  /*3c40*/  IMAD.U32 R0, RZ, RZ, UR25 ;  /* 0x00000019ff007e24 */ /* 0x000fca000f8e00ff */
[----:B------:R-:W-:-:S04]  /*3c50*/  SHF.L.U32 R0, R0, 0x1f, RZ ;  /* 0x0000001f00007819 */ /* 0x000fc800000006ff */
[----:B------:R0:W1:Y:S01]  /*3c60*/  SYNCS.PHASECHK.TRANS64.TRYWAIT P2, [UR6+0x16850], R0 ;  /* 0x01685000ff0075a7 */ /* 0x0000620008040146 */
[----:B------:R-:W-:Y:S05]  /*3c70*/  @!P0 BRA `(.L_x_1713) ;  /* 0x0000000000048947 */ /* 0x000fea0003800000 */
[----:B------:R-:W-:Y:S01]  /*3c80*/  BPT.TRAP 0x1 ;  /* 0x000000040000795c */ /* 0x000fe20000300000 */
.L_x_1713:
[----:B-1----:R-:W-:Y:S05]  /*3c90*/  @P2 BRA `(.L_x_1711) ;  /* 0x0000000000082947 */ /* 0x002fea0003800000 */
[----:B------:R-:W1:Y:S02]  /*3ca0*/  SYNCS.PHASECHK.TRANS64.TRYWAIT P2, [UR6+0x16850], R0 ;  /* 0x01685000ff0075a7 */ /* 0x000e640008040146 */
[----:B-1----:R-:W-:Y:S05]  /*3cb0*/  @!P2 BRA `(.L_x_1714) ;  /* 0x000000a4001ca947 */ /* 0x002fea0003800000 */
.L_x_1711:
[----:B------:R-:W-:Y:S01]  /*3cc0*/  UIADD3 UR6, UR41, 0x400, URZ ;  /* 0x0000040029067890 */ /* 0x000fe2000fffe03f */
[----:B------:R-:W-:Y:S01]  /*3cd0*/  WARPGROUP.ARRIVE ;  /* 0x00000000000079c5 */ /* 0x000fe20000000000 */
[----:B------:R-:W-:Y:S01]  /*3ce0*/  UMOV UR7, 0x40000040 ;  /* 0x4000004000077882 */ /* 0x000fe20000000000 */
[----:B-1----:R-:W-:Y:S01]  /*3cf0*/  IMAD.MOV.U32 R7, RZ, RZ, -0x2 ;  /* 0xfffffffeff077424 */ /* 0x002fe200078e00ff */
[----:B------:R-:W-:Y:S02]  /*3d00*/  USHF.R.U32.HI UR6, URZ, 0x4, UR6 ;  /* 0x000000043f067899 */ /* 0x000fe40008011606 */
[----:B------:R-:W-:Y:S02]  /*3d10*/  UISETP.GT.AND UP0, UPT, UR24, UR22, UPT ;  /* 0x000000161800728c */ /* 0x000fe4000bf04270 */
[----:B------:R-:W-:Y:S01]  /*3d20*/  ULOP3.LUT UR6, UR6, 0x3fff, URZ, 0xc0, !UPT ;  /* 0x00003fff06067892 */ /* 0x000fe2000f8ec03f */
[----:B------:R-:W-:-:S03]  /*3d30*/  UMOV UR25, UR40 ;  /* 0x0000002800197c82 */ /* 0x000fc60008000000 */
[----:B------:R-:W-:-:S07]  /*3d40*/  ULEA UR10, UR23, UR6, 0xa ;  /* 0x00000006170a7291 */ /* 0x000fce000f8e503f */
[----:B------:R-:W-:Y:S02]  /*3d50*/  UMOV UR6, UR10 ;  /* 0x0000000a00067c82 */ /* 0x000fe40008000000 */
[----:B------:R-:W-:Y:S01]  /*3d60*/  HGMMA.64x64x16.F32.BF16 R88, R148, gdesc[UR4].tnspB, R88, gsb0 ;  /* 0x40e0000494587df0 */ /* 0x000fe20008001858 */
[----:B------:R-:W-:Y:S01]  /*3d70*/  UMOV UR6, 0xffffff80 ;  /* 0xffffff8000067882 */ /* 0x000fe20000000000 */
[----:B------:R-:W-:Y:S01]  /*3d80*/  UMOV UR7, 0x40000040 ;  /* 0x4000004000077882 */ /* 0x000fe20000000000 */
[----:B------:R-:W-:Y:S02]  /*3d90*/  UIMAD UR6, UR24, UR6, 0x1 ;  /* 0x00000001180674a4 */ /* 0x000fe4000f8e0206 */
[----:B------:R-:W-:Y:S02]  /*3da0*/  UIADD3 UR24, UR24, -0x1, URZ ;  /* 0xffffffff18187890 */ /* 0x000fe4000fffe03f */
[----:B------:R-:W-:-:S04]  /*3db0*/  UIMAD UR6, UR51, 0xc0, UR6 ;  /* 0x000000c0330678a4 */ /* 0x000fc8000f8e0206 */
[----:B------:R-:W-:-:S06]  /*3dc0*/  UIADD3 UR6, -UR50, UR6, UR49 ;  /* 0x0000000632067290 */ /* 0x000fcc000fffe131 */
[----:B------:R-:W-:Y:S01]  /*3dd0*/  IMAD R6, R18, R7, UR6 ;  /* 0x0000000612067e24 */ /* 0x000fe2000f8e0207 */
[----:B------:R-:W-:-:S03]  /*3de0*/  UIADD3 UR6, UR10, 0x80, URZ ;  /* 0x000000800a067890 */ /* 0x000fc6000fffe03f */
[----:B------:R-:W-:-:S05]  /*3df0*/  IMAD.IADD R6, R19, 0x1, R6 ;  /* 0x0000000113067824 */ /* 0x000fca00078e0206 */
[C---:B------:R-:W-:Y:S02]  /*3e00*/  ISETP.GT.AND P2, PT, R6.reuse, RZ, PT ;  /* 0x000000ff0600720c */ /* 0x040fe40003f44270 */
[----:B------:R-:W-:Y:S02]  /*3e10*/  ISETP.GT.AND P3, PT, R6, 0x1, PT ;  /* 0x000000010600780c */ /* 0x000fe40003f64270 */
[----:B------:R-:W-:Y:S02]  /*3e20*/  FSEL R7, R24, -INF , P2 ;  /* 0xff80000018077808 */ /* 0x000fe40001000000 */
[----:B------:R-:W-:Y:S02]  /*3e30*/  ISETP.GT.AND P2, PT, R6, 0x8, PT ;  /* 0x000000080600780c */ /* 0x000fe40003f44270 */
[----:B------:R-:W-:Y:S02]  /*3e40*/  FSEL R25, R25, -INF , P3 ;  /* 0xff80000019197808 */ /* 0x000fe40001800000 */
[----:B0-----:R-:W-:-:S02]  /*3e50*/  FMNMX.FTZ R0, R7, R4, !PT ;  /* 0x0000000407007209 */ /* 0x001fc40007810000 */
        /* <DEDUP_REMOVED lines=19> */
[----:B------:R-:W-:Y:S01]  /*3f90*/  FSEL R40, R40, -INF , P2 ;  /* 0xff80000028287808 */ /* 0x000fe20001000000 */
[----:B------:R-:W-:Y:S02]  /*3fa0*/  WARPGROUP.DEPBAR.LE gsb0, 0x0 ;  /* 0x00008000000079c5 */ /* 0x000fe40000010000 */
[----:B------:R-:W-:Y:S01]  /*3fb0*/  WARPGROUP.ARRIVE ;  /* 0x00000000000079c5 */ /* 0x000fe20000000000 */
[----:B------:R-:W-:Y:S02]  /*3fc0*/  FMNMX.FTZ R9, R37, R0, !PT ;  /* 0x0000000025097209 */ /* 0x000fe40007810000 */
[----:B------:R-:W-:Y:S02]  /*3fd0*/  ISETP.GT.AND P2, PT, R6, 0x28, PT ;  /* 0x000000280600780c */ /* 0x000fe40003f44270 */
[----:B------:R-:W-:Y:S01]  /*3fe0*/  FSEL R41, R41, -INF , P3 ;  /* 0xff80000029297808 */ /* 0x000fe20001800000 */
[----:B------:R-:W-:Y:S01]  /*3ff0*/  HGMMA.64x64x16.F32.BF16 R88, R144, gdesc[UR4].tnspB, R88, gsb0 ;  /* 0x40e0000490587df0 */ /* 0x000fe20008001858 */
[----:B------:R-:W-:Y:S01]  /*4000*/  UIADD3 UR6, UR10, 0x100, URZ ;  /* 0x000001000a067890 */ /* 0x000fe2000fffe03f */
[----:B------:R-:W-:Y:S01]  /*4010*/  FMNMX.FTZ R0, R40, R9, !PT ;  /* 0x0000000928007209 */ /* 0x000fe20007810000 */
[----:B------:R-:W-:Y:S01]  /*4020*/  UMOV UR7, 0x40000040 ;  /* 0x4000004000077882 */ /* 0x000fe20000000000 */
[----:B------:R-:W-:-:S02]  /*4030*/  ISETP.GT.AND P3, PT, R6, 0x29, PT ;  /* 0x000000290600780c */ /* 0x000fc40003f64270 */
[----:B------:R-:W-:Y:S02]  /*4040*/  FSEL R44, R44, -INF , P2 ;  /* 0xff8000002c2c7808 */ /* 0x000fe40001000000 */
[----:B------:R-:W-:Y:S02]  /*4050*/  FMNMX.FTZ R9, R41, R0, !PT ;  /* 0x0000000029097209 */ /* 0x000fe40007810000 */
[----:B------:R-:W-:Y:S02]  /*4060*/  ISETP.GT.AND P2, PT, R6, 0x30, PT ;  /* 0x000000300600780c */ /* 0x000fe40003f44270 */
[----:B------:R-:W-:Y:S02]  /*4070*/  FSEL R45, R45, -INF , P3 ;  /* 0xff8000002d2d7808 */ /* 0x000fe40001800000 */
[----:B------:R-:W-:Y:S02]  /*4080*/  FMNMX.FTZ R0, R44, R9, !PT ;  /* 0x000000092c007209 */ /* 0x000fe40007810000 */
        /* <DEDUP_REMOVED lines=30> */
[----:B------:R-:W-:Y:S01]  /*4270*/  ISETP.GT.AND P3, PT, R6, 0x59, PT ;  /* 0x000000590600780c */ /* 0x000fe20003f64270 */
[----:B------:R-:W-:-:S02]  /*4280*/  WARPGROUP.DEPBAR.LE gsb0, 0x0 ;  /* 0x00008000000079c5 */ /* 0x000fc40000010000 */
[----:B------:R-:W-:Y:S01]  /*4290*/  WARPGROUP.ARRIVE ;  /* 0x00000000000079c5 */ /* 0x000fe20000000000 */
[----:B------:R-:W-:Y:S02]  /*42a0*/  FSEL R68, R68, -INF , P2 ;  /* 0xff80000044447808 */ /* 0x000fe40001000000 */
[----:B------:R-:W-:Y:S02]  /*42b0*/  FMNMX.FTZ R9, R65, R0, !PT ;  /* 0x0000000041097209 */ /* 0x000fe40007810000 */
[----:B------:R-:W-:Y:S01]  /*42c0*/  ISETP.GT.AND P2, PT, R6, 0x60, PT ;  /* 0x000000600600780c */ /* 0x000fe20003f44270 */
[----:B------:R-:W-:Y:S01]  /*42d0*/  HGMMA.64x64x16.F32.BF16 R88, R140, gdesc[UR4].tnspB, R88, gsb0 ;  /* 0x40e000048c587df0 */ /* 0x000fe20008001858 */
[----:B------:R-:W-:Y:S01]  /*42e0*/  UIADD3 UR6, UR10, 0x180, URZ ;  /* 0x000001800a067890 */ /* 0x000fe2000fffe03f */
[----:B------:R-:W-:Y:S01]  /*42f0*/  FSEL R69, R69, -INF , P3 ;  /* 0xff80000045457808 */ /* 0x000fe20001800000 */
[----:B------:R-:W-:Y:S01]  /*4300*/  UMOV UR7, 0x40000040 ;  /* 0x4000004000077882 */ /* 0x000fe20000000000 */
        /* <DEDUP_REMOVED lines=19> */
[C---:B------:R-:W-:Y:S01]  /*4440*/  ISETP.GT.AND P3, PT, R6.reuse, 0x79, PT ;  /* 0x000000790600780c */ /* 0x040fe20003f64270 */
[----:B------:R-:W-:Y:S01]  /*4450*/  VIADD R6, R6, 0x8 ;  /* 0x0000000806067836 */ /* 0x000fe20000000000 */
[----:B------:R-:W-:Y:S02]  /*4460*/  FSEL R84, R84, -INF , P2 ;  /* 0xff80000054547808 */ /* 0x000fe40001000000 */
[----:B------:R-:W-:Y:S02]  /*4470*/  FMNMX.FTZ R9, R81, R0, !PT ;  /* 0x0000000051097209 */ /* 0x000fe40007810000 */
[----:B------:R-:W-:Y:S02]  /*4480*/  FSEL R85, R85, -INF , P3 ;  /* 0xff80000055557808 */ /* 0x000fe40001800000 */
[----:B------:R-:W-:Y:S02]  /*4490*/  FMNMX.FTZ R0, R84, R9, !PT ;  /* 0x0000000954007209 */ /* 0x000fe40007810000 */
[----:B------:R-:W-:-:S02]  /*44a0*/  ISETP.GT.AND P3, PT, R6, RZ, PT ;  /* 0x000000ff0600720c */ /* 0x000fc40003f64270 */
[----:B------:R-:W-:Y:S02]  /*44b0*/  FMNMX.FTZ R9, R85, R0, !PT ;  /* 0x0000000055097209 */ /* 0x000fe40007810000 */
[----:B------:R-:W-:Y:S02]  /*44c0*/  ISETP.GT.AND P4, PT, R6, 0x1, PT ;  /* 0x000000010600780c */ /* 0x000fe40003f84270 */
[----:B------:R-:W-:Y:S01]  /*44d0*/  FSEL R26, R26, -INF , P3 ;  /* 0xff8000001a1a7808 */ /* 0x000fe20001800000 */
[----:B------:R-:W0:Y:S01]  /*44e0*/  SHFL.BFLY PT, R0, R9, 0x2, 0x1f ;  /* 0x0c401f0009007f89 */ /* 0x000e2200000e0000 */
[C---:B------:R-:W-:Y:S02]  /*44f0*/  ISETP.GT.AND P3, PT, R6.reuse, 0x8, PT ;  /* 0x000000080600780c */ /* 0x040fe40003f64270 */
[----:B------:R-:W-:Y:S02]  /*4500*/  FSEL R27, R27, -INF , P4 ;  /* 0xff8000001b1b7808 */ /* 0x000fe40002000000 */
[----:B------:R-:W-:-:S02]  /*4510*/  ISETP.GT.AND P4, PT, R6, 0x9, PT ;  /* 0x000000090600780c */ /* 0x000fc40003f84270 */
[----:B------:R-:W-:Y:S02]  /*4520*/  FSEL R30, R30, -INF , P3 ;  /* 0xff8000001e1e7808 */ /* 0x000fe40001800000 */
[C---:B------:R-:W-:Y:S02]  /*4530*/  ISETP.GT.AND P3, PT, R6.reuse, 0x10, PT ;  /* 0x000000100600780c */ /* 0x040fe40003f64270 */
[----:B------:R-:W-:Y:S02]  /*4540*/  FSEL R31, R31, -INF , P4 ;  /* 0xff8000001f1f7808 */ /* 0x000fe40002000000 */
[----:B------:R-:W-:Y:S02]  /*4550*/  ISETP.GT.AND P4, PT, R6, 0x11, PT ;  /* 0x000000110600780c */ /* 0x000fe40003f84270 */
[----:B------:R-:W-:Y:S02]  /*4560*/  FSEL R34, R34, -INF , P3 ;  /* 0xff80000022227808 */ /* 0x000fe40001800000 */
[----:B------:R-:W-:Y:S01]  /*4570*/  ISETP.GT.AND P3, PT, R6, 0x18, PT ;  /* 0x000000180600780c */ /* 0x000fe20003f64270 */
[----:B------:R-:W-:-:S02]  /*4580*/  WARPGROUP.DEPBAR.LE gsb0, 0x0 ;  /* 0x00008000000079c5 */ /* 0x000fc40000010000 */
[----:B------:R-:W-:Y:S01]  /*4590*/  WARPGROUP.ARRIVE ;  /* 0x00000000000079c5 */ /* 0x000fe20000000000 */
[----:B------:R-:W-:Y:S02]  /*45a0*/  FSEL R35, R35, -INF , P4 ;  /* 0xff80000023237808 */ /* 0x000fe40002000000 */
[----:B0-----:R-:W-:Y:S02]  /*45b0*/  FMNMX.FTZ R10, R9, R0, !PT ;  /* 0x00000000090a7209 */ /* 0x001fe40007810000 */
[----:B------:R-:W-:Y:S01]  /*45c0*/  ISETP.GT.AND P4, PT, R6, 0x19, PT ;  /* 0x000000190600780c */ /* 0x000fe20003f84270 */
[----:B------:R-:W-:Y:S01]  /*45d0*/  HGMMA.64x64x16.F32.BF16 R88, R136, gdesc[UR4].tnspB, R88, gsb0 ;  /* 0x40e0000488587df0 */ /* 0x000fe20008001858 */
[----:B------:R-:W-:Y:S01]  /*45e0*/  UIADD3 UR6, UR10, 0x200, URZ ;  /* 0x000002000a067890 */ /* 0x000fe2000fffe03f */
[----:B------:R-:W0:Y:S01]  /*45f0*/  SHFL.BFLY PT, R11, R10, 0x1, 0x1f ;  /* 0x0c201f000a0b7f89 */ /* 0x000e2200000e0000 */
[----:B------:R-:W-:Y:S01]  /*4600*/  UMOV UR7, 0x40000040 ;  /* 0x4000004000077882 */ /* 0x000fe20000000000 */
[----:B------:R-:W-:-:S02]  /*4610*/  FSEL R38, R38, -INF , P3 ;  /* 0xff80000026267808 */ /* 0x000fc40001800000 */
[C---:B------:R-:W-:Y:S02]  /*4620*/  ISETP.GT.AND P3, PT, R6.reuse, 0x20, PT ;  /* 0x000000200600780c */ /* 0x040fe40003f64270 */
[----:B------:R-:W-:Y:S02]  /*4630*/  FSEL R39, R39, -INF , P4 ;  /* 0xff80000027277808 */ /* 0x000fe40002000000 */
[----:B------:R-:W-:Y:S02]  /*4640*/  ISETP.GT.AND P4, PT, R6, 0x21, PT ;  /* 0x000000210600780c */ /* 0x000fe40003f84270 */
[----:B------:R-:W-:Y:S02]  /*4650*/  FSEL R42, R42, -INF , P3 ;  /* 0xff8000002a2a7808 */ /* 0x000fe40001800000 */
[----:B------:R-:W-:Y:S02]  /*4660*/  ISETP.GT.AND P3, PT, R6, 0x28, PT ;  /* 0x000000280600780c */ /* 0x000fe40003f64270 */
[----:B------:R-:W-:-:S02]  /*4670*/  FSEL R43, R43, -INF , P4 ;  /* 0xff8000002b2b7808 */ /* 0x000fc40002000000 */
[----:B------:R-:W-:Y:S02]  /*4680*/  ISETP.GT.AND P4, PT, R6, 0x29, PT ;  /* 0x000000290600780c */ /* 0x000fe40003f84270 */
[----:B------:R-:W-:Y:S02]  /*4690*/  FSEL R46, R46, -INF , P3 ;  /* 0xff8000002e2e7808 */ /* 0x000fe40001800000 */
[----:B------:R-:W-:Y:S02]  /*46a0*/  ISETP.GT.AND P3, PT, R6, 0x30, PT ;  /* 0x000000300600780c */ /* 0x000fe40003f64270 */
[----:B------:R-:W-:Y:S02]  /*46b0*/  FSEL R47, R47, -INF , P4 ;  /* 0xff8000002f2f7808 */ /* 0x000fe40002000000 */
[----:B0-----:R-:W-:Y:S02]  /*46c0*/  FMNMX.FTZ R0, R10, R11, !PT ;  /* 0x0000000b0a007209 */ /* 0x001fe40007810000 */
[----:B------:R-:W-:-:S02]  /*46d0*/  FMNMX.FTZ R10, R26, R5, !PT ;  /* 0x000000051a0a7209 */ /* 0x000fc40007810000 */
[----:B------:R-:W-:Y:S01]  /*46e0*/  ISETP.GT.AND P4, PT, R6, 0x31, PT ;  /* 0x000000310600780c */ /* 0x000fe20003f84270 */
[----:B------:R-:W-:Y:S01]  /*46f0*/  FMUL.FTZ R8, R0, UR21 ;  /* 0x0000001500087c20 */ /* 0x000fe20008410000 */
[----:B------:R-:W-:Y:S02]  /*4700*/  FMNMX.FTZ R11, R27, R10, !PT ;  /* 0x0000000a1b0b7209 */ /* 0x000fe40007810000 */
[----:B------:R-:W-:Y:S02]  /*4710*/  FSEL R50, R50, -INF , P3 ;  /* 0xff80000032327808 */ /* 0x000fe40001800000 */
[----:B------:R-:W-:Y:S02]  /*4720*/  FMNMX.FTZ R10, R30, R11, !PT ;  /* 0x0000000b1e0a7209 */ /* 0x000fe40007810000 */
[----:B------:R-:W-:Y:S02]  /*4730*/  ISETP.GT.AND P3, PT, R6, 0x38, PT ;  /* 0x000000380600780c */ /* 0x000fe40003f64270 */
[----:B------:R-:W-:-:S02]  /*4740*/  FMNMX.FTZ R13, R31, R10, !PT ;  /* 0x0000000a1f0d7209 */ /* 0x000fc40007810000 */
[----:B------:R-:W-:Y:S02]  /*4750*/  FSEL R51, R51, -INF , P4 ;  /* 0xff80000033337808 */ /* 0x000fe40002000000 */
[----:B------:R-:W-:Y:S02]  /*4760*/  FMNMX.FTZ R10, R34, R13, !PT ;  /* 0x0000000d220a7209 */ /* 0x000fe40007810000 */
[----:B------:R-:W-:Y:S02]  /*4770*/  FSETP.NEU.FTZ.AND P2, PT, R0, -INF , PT ;  /* 0xff8000000000780b */ /* 0x000fe40003f5d000 */
[----:B------:R-:W-:Y:S02]  /*4780*/  FMNMX.FTZ R13, R35, R10, !PT ;  /* 0x0000000a230d7209 */ /* 0x000fe40007810000 */
[----:B------:R-:W-:Y:S02]  /*4790*/  ISETP.GT.AND P4, PT, R6, 0x39, PT ;  /* 0x000000390600780c */ /* 0x000fe40003f84270 */
[----:B------:R-:W-:-:S02]  /*47a0*/  FMNMX.FTZ R10, R38, R13, !PT ;  /* 0x0000000d260a7209 */ /* 0x000fc40007810000 */
[----:B------:R-:W-:Y:S02]  /*47b0*/  FSEL R54, R54, -INF , P3 ;  /* 0xff80000036367808 */ /* 0x000fe40001800000 */
[----:B------:R-:W-:Y:S02]  /*47c0*/  FMNMX.FTZ R15, R39, R10, !PT ;  /* 0x0000000a270f7209 */ /* 0x000fe40007810000 */
[----:B------:R-:W-:Y:S02]  /*47d0*/  FSEL R8, R8, RZ, P2 ;  /* 0x000000ff08087208 */ /* 0x000fe40001000000 */
[----:B------:R-:W-:Y:S02]  /*47e0*/  FMNMX.FTZ R10, R42, R15, !PT ;  /* 0x0000000f2a0a7209 */ /* 0x000fe40007810000 */
        /* <DEDUP_REMOVED lines=11> */
[----:B------:R0:W-:Y:S01]  /*48a0*/  MUFU.EX2 R11, R33 ;  /* 0x00000021000b7308 */ /* 0x0001e20000000800 */
[----:B------:R-:W-:Y:S01]  /*48b0*/  FSEL R58, R58, -INF , P3 ;  /* 0xff8000003a3a7808 */ /* 0x000fe20001800000 */
[--C-:B------:R-:W-:Y:S01]  /*48c0*/  FFMA.FTZ R49, R49, UR21, -R8.reuse ;  /* 0x0000001531317c23 */ /* 0x100fe20008010808 */
[----:B------:R-:W-:Y:S01]  /*48d0*/  FMNMX.FTZ R10, R50, R21, !PT ;  /* 0x00000015320a7209 */ /* 0x000fe20007810000 */
[----:B------:R-:W-:Y:S01]  /*48e0*/  FFMA.FTZ R150, R28, UR21, -R8 ;  /* 0x000000151c967c23 */ /* 0x000fe20008010808 */
[----:B------:R-:W-:-:S02]  /*48f0*/  WARPGROUP.DEPBAR.LE gsb0, 0x0 ;  /* 0x00008000000079c5 */ /* 0x000fc40000010000 */
[----:B------:R-:W-:Y:S01]  /*4900*/  WARPGROUP.ARRIVE ;  /* 0x00000000000079c5 */ /* 0x000fe20000000000 */
[----:B------:R-:W-:Y:S01]  /*4910*/  FMNMX.FTZ R21, R51, R10, !PT ;  /* 0x0000000a33157209 */ /* 0x000fe20007810000 */
[----:B------:R1:W-:Y:S01]  /*4920*/  MUFU.EX2 R13, R37 ;  /* 0x00000025000d7308 */ /* 0x0003e20000000800 */
[----:B------:R-:W-:Y:S01]  /*4930*/  ISETP.GT.AND P3, PT, R6, 0x48, PT ;  /* 0x000000480600780c */ /* 0x000fe20003f64270 */
[--C-:B------:R-:W-:Y:S01]  /*4940*/  FFMA.FTZ R61, R61, UR21, -R8.reuse ;  /* 0x000000153d3d7c23 */ /* 0x100fe20008010808 */
[----:B------:R-:W-:Y:S01]  /*4950*/  FMNMX.FTZ R10, R54, R21, !PT ;  /* 0x00000015360a7209 */ /* 0x000fe20007810000 */
[----:B------:R-:W-:Y:S01]  /*4960*/  HGMMA.64x64x16.F32.BF16 R88, R132, gdesc[UR4].tnspB, R88, gsb0 ;  /* 0x40e0000484587df0 */ /* 0x000fe20008001858 */
[----:B------:R-:W-:Y:S01]  /*4970*/  UIADD3 UR6, UR10, 0x280, URZ ;  /* 0x000002800a067890 */ /* 0x000fe2000fffe03f */
[----:B------:R-:W-:Y:S01]  /*4980*/  FSEL R59, R59, -INF , P4 ;  /* 0xff8000003b3b7808 */ /* 0x000fe20002000000 */
[----:B------:R-:W-:Y:S01]  /*4990*/  UMOV UR7, 0x40000040 ;  /* 0x4000004000077882 */ /* 0x000fe20000000000 */
[----:B------:R-:W-:Y:S01]  /*49a0*/  FMNMX.FTZ R25, R55, R10, !PT ;  /* 0x0000000a37197209 */ /* 0x000fe20007810000 */
[----:B------:R-:W-:Y:S01]  /*49b0*/  MUFU.EX2 R148, R148 ;  /* 0x0000009400947308 */ /* 0x000fe20000000800 */
[----:B------:R-:W-:Y:S01]  /*49c0*/  ISETP.GT.AND P4, PT, R6, 0x49, PT ;  /* 0x000000490600780c */ /* 0x000fe20003f84270 */
[--C-:B------:R-:W-:Y:S01]  /*49d0*/  FFMA.FTZ R142, R44, UR21, -R8.reuse ;  /* 0x000000152c8e7c23 */ /* 0x100fe20008010808 */
[----:B------:R-:W-:Y:S01]  /*49e0*/  FMNMX.FTZ R10, R58, R25, !PT ;  /* 0x000000193a0a7209 */ /* 0x000fe20007810000 */
[--C-:B------:R-:W-:Y:S01]  /*49f0*/  FFMA.FTZ R144, R32, UR21, -R8.reuse ;  /* 0x0000001520907c23 */ /* 0x100fe20008010808 */
[----:B------:R-:W-:Y:S01]  /*4a00*/  FSEL R62, R62, -INF , P3 ;  /* 0xff8000003e3e7808 */ /* 0x000fe20001800000 */
[--C-:B------:R-:W-:Y:S01]  /*4a10*/  FFMA.FTZ R146, R36, UR21, -R8.reuse ;  /* 0x0000001524927c23 */ /* 0x100fe20008010808 */
[----:B------:R-:W-:Y:S01]  /*4a20*/  FMNMX.FTZ R25, R59, R10, !PT ;  /* 0x0000000a3b197209 */ /* 0x000fe20007810000 */
[----:B------:R-:W-:Y:S01]  /*4a30*/  MUFU.EX2 R7, R7 ;  /* 0x0000000700077308 */ /* 0x000fe20000000800 */
[----:B------:R-:W-:Y:S01]  /*4a40*/  ISETP.GT.AND P3, PT, R6, 0x50, PT ;  /* 0x000000500600780c */ /* 0x000fe20003f64270 */
[--C-:B------:R-:W-:Y:S01]  /*4a50*/  FFMA.FTZ R140, R40, UR21, -R8.reuse ;  /* 0x00000015288c7c23 */ /* 0x100fe20008010808 */
[----:B------:R-:W-:Y:S01]  /*4a60*/  FSEL R63, R63, -INF , P4 ;  /* 0xff8000003f3f7808 */ /* 0x000fe20002000000 */
[--C-:B------:R-:W-:Y:S01]  /*4a70*/  FFMA.FTZ R41, R41, UR21, -R8.reuse ;  /* 0x0000001529297c23 */ /* 0x100fe20008010808 */
[----:B------:R-:W-:Y:S01]  /*4a80*/  FMNMX.FTZ R10, R62, R25, !PT ;  /* 0x000000193e0a7209 */ /* 0x000fe20007810000 */
[--C-:B------:R-:W-:Y:S01]  /*4a90*/  FFMA.FTZ R45, R45, UR21, -R8.reuse ;  /* 0x000000152d2d7c23 */ /* 0x100fe20008010808 */
[----:B------:R-:W-:Y:S01]  /*4aa0*/  ISETP.GT.AND P4, PT, R6, 0x51, PT ;  /* 0x000000510600780c */ /* 0x000fe20003f84270 */
        /* <DEDUP_REMOVED lines=8> */
[----:B------:R-:W-:Y:S01]  /*4b30*/  MUFU.EX2 R150, R150 ;  /* 0x0000009600967308 */ /* 0x000fe20000000800 */
[----:B------:R-:W-:Y:S01]  /*4b40*/  FMNMX.FTZ R10, R66, R29, !PT ;  /* 0x0000001d420a7209 */ /* 0x000fe20007810000 */
[--C-:B------:R-:W-:Y:S01]  /*4b50*/  FFMA.FTZ R138, R52, UR21, -R8.reuse ;  /* 0x00000015348a7c23 */ /* 0x100fe20008010808 */
[----:B------:R-:W-:Y:S01]  /*4b60*/  ISETP.GT.AND P4, PT, R6, 0x59, PT ;  /* 0x000000590600780c */ /* 0x000fe20003f84270 */
        /* <DEDUP_REMOVED lines=14> */
[----:B------:R-:W-:Y:S01]  /*4c50*/  FFMA.FTZ R84, R84, UR21, -R8 ;  /* 0x0000001554547c23 */ /* 0x000fe20008010808 */
[----:B0-----:R-:W-:-:S02]  /*4c60*/  FMNMX.FTZ R33, R71, R10, !PT ;  /* 0x0000000a47217209 */ /* 0x001fc40007810000 */
[----:B------:R-:W-:Y:S02]  /*4c70*/  ISETP.GT.AND P3, PT, R6, 0x68, PT ;  /* 0x000000680600780c */ /* 0x000fe40003f64270 */
[----:B------:R-:W-:Y:S01]  /*4c80*/  FSEL R75, R75, -INF , P4 ;  /* 0xff8000004b4b7808 */ /* 0x000fe20002000000 */
[----:B------:R-:W-:Y:S01]  /*4c90*/  MUFU.EX2 R146, R146 ;  /* 0x0000009200927308 */ /* 0x000fe20000000800 */
[----:B------:R-:W-:Y:S02]  /*4ca0*/  FMNMX.FTZ R10, R74, R33, !PT ;  /* 0x000000214a0a7209 */ /* 0x000fe40007810000 */
[----:B------:R-:W-:Y:S02]  /*4cb0*/  ISETP.GT.AND P4, PT, R6, 0x69, PT ;  /* 0x000000690600780c */ /* 0x000fe40003f84270 */
[----:B------:R-:W-:Y:S02]  /*4cc0*/  FSEL R78, R78, -INF , P3 ;  /* 0xff8000004e4e7808 */ /* 0x000fe40001800000 */
[----:B------:R-:W-:Y:S01]  /*4cd0*/  FMNMX.FTZ R33, R75, R10, !PT ;  /* 0x0000000a4b217209 */ /* 0x000fe20007810000 */
[----:B------:R-:W-:Y:S01]  /*4ce0*/  MUFU.EX2 R140, R140 ;  /* 0x0000008c008c7308 */ /* 0x000fe20000000800 */
[----:B------:R-:W-:-:S02]  /*4cf0*/  ISETP.GT.AND P3, PT, R6, 0x70, PT ;  /* 0x000000700600780c */ /* 0x000fc40003f64270 */
[----:B------:R-:W-:Y:S02]  /*4d00*/  FSEL R79, R79, -INF , P4 ;  /* 0xff8000004f4f7808 */ /* 0x000fe40002000000 */
[----:B------:R-:W-:Y:S02]  /*4d10*/  FMNMX.FTZ R10, R78, R33, !PT ;  /* 0x000000214e0a7209 */ /* 0x000fe40007810000 */
[----:B------:R-:W-:Y:S01]  /*4d20*/  ISETP.GT.AND P4, PT, R6, 0x71, PT ;  /* 0x000000710600780c */ /* 0x000fe20003f84270 */
[----:B------:R0:W-:Y:S01]  /*4d30*/  MUFU.EX2 R15, R41 ;  /* 0x00000029000f7308 */ /* 0x0001e20000000800 */
[----:B------:R-:W-:Y:S02]  /*4d40*/  FSEL R82, R82, -INF , P3 ;  /* 0xff80000052527808 */ /* 0x000fe40001800000 */
[----:B-1----:R-:W-:Y:S02]  /*4d50*/  FMNMX.FTZ R37, R79, R10, !PT ;  /* 0x0000000a4f257209 */ /* 0x002fe40007810000 */
[----:B------:R-:W-:-:S02]  /*4d60*/  ISETP.GT.AND P3, PT, R6, 0x78, PT ;  /* 0x000000780600780c */ /* 0x000fc40003f64270 */
[----:B------:R-:W-:Y:S01]  /*4d70*/  FSEL R83, R83, -INF , P4 ;  /* 0xff80000053537808 */ /* 0x000fe20002000000 */
[----:B------:R-:W-:Y:S01]  /*4d80*/  MUFU.EX2 R142, R142 ;  /* 0x0000008e008e7308 */ /* 0x000fe20000000800 */
[----:B------:R-:W-:Y:S02]  /*4d90*/  WARPGROUP.DEPBAR.LE gsb0, 0x0 ;  /* 0x00008000000079c5 */ /* 0x000fe40000010000 */
[----:B------:R-:W-:Y:S01]  /*4da0*/  WARPGROUP.ARRIVE ;  /* 0x00000000000079c5 */ /* 0x000fe20000000000 */
[----:B------:R-:W-:-:S05]  /*4db0*/  FMNMX.FTZ R10, R82, R37, !PT ;  /* 0x00000025520a7209 */ /* 0x000fca0007810000 */
[----:B------:R-:W1:Y:S01]  /*4dc0*/  S2R R135, SR_TID.X ;  /* 0x0000000000877919 */ /* 0x000e620000002100 */
[----:B------:R-:W-:Y:S01]  /*4dd0*/  ISETP.GT.AND P4, PT, R6, 0x79, PT ;  /* 0x000000790600780c */ /* 0x000fe20003f84270 */
[--C-:B0-----:R-:W-:Y:S01]  /*4de0*/  FFMA.FTZ R41, R65, UR21, -R8.reuse ;  /* 0x0000001541297c23 */ /* 0x101fe20008010808 */
[----:B------:R-:W-:Y:S01]  /*4df0*/  FSEL R86, R86, -INF , P3 ;  /* 0xff80000056567808 */ /* 0x000fe20001800000 */
[----:B------:R-:W-:Y:S01]  /*4e00*/  HGMMA.64x64x16.F32.BF16 R88, R128, gdesc[UR4].tnspB, R88, gsb0 ;  /* 0x40e0000480587df0 */ /* 0x000fe20008001858 */
[----:B------:R-:W-:Y:S01]  /*4e10*/  UIADD3 UR6, UR10, 0x300, URZ ;  /* 0x000003000a067890 */ /* 0x000fe2000fffe03f */
[----:B------:R-:W-:Y:S01]  /*4e20*/  FMNMX.FTZ R37, R83, R10, !PT ;  /* 0x0000000a53257209 */ /* 0x000fe20007810000 */
[----:B------:R-:W-:Y:S01]  /*4e30*/  UMOV UR7, 0x40000040 ;  /* 0x4000004000077882 */ /* 0x000fe20000000000 */
[----:B------:R-:W-:Y:S01]  /*4e40*/  FSEL R87, R87, -INF , P4 ;  /* 0xff80000057577808 */ /* 0x000fe20002000000 */
[----:B------:R0:W-:Y:S01]  /*4e50*/  MUFU.EX2 R21, R45 ;  /* 0x0000002d00157308 */ /* 0x0001e20000000800 */
[----:B------:R-:W-:Y:S01]  /*4e60*/  FMNMX.FTZ R6, R86, R37, !PT ;  /* 0x0000002556067209 */ /* 0x000fe20007810000 */
[--C-:B------:R-:W-:Y:S01]  /*4e70*/  FFMA.FTZ R132, R56, UR21, -R8.reuse ;  /* 0x0000001538847c23 */ /* 0x100fe20008010808 */
[--C-:B------:R-:W-:Y:S01]  /*4e80*/  FFMA.FTZ R134, R60, UR21, -R8.reuse ;  /* 0x000000153c867c23 */ /* 0x100fe20008010808 */
[--C-:B------:R-:W-:Y:S01]  /*4e90*/  FFMA.FTZ R10, R64, UR21, -R8.reuse ;  /* 0x00000015400a7c23 */ /* 0x100fe20008010808 */
[----:B------:R-:W-:Y:S01]  /*4ea0*/  FMNMX.FTZ R6, R87, R6, !PT ;  /* 0x0000000657067209 */ /* 0x000fe20007810000 */
[----:B------:R-:W-:-:S02]  /*4eb0*/  FFMA.FTZ R65, R85, UR21, -R8 ;  /* 0x0000001555417c23 */ /* 0x000fc40008010808 */
[----:B------:R-:W-:Y:S01]  /*4ec0*/  MUFU.EX2 R37, R61 ;  /* 0x0000003d00257308 */ /* 0x000fe20000000800 */
[--C-:B0-----:R-:W-:Y:S01]  /*4ed0*/  FFMA.FTZ R45, R69, UR21, -R8.reuse ;  /* 0x00000015452d7c23 */ /* 0x101fe20008010808 */
[----:B------:R-:W0:Y:S06]  /*4ee0*/  SHFL.BFLY PT, R49, R6, 0x2, 0x1f ;  /* 0x0c401f0006317f89 */ /* 0x000e2c00000e0000 */
[----:B------:R2:W-:Y:S08]  /*4ef0*/  MUFU.EX2 R29, R53 ;  /* 0x00000035001d7308 */ /* 0x0005f00000000800 */
[----:B------:R3:W-:Y:S01]  /*4f00*/  MUFU.EX2 R33, R57 ;  /* 0x0000003900217308 */ /* 0x0007e20000000800 */
[----:B--2---:R-:W-:-:S07]  /*4f10*/  FFMA.FTZ R53, R77, UR21, -R8 ;  /* 0x000000154d357c23 */ /* 0x004fce0008010808 */
[----:B------:R-:W-:Y:S01]  /*4f20*/  MUFU.EX2 R136, R136 ;  /* 0x0000008800887308 */ /* 0x000fe20000000800 */
[----:B---3--:R-:W-:Y:S01]  /*4f30*/  FFMA.FTZ R57, R81, UR21, -R8 ;  /* 0x0000001551397c23 */ /* 0x008fe20008010808 */
[----:B0-----:R-:W-:-:S05]  /*4f40*/  FMNMX.FTZ R28, R6, R49, !PT ;  /* 0x00000031061c7209 */ /* 0x001fca0007810000 */
[----:B------:R-:W0:Y:S01]  /*4f50*/  SHFL.BFLY PT, R61, R28, 0x1, 0x1f ;  /* 0x0c201f001c3d7f89 */ /* 0x000e2200000e0000 */
[----:B------:R-:W-:Y:S08]  /*4f60*/  MUFU.EX2 R138, R138 ;  /* 0x0000008a008a7308 */ /* 0x000ff00000000800 */
[----:B------:R-:W-:Y:S08]  /*4f70*/  MUFU.EX2 R132, R132 ;  /* 0x0000008400847308 */ /* 0x000ff00000000800 */
[----:B------:R-:W-:Y:S01]  /*4f80*/  MUFU.EX2 R134, R134 ;  /* 0x0000008600867308 */ /* 0x000fe20000000800 */
[----:B0-----:R-:W-:-:S07]  /*4f90*/  FMNMX.FTZ R6, R28, R61, !PT ;  /* 0x0000003d1c067209 */ /* 0x001fce0007810000 */
[----:B------:R-:W-:Y:S01]  /*4fa0*/  MUFU.EX2 R10, R10 ;  /* 0x0000000a000a7308 */ /* 0x000fe20000000800 */
[----:B------:R-:W-:Y:S02]  /*4fb0*/  FSEL R61, R0, RZ, P2 ;  /* 0x000000ff003d7208 */ /* 0x000fe40001000000 */
[C---:B------:R-:W-:Y:S01]  /*4fc0*/  FSETP.NEU.FTZ.AND P2, PT, R6.reuse, -INF , PT ;  /* 0xff8000000600780b */ /* 0x040fe20003f5d000 */
[----:B------:R-:W-:Y:S02]  /*4fd0*/  FMUL.FTZ R44, R6, UR21 ;  /* 0x00000015062c7c20 */ /* 0x000fe40008410000 */
[----:B------:R-:W-:Y:S02]  /*4fe0*/  FADD.FTZ R61, -R61, R4 ;  /* 0x000000043d3d7221 */ /* 0x000fe40000010100 */
[----:B------:R-:W-:Y:S01]  /*4ff0*/  MUFU.EX2 R41, R41 ;  /* 0x0000002900297308 */ /* 0x000fe20000000800 */
[----:B------:R-:W-:Y:S02]  /*5000*/  WARPGROUP.DEPBAR.LE gsb0, 0x0 ;  /* 0x00008000000079c5 */ /* 0x000fe40000010000 */
[----:B------:R-:W-:Y:S01]  /*5010*/  WARPGROUP.ARRIVE ;  /* 0x00000000000079c5 */ /* 0x000fe20000000000 */
[----:B------:R-:W-:Y:S01]  /*5020*/  FMUL.FTZ R61, R61, UR21 ;  /* 0x000000153d3d7c20 */ /* 0x000fe20008410000 */
[----:B------:R-:W-:-:S03]  /*5030*/  FSEL R44, R44, RZ, P2 ;  /* 0x000000ff2c2c7208 */ /* 0x000fc60001000000 */
[----:B------:R-:W-:Y:S01]  /*5040*/  MUFU.EX2 R12, R12 ;  /* 0x0000000c000c7308 */ /* 0x000fe20000000800 */
[----:B------:R-:W-:Y:S01]  /*5050*/  HGMMA.64x64x16.F32.BF16 R88, R124, gdesc[UR4].tnspB, R88, gsb0 ;  /* 0x40e000047c587df0 */ /* 0x000fe20008001858 */
[----:B------:R-:W-:Y:S01]  /*5060*/  UIADD3 UR6, UR10, 0x380, URZ ;  /* 0x000003800a067890 */ /* 0x000fe2000fffe03f */
[--C-:B------:R-:W-:Y:S01]  /*5070*/  FFMA.FTZ R147, R38, UR21, -R44.reuse ;  /* 0x0000001526937c23 */ /* 0x100fe2000801082c */
[----:B------:R-:W-:Y:S01]  /*5080*/  UMOV UR7, 0x40000040 ;  /* 0x4000004000077882 */ /* 0x000fe20000000000 */
[--C-:B------:R-:W-:Y:S01]  /*5090*/  FFMA.FTZ R143, R46, UR21, -R44.reuse ;  /* 0x000000152e8f7c23 */ /* 0x100fe2000801082c */
[--C-:B------:R-:W-:Y:S01]  /*50a0*/  FFMA.FTZ R149, R26, UR21, -R44.reuse ;  /* 0x000000151a957c23 */ /* 0x100fe2000801082c */
[--C-:B------:R-:W-:Y:S01]  /*50b0*/  FFMA.FTZ R4, R27, UR21, -R44.reuse ;  /* 0x000000151b047c23 */ /* 0x100fe2000801082c */
[----:B------:R-:W0:Y:S01]  /*50c0*/  MUFU.EX2 R61, R61 ;  /* 0x0000003d003d7308 */ /* 0x000e220000000800 */
[----:B------:R-:W-:Y:S02]  /*50d0*/  IMAD.U32 R27, RZ, RZ, UR37 ;  /* 0x00000025ff1b7e24 */ /* 0x000fe4000f8e00ff */
[--C-:B------:R-:W-:Y:S01]  /*50e0*/  FFMA.FTZ R151, R30, UR21, -R44.reuse ;  /* 0x000000151e977c23 */ /* 0x100fe2000801082c */
[----:B------:R-:W-:Y:S01]  /*50f0*/  FFMA.FTZ R8, R31, UR21, -R44 ;  /* 0x000000151f087c23 */ /* 0x000fe2000801082c */
[----:B------:R-:W-:-:S02]  /*5100*/  IMAD.U32 R31, RZ, RZ, UR23 ;  /* 0x00000017ff1f7e24 */ /* 0x000fc4000f8e00ff */
[--C-:B------:R-:W-:Y:S01]  /*5110*/  FFMA.FTZ R145, R34, UR21, -R44.reuse ;  /* 0x0000001522917c23 */ /* 0x100fe2000801082c */
[----:B------:R-:W-:Y:S01]  /*5120*/  @!P1 LEA R27, R27, UR41, 0x3 ;  /* 0x000000291b1b9c11 */ /* 0x000fe2000f8e18ff */
[--C-:B------:R-:W-:Y:S01]  /*5130*/  FFMA.FTZ R26, R35, UR21, -R44.reuse ;  /* 0x00000015231a7c23 */ /* 0x100fe2000801082c */
[----:B------:R-:W-:Y:S01]  /*5140*/  MUFU.EX2 R149, R149 ;  /* 0x0000009500957308 */ /* 0x000fe20000000800 */
[----:B------:R-:W-:Y:S01]  /*5150*/  @!P1 LEA R31, R31, UR41, 0x3 ;  /* 0x000000291f1f9c11 */ /* 0x000fe2000f8e18ff */
[--C-:B------:R-:W-:Y:S01]  /*5160*/  FFMA.FTZ R30, R39, UR21, -R44.reuse ;  /* 0x00000015271e7c23 */ /* 0x100fe2000801082c */
[--C-:B------:R-:W-:Y:S01]  /*5170*/  FFMA.FTZ R137, R50, UR21, -R44.reuse ;  /* 0x0000001532897c23 */ /* 0x100fe2000801082c */
[--C-:B------:R-:W-:Y:S01]  /*5180*/  FFMA.FTZ R141, R42, UR21, -R44.reuse ;  /* 0x000000152a8d7c23 */ /* 0x100fe2000801082c */
[--C-:B------:R-:W-:Y:S01]  /*5190*/  FFMA.FTZ R32, R43, UR21, -R44.reuse ;  /* 0x000000152b207c23 */ /* 0x100fe2000801082c */
[--C-:B------:R-:W-:Y:S01]  /*51a0*/  FFMA.FTZ R34, R47, UR21, -R44.reuse ;  /* 0x000000152f227c23 */ /* 0x100fe2000801082c */
[----:B------:R-:W-:Y:S01]  /*51b0*/  FFMA.FTZ R36, R51, UR21, -R44 ;  /* 0x0000001533247c23 */ /* 0x000fe2000801082c */
[----:B------:R-:W-:Y:S01]  /*51c0*/  MUFU.EX2 R4, R4 ;  /* 0x0000000400047308 */ /* 0x000fe20000000800 */
[----:B0-----:R-:W-:Y:S01]  /*51d0*/  FFMA.FTZ R38, R61, R3, R148 ;  /* 0x000000033d267223 */ /* 0x001fe20000010094 */
        /* <DEDUP_REMOVED lines=8> */
[--C-:B------:R-:W-:Y:S01]  /*5260*/  FFMA.FTZ R131, R70, UR21, -R44.reuse ;  /* 0x0000001546837c23 */ /* 0x100fe2000801082c */
[----:B------:R-:W-:Y:S01]  /*5270*/  F2FP.BF16.F32.PACK_AB R128, R41, R10 ;  /* 0x0000000a2980723e */ /* 0x000fe200000010ff */
[----:B------:R-:W-:Y:S01]  /*5280*/  FFMA.FTZ R75, R75, UR21, -R44 ;  /* 0x000000154b4b7c23 */ /* 0x000fe2000801082c */
[----:B------:R-:W-:Y:S01]  /*5290*/  FADD.FTZ R3, R9, R38 ;  /* 0x0000002609037221 */ /* 0x000fe20000010000 */
[----:B------:R-:W-:Y:S01]  /*52a0*/  FSEL R38, R6, RZ, P2 ;  /* 0x000000ff06267208 */ /* 0x000fe20001000000 */
[--C-:B------:R-:W-:Y:S01]  /*52b0*/  FFMA.FTZ R79, R79, UR21, -R44.reuse ;  /* 0x000000154f4f7c23 */ /* 0x100fe2000801082c */
[----:B-1----:R-:W-:Y:S01]  /*52c0*/  ISETP.GE.U32.AND P2, PT, R135, 0x180, PT ;  /* 0x000001808700780c */ /* 0x002fe20003f46070 */
[----:B------:R-:W-:Y:S01]  /*52d0*/  FADD.FTZ R46, R144, R3 ;  /* 0x00000003902e7221 */ /* 0x000fe20000010000 */
[----:B------:R-:W-:Y:S01]  /*52e0*/  MUFU.EX2 R8, R8 ;  /* 0x0000000800087308 */ /* 0x000fe20000000800 */
[----:B------:R-:W-:Y:S01]  /*52f0*/  FADD.FTZ R38, -R38, R5 ;  /* 0x0000000526267221 */ /* 0x000fe20000010100 */
[----:B------:R-:W-:Y:S01]  /*5300*/  FFMA.FTZ R135, R62, UR21, -R44 ;  /* 0x000000153e877c23 */ /* 0x000fe2000801082c */
[----:B------:R-:W-:Y:S01]  /*5310*/  FADD.FTZ R3, R11, R46 ;  /* 0x0000002e0b037221 */ /* 0x000fe20000010000 */
[--C-:B------:R-:W-:Y:S01]  /*5320*/  FFMA.FTZ R82, R82, UR21, -R44.reuse ;  /* 0x0000001552527c23 */ /* 0x100fe2000801082c */
[----:B------:R-:W-:Y:S01]  /*5330*/  FMUL.FTZ R38, R38, UR21 ;  /* 0x0000001526267c20 */ /* 0x000fe20008410000 */
[--C-:B------:R-:W-:Y:S01]  /*5340*/  FFMA.FTZ R83, R83, UR21, -R44.reuse ;  /* 0x0000001553537c23 */ /* 0x100fe2000801082c */
[----:B------:R-:W-:Y:S01]  /*5350*/  FADD.FTZ R46, R146, R3 ;  /* 0x00000003922e7221 */ /* 0x000fe20000010000 */
[----:B------:R-:W-:Y:S01]  /*5360*/  VIADD R3, R23, 0x9 ;  /* 0x0000000917037836 */ /* 0x000fe20000000000 */
[----:B------:R-:W-:Y:S01]  /*5370*/  MUFU.EX2 R145, R145 ;  /* 0x0000009100917308 */ /* 0x000fe20000000800 */
[----:B------:R-:W-:Y:S01]  /*5380*/  FFMA.FTZ R86, R86, UR21, -R44 ;  /* 0x0000001556567c23 */ /* 0x000fe2000801082c */
[----:B------:R-:W-:Y:S01]  /*5390*/  FADD.FTZ R5, R13, R46 ;  /* 0x0000002e0d057221 */ /* 0x000fe20000010000 */
[--C-:B------:R-:W-:Y:S01]  /*53a0*/  FFMA.FTZ R46, R63, UR21, -R44.reuse ;  /* 0x000000153f2e7c23 */ /* 0x100fe2000801082c */
[----:B------:R-:W-:Y:S01]  /*53b0*/  SEL R3, R3, 0x9, !P2 ;  /* 0x0000000903037807 */ /* 0x000fe20005000000 */
[----:B------:R-:W-:Y:S01]  /*53c0*/  FFMA.FTZ R87, R87, UR21, -R44 ;  /* 0x0000001557577c23 */ /* 0x000fe2000801082c */
[----:B------:R-:W-:Y:S01]  /*53d0*/  FADD.FTZ R48, R140, R5 ;  /* 0x000000058c307221 */ /* 0x000fe20000010000 */
[----:B------:R-:W-:Y:S01]  /*53e0*/  @!P1 VIADD R5, R27, 0x16840 ;  /* 0x000168401b059836 */ /* 0x000fe20000000000 */
[----:B------:R-:W-:Y:S01]  /*53f0*/  MUFU.EX2 R38, R38 ;  /* 0x0000002600267308 */ /* 0x000fe20000000800 */
[----:B------:R-:W-:Y:S01]  /*5400*/  PLOP3.LUT P2, PT, PT, PT, UP0, 0x80, 0x0 ;  /* 0x000000000000781c */ /* 0x000fe20003f4f008 */
[----:B------:R-:W-:Y:S01]  /*5410*/  FADD.FTZ R27, R15, R48 ;  /* 0x000000300f1b7221 */ /* 0x000fe20000010000 */
[----:B------:R-:W-:Y:S01]  /*5420*/  UMOV UR23, UR37 ;  /* 0x0000002500177c82 */ /* 0x000fe20008000000 */
[----:B------:R-:W-:-:S02]  /*5430*/  @!P1 PRMT R5, RZ, 0x654, R5 ;  /* 0x00000654ff059816 */ /* 0x000fc40000000005 */
[----:B------:R-:W-:Y:S01]  /*5440*/  FADD.FTZ R48, R142, R27 ;  /* 0x0000001b8e307221 */ /* 0x000fe20000010000 */
[----:B------:R-:W-:Y:S01]  /*5450*/  F2FP.BF16.F32.PACK_AB R148, R7, R148 ;  /* 0x000000940794723e */ /* 0x000fe200000010ff */
[----:B------:R-:W-:Y:S01]  /*5460*/  MUFU.EX2 R26, R26 ;  /* 0x0000001a001a7308 */ /* 0x000fe20000000800 */
[----:B------:R-:W-:Y:S01]  /*5470*/  F2FP.BF16.F32.PACK_AB R150, R9, R150 ;  /* 0x000000960996723e */ /* 0x000fe200000010ff */
[----:B------:R-:W-:Y:S01]  /*5480*/  FADD.FTZ R27, R21, R48 ;  /* 0x00000030151b7221 */ /* 0x000fe20000010000 */
[----:B------:R-:W-:Y:S02]  /*5490*/  F2FP.BF16.F32.PACK_AB R144, R11, R144 ;  /* 0x000000900b90723e */ /* 0x000fe400000010ff */
[----:B------:R-:W-:Y:S01]  /*54a0*/  F2FP.BF16.F32.PACK_AB R146, R13, R146 ;  /* 0x000000920d92723e */ /* 0x000fe200000010ff */
[----:B------:R-:W-:Y:S01]  /*54b0*/  FADD.FTZ R50, R136, R27 ;  /* 0x0000001b88327221 */ /* 0x000fe20000010000 */
[----:B------:R-:W-:Y:S01]  /*54c0*/  F2FP.BF16.F32.PACK_AB R140, R15, R140 ;  /* 0x0000008c0f8c723e */ /* 0x000fe200000010ff */
[----:B------:R-:W-:Y:S01]  /*54d0*/  MUFU.EX2 R147, R147 ;  /* 0x0000009300937308 */ /* 0x000fe20000000800 */
[----:B------:R-:W-:-:S02]  /*54e0*/  F2FP.BF16.F32.PACK_AB R142, R21, R142 ;  /* 0x0000008e158e723e */ /* 0x000fc400000010ff */
[----:B------:R-:W-:Y:S01]  /*54f0*/  F2FP.BF16.F32.PACK_AB R136, R25, R136 ;  /* 0x000000881988723e */ /* 0x000fe200000010ff */
[----:B------:R-:W-:Y:S02]  /*5500*/  WARPGROUP.DEPBAR.LE gsb0, 0x0 ;  /* 0x00008000000079c5 */ /* 0x000fe40000010000 */
[----:B------:R-:W-:Y:S01]  /*5510*/  WARPGROUP.ARRIVE ;  /* 0x00000000000079c5 */ /* 0x000fe20000000000 */
[--C-:B------:R-:W-:Y:S01]  /*5520*/  FFMA.FTZ R125, R74, UR21, -R44.reuse ;  /* 0x000000154a7d7c23 */ /* 0x100fe2000801082c */
[----:B------:R-:W-:Y:S01]  /*5530*/  MUFU.EX2 R30, R30 ;  /* 0x0000001e001e7308 */ /* 0x000fe20000000800 */
[----:B------:R-:W-:-:S03]  /*5540*/  FFMA.FTZ R127, R78, UR21, -R44 ;  /* 0x000000154e7f7c23 */ /* 0x000fc6000801082c */
[----:B------:R-:W-:Y:S04]  /*5550*/  HGMMA.64x64x16.F32.BF16 R88, R120, gdesc[UR4].tnspB, R88, gsb0 ;  /* 0x40e0000478587df0 */ /* 0x000fe80008001858 */
        /* <DEDUP_REMOVED lines=10> */
[----:B------:R-:W0:Y:S01]  /*5600*/  MUFU.EX2 R49, R73 ;  /* 0x0000004900317308 */ /* 0x000e220000000800 */
[----:B------:R-:W-:Y:S02]  /*5610*/  WARPGROUP.DEPBAR.LE gsb0, 0x0 ;  /* 0x00008000000079c5 */ /* 0x000fe40000010000 */
[----:B------:R1:W-:Y:S06]  /*5620*/  BAR.ARV R3, 0x100 ;  /* 0x000400030000751d */ /* 0x0003ec0000002000 */
[----:B------:R2:W-:Y:S01]  /*5630*/  @!P1 SYNCS.ARRIVE.TRANS64.RED.A1T0 RZ, [R5+URZ], RZ ;  /* 0x000000ff05ff99a7 */ /* 0x0005e2000810043f */
[----:B------:R-:W-:Y:S01]  /*5640*/  MUFU.EX2 R40, R40 ;  /* 0x0000002800287308 */ /* 0x000fe20000000800 */
[----:B-1----:R-:W-:-:S02]  /*5650*/  @!P1 VIADD R3, R31, 0x16860 ;  /* 0x000168601f039836 */ /* 0x002fc40000000000 */
[-C--:B------:R-:W-:Y:S01]  /*5660*/  FMUL.FTZ R88, R88, R61.reuse ;  /* 0x0000003d58587220 */ /* 0x080fe20000410000 */
[-C--:B------:R-:W-:Y:S01]  /*5670*/  FMUL.FTZ R89, R89, R61.reuse ;  /* 0x0000003d59597220 */ /* 0x080fe20000410000 */
[-C--:B------:R-:W-:Y:S01]  /*5680*/  FMUL.FTZ R92, R92, R61.reuse ;  /* 0x0000003d5c5c7220 */ /* 0x080fe20000410000 */
[----:B------:R-:W-:Y:S01]  /*5690*/  FMUL.FTZ R93, R93, R61 ;  /* 0x0000003d5d5d7220 */ /* 0x000fe20000410000 */
[----:B------:R-:W-:Y:S01]  /*56a0*/  @!P1 PRMT R27, RZ, 0x654, R3 ;  /* 0x00000654ff1b9816 */ /* 0x000fe20000000003 */
[----:B--2---:R-:W-:Y:S01]  /*56b0*/  FFMA.FTZ R5, R38, R2, R149 ;  /* 0x0000000226057223 */ /* 0x004fe20000010095 */
[----:B------:R-:W-:Y:S01]  /*56c0*/  MUFU.EX2 R20, R20 ;  /* 0x0000001400147308 */ /* 0x000fe20000000800 */
[----:B------:R-:W-:Y:S01]  /*56d0*/  FFMA.FTZ R2, R67, UR21, -R44 ;  /* 0x0000001543027c23 */ /* 0x000fe2000801082c */
[----:B------:R1:W-:Y:S01]  /*56e0*/  @!P1 SYNCS.ARRIVE.TRANS64.RED.A1T0 RZ, [R27+URZ], RZ ;  /* 0x000000ff1bff99a7 */ /* 0x0003e2000810043f */
[C---:B------:R-:W-:Y:S01]  /*56f0*/  FADD.FTZ R48, R4.reuse, R5 ;  /* 0x0000000504307221 */ /* 0x040fe20000010000 */
[----:B------:R-:W-:Y:S01]  /*5700*/  FADD.FTZ R5, R25, R50 ;  /* 0x0000003219057221 */ /* 0x000fe20000010000 */
[----:B------:R-:W-:Y:S01]  /*5710*/  F2FP.BF16.F32.PACK_AB R149, R4, R149 ;  /* 0x000000950495723e */ /* 0x000fe200000010ff */
[-C--:B------:R-:W-:Y:S01]  /*5720*/  FMUL.FTZ R96, R96, R61.reuse ;  /* 0x0000003d60607220 */ /* 0x080fe20000410000 */
[----:B------:R-:W-:Y:S01]  /*5730*/  FADD.FTZ R3, R151, R48 ;  /* 0x0000003097037221 */ /* 0x000fe20000010000 */
[----:B------:R-:W-:Y:S01]  /*5740*/  FADD.FTZ R48, R138, R5 ;  /* 0x000000058a307221 */ /* 0x000fe20000010000 */
[----:B------:R-:W-:Y:S01]  /*5750*/  MUFU.EX2 R133, R133 ;  /* 0x0000008500857308 */ /* 0x000fe20000000800 */
[C---:B------:R-:W-:Y:S01]  /*5760*/  F2FP.BF16.F32.PACK_AB R138, R29.reuse, R138 ;  /* 0x0000008a1d8a723e */ /* 0x040fe200000010ff */
[----:B------:R-:W-:Y:S01]  /*5770*/  FADD.FTZ R50, R8, R3 ;  /* 0x0000000308327221 */ /* 0x000fe20000010000 */
[----:B------:R-:W-:Y:S01]  /*5780*/  FADD.FTZ R5, R29, R48 ;  /* 0x000000301d057221 */ /* 0x000fe20000010000 */
[----:B------:R-:W-:Y:S01]  /*5790*/  FFMA.FTZ R48, R71, UR21, -R44 ;  /* 0x0000001547307c23 */ /* 0x000fe2000801082c */
[----:B0-----:R-:W-:Y:S01]  /*57a0*/  F2FP.BF16.F32.PACK_AB R124, R49, R14 ;  /* 0x0000000e317c723e */ /* 0x001fe200000010ff */
[----:B------:R-:W-:Y:S01]  /*57b0*/  FADD.FTZ R3, R145, R50 ;  /* 0x0000003291037221 */ /* 0x000fe20000010000 */
[----:B------:R-:W-:Y:S01]  /*57c0*/  FADD.FTZ R52, R132, R5 ;  /* 0x0000000584347221 */ /* 0x000fe20000010000 */
[----:B------:R-:W0:Y:S01]  /*57d0*/  MUFU.EX2 R53, R53 ;  /* 0x0000003500357308 */ /* 0x000e220000000800 */
[C---:B------:R-:W-:Y:S01]  /*57e0*/  F2FP.BF16.F32.PACK_AB R132, R33.reuse, R132 ;  /* 0x000000842184723e */ /* 0x040fe200000010ff */
[----:B------:R-:W-:Y:S01]  /*57f0*/  FADD.FTZ R50, R26, R3 ;  /* 0x000000031a327221 */ /* 0x000fe20000010000 */
[----:B------:R-:W-:Y:S01]  /*5800*/  FADD.FTZ R5, R33, R52 ;  /* 0x0000003421057221 */ /* 0x000fe20000010000 */
[-C--:B------:R-:W-:Y:S01]  /*5810*/  FMUL.FTZ R97, R97, R61.reuse ;  /* 0x0000003d61617220 */ /* 0x080fe20000410000 */
[-C--:B------:R-:W-:Y:S01]  /*5820*/  FMUL.FTZ R100, R100, R61.reuse ;  /* 0x0000003d64647220 */ /* 0x080fe20000410000 */
[----:B------:R-:W-:Y:S01]  /*5830*/  FADD.FTZ R3, R147, R50 ;  /* 0x0000003293037221 */ /* 0x000fe20000010000 */
[----:B------:R-:W-:Y:S01]  /*5840*/  FADD.FTZ R52, R134, R5 ;  /* 0x0000000586347221 */ /* 0x000fe20000010000 */
[----:B------:R-:W-:Y:S01]  /*5850*/  MUFU.EX2 R42, R42 ;  /* 0x0000002a002a7308 */ /* 0x000fe20000000800 */
[C---:B------:R-:W-:Y:S01]  /*5860*/  F2FP.BF16.F32.PACK_AB R134, R37.reuse, R134 ;  /* 0x000000862586723e */ /* 0x040fe200000010ff */
[----:B------:R-:W-:Y:S01]  /*5870*/  FADD.FTZ R50, R30, R3 ;  /* 0x000000031e327221 */ /* 0x000fe20000010000 */
[----:B------:R-:W-:Y:S01]  /*5880*/  FADD.FTZ R5, R37, R52 ;  /* 0x0000003425057221 */ /* 0x000fe20000010000 */
[-C--:B------:R-:W-:Y:S01]  /*5890*/  FMUL.FTZ R101, R101, R61.reuse ;  /* 0x0000003d65657220 */ /* 0x080fe20000410000 */
[-C--:B------:R-:W-:Y:S01]  /*58a0*/  FMUL.FTZ R104, R104, R61.reuse ;  /* 0x0000003d68687220 */ /* 0x080fe20000410000 */
[----:B------:R-:W-:Y:S01]  /*58b0*/  FADD.FTZ R3, R141, R50 ;  /* 0x000000328d037221 */ /* 0x000fe20000010000 */
[----:B------:R-:W-:Y:S01]  /*58c0*/  FADD.FTZ R52, R10, R5 ;  /* 0x000000050a347221 */ /* 0x000fe20000010000 */
[----:B------:R-:W2:Y:S01]  /*58d0*/  MUFU.EX2 R24, R24 ;  /* 0x0000001800187308 */ /* 0x000ea20000000800 */
[----:B0-----:R-:W-:Y:S01]  /*58e0*/  F2FP.BF16.F32.PACK_AB R126, R53, R20 ;  /* 0x00000014357e723e */ /* 0x001fe200000010ff */
[----:B------:R-:W-:Y:S01]  /*58f0*/  FADD.FTZ R50, R32, R3 ;  /* 0x0000000320327221 */ /* 0x000fe20000010000 */
[----:B------:R-:W-:Y:S01]  /*5900*/  FADD.FTZ R5, R41, R52 ;  /* 0x0000003429057221 */ /* 0x000fe20000010000 */
[-C--:B------:R-:W-:Y:S01]  /*5910*/  FMUL.FTZ R105, R105, R61.reuse ;  /* 0x0000003d69697220 */ /* 0x080fe20000410000 */
[-C--:B------:R-:W-:Y:S01]  /*5920*/  FMUL.FTZ R108, R108, R61.reuse ;  /* 0x0000003d6c6c7220 */ /* 0x080fe20000410000 */
[----:B------:R-:W-:Y:S01]  /*5930*/  FADD.FTZ R3, R143, R50 ;  /* 0x000000328f037221 */ /* 0x000fe20000010000 */
[----:B------:R-:W-:Y:S01]  /*5940*/  FADD.FTZ R52, R12, R5 ;  /* 0x000000050c347221 */ /* 0x000fe20000010000 */
[----:B------:R-:W-:Y:S01]  /*5950*/  MUFU.EX2 R135, R135 ;  /* 0x0000008700877308 */ /* 0x000fe20000000800 */
[-C--:B------:R-:W-:Y:S01]  /*5960*/  FMUL.FTZ R109, R109, R61.reuse ;  /* 0x0000003d6d6d7220 */ /* 0x080fe20000410000 */
[----:B------:R-:W-:Y:S01]  /*5970*/  FADD.FTZ R50, R34, R3 ;  /* 0x0000000322327221 */ /* 0x000fe20000010000 */
[----:B------:R-:W-:Y:S01]  /*5980*/  FADD.FTZ R5, R45, R52 ;  /* 0x000000342d057221 */ /* 0x000fe20000010000 */
[-C--:B------:R-:W-:Y:S01]  /*5990*/  FMUL.FTZ R112, R112, R61.reuse ;  /* 0x0000003d70707220 */ /* 0x080fe20000410000 */
[-C--:B------:R-:W-:Y:S01]  /*59a0*/  FMUL.FTZ R113, R113, R61.reuse ;  /* 0x0000003d71717220 */ /* 0x080fe20000410000 */
[----:B------:R-:W-:Y:S01]  /*59b0*/  FADD.FTZ R3, R137, R50 ;  /* 0x0000003289037221 */ /* 0x000fe20000010000 */
[----:B------:R-:W-:Y:S01]  /*59c0*/  FADD.FTZ R52, R14, R5 ;  /* 0x000000050e347221 */ /* 0x000fe20000010000 */
[----:B------:R-:W0:Y:S01]  /*59d0*/  MUFU.EX2 R57, R57 ;  /* 0x0000003900397308 */ /* 0x000e220000000800 */
[-C--:B------:R-:W-:Y:S01]  /*59e0*/  FMUL.FTZ R116, R116, R61.reuse ;  /* 0x0000003d74747220 */ /* 0x080fe20000410000 */
[----:B------:R-:W-:Y:S01]  /*59f0*/  FADD.FTZ R50, R36, R3 ;  /* 0x0000000324327221 */ /* 0x000fe20000010000 */
[----:B------:R-:W-:Y:S01]  /*5a00*/  FADD.FTZ R5, R49, R52 ;  /* 0x0000003431057221 */ /* 0x000fe20000010000 */
[----:B------:R-:W-:Y:S01]  /*5a10*/  FMUL.FTZ R117, R117, R61 ;  /* 0x0000003d75757220 */ /* 0x000fe20000410000 */
[----:B------:R-:W-:Y:S01]  /*5a20*/  F2FP.BF16.F32.PACK_AB R151, R8, R151 ;  /* 0x000000970897723e */ /* 0x000fe200000010ff */
[----:B------:R-:W-:Y:S01]  /*5a30*/  FADD.FTZ R3, R139, R50 ;  /* 0x000000328b037221 */ /* 0x000fe20000010000 */
[----:B------:R-:W-:Y:S01]  /*5a40*/  FADD.FTZ R52, R20, R5 ;  /* 0x0000000514347221 */ /* 0x000fe20000010000 */
[----:B------:R-:W3:Y:S01]  /*5a50*/  MUFU.EX2 R46, R46 ;  /* 0x0000002e002e7308 */ /* 0x000ee20000000800 */
[----:B------:R-:W-:Y:S01]  /*5a60*/  F2FP.BF16.F32.PACK_AB R145, R26, R145 ;  /* 0x000000911a91723e */ /* 0x000fe200000010ff */
[----:B------:R-:W-:Y:S01]  /*5a70*/  FADD.FTZ R50, R40, R3 ;  /* 0x0000000328327221 */ /* 0x000fe20000010000 */
[----:B------:R-:W-:Y:S01]  /*5a80*/  FADD.FTZ R5, R53, R52 ;  /* 0x0000003435057221 */ /* 0x000fe20000010000 */
[----:B------:R-:W-:Y:S01]  /*5a90*/  F2FP.BF16.F32.PACK_AB R147, R30, R147 ;  /* 0x000000931e93723e */ /* 0x000fe200000010ff */
[----:B------:R-:W-:Y:S01]  /*5aa0*/  FMUL.FTZ R90, R90, R38 ;  /* 0x000000265a5a7220 */ /* 0x000fe20000410000 */
[----:B------:R-:W-:Y:S01]  /*5ab0*/  FADD.FTZ R3, R133, R50 ;  /* 0x0000003285037221 */ /* 0x000fe20000010000 */
[----:B--2---:R-:W-:Y:S01]  /*5ac0*/  FADD.FTZ R50, R24, R5 ;  /* 0x0000000518327221 */ /* 0x004fe20000010000 */
[----:B------:R-:W2:Y:S01]  /*5ad0*/  MUFU.EX2 R28, R84 ;  /* 0x00000054001c7308 */ /* 0x000ea20000000800 */
[C---:B0-----:R-:W-:Y:S01]  /*5ae0*/  F2FP.BF16.F32.PACK_AB R120, R57.reuse, R24 ;  /* 0x000000183978723e */ /* 0x041fe200000010ff */
[----:B------:R-:W-:Y:S01]  /*5af0*/  FADD.FTZ R10, R42, R3 ;  /* 0x000000032a0a7221 */ /* 0x000fe20000010000 */
[----:B------:R-:W-:Y:S01]  /*5b00*/  FADD.FTZ R5, R57, R50 ;  /* 0x0000003239057221 */ /* 0x000fe20000010000 */
[----:B------:R-:W-:Y:S01]  /*5b10*/  F2FP.BF16.F32.PACK_AB R141, R32, R141 ;  /* 0x0000008d208d723e */ /* 0x000fe200000010ff */
[-C--:B------:R-:W-:Y:S01]  /*5b20*/  FMUL.FTZ R91, R91, R38.reuse ;  /* 0x000000265b5b7220 */ /* 0x080fe20000410000 */
[----:B------:R-:W-:Y:S01]  /*5b30*/  FADD.FTZ R3, R135, R10 ;  /* 0x0000000a87037221 */ /* 0x000fe20000010000 */
[----:B------:R-:W-:Y:S01]  /*5b40*/  F2FP.BF16.F32.PACK_AB R143, R34, R143 ;  /* 0x0000008f228f723e */ /* 0x000fe200000010ff */
[----:B------:R-:W0:Y:S01]  /*5b50*/  MUFU.EX2 R129, R129 ;  /* 0x0000008100817308 */ /* 0x000e220000000800 */
[----:B------:R-:W-:Y:S01]  /*5b60*/  F2FP.BF16.F32.PACK_AB R137, R36, R137 ;  /* 0x000000892489723e */ /* 0x000fe200000010ff */
[----:B---3--:R-:W-:Y:S01]  /*5b70*/  FADD.FTZ R10, R46, R3 ;  /* 0x000000032e0a7221 */ /* 0x008fe20000010000 */
[----:B------:R-:W-:Y:S01]  /*5b80*/  F2FP.BF16.F32.PACK_AB R139, R40, R139 ;  /* 0x0000008b288b723e */ /* 0x000fe200000010ff */
[-C--:B------:R-:W-:Y:S01]  /*5b90*/  FMUL.FTZ R94, R94, R38.reuse ;  /* 0x000000265e5e7220 */ /* 0x080fe20000410000 */
[----:B------:R-:W-:Y:S01]  /*5ba0*/  F2FP.BF16.F32.PACK_AB R133, R42, R133 ;  /* 0x000000852a85723e */ /* 0x000fe200000010ff */
[-C--:B------:R-:W-:Y:S01]  /*5bb0*/  FMUL.FTZ R95, R95, R38.reuse ;  /* 0x000000265f5f7220 */ /* 0x080fe20000410000 */
[----:B------:R-:W-:Y:S01]  /*5bc0*/  F2FP.BF16.F32.PACK_AB R135, R46, R135 ;  /* 0x000000872e87723e */ /* 0x000fe200000010ff */
        /* <DEDUP_REMOVED lines=13> */
[-C--:B------:R-:W-:Y:S01]  /*5ca0*/  FMUL.FTZ R115, R115, R38.reuse ;  /* 0x0000002673737220 */ /* 0x080fe20000410000 */
[-C--:B------:R-:W-:Y:S01]  /*5cb0*/  FMUL.FTZ R118, R118, R38.reuse ;  /* 0x0000002676767220 */ /* 0x080fe20000410000 */
[----:B------:R-:W-:Y:S01]  /*5cc0*/  FMUL.FTZ R119, R119, R38 ;  /* 0x0000002677777220 */ /* 0x000fe20000410000 */
[----:B------:R-:W0:Y:S01]  /*5cd0*/  MUFU.EX2 R48, R48 ;  /* 0x0000003000307308 */ /* 0x000e220000000800 */
[C---:B---3--:R-:W-:Y:S01]  /*5ce0*/  FADD.FTZ R10, R2.reuse, R5 ;  /* 0x00000005020a7221 */ /* 0x048fe20000010000 */
[----:B------:R-:W-:Y:S01]  /*5cf0*/  F2FP.BF16.F32.PACK_AB R129, R2, R129 ;  /* 0x000000810281723e */ /* 0x000fe200000010ff */
[----:B------:R-:W-:-:S05]  /*5d00*/  IMAD.MOV.U32 R4, RZ, RZ, R0 ;  /* 0x000000ffff047224 */ /* 0x000fca00078e0000 */
        /* <DEDUP_REMOVED lines=9> */
[----:B------:R-:W-:Y:S01]  /*5da0*/  F2FP.BF16.F32.PACK_AB R125, R44, R125 ;  /* 0x0000007d2c7d723e */ /* 0x000fe200000010ff */
[----:B------:R-:W-:-:S05]  /*5db0*/  IMAD.MOV.U32 R5, RZ, RZ, R6 ;  /* 0x000000ffff057224 */ /* 0x000fca00078e0006 */
        /* <DEDUP_REMOVED lines=11> */
[----:B---3--:R-:W-:Y:S01]  /*5e70*/  FADD.FTZ R10, R123, R10 ;  /* 0x0000000a7b0a7221 */ /* 0x008fe20000010000 */
[C---:B--2---:R-:W-:Y:S01]  /*5e80*/  FADD.FTZ R3, R65.reuse, R12 ;  /* 0x0000000c41037221 */ /* 0x044fe20000010000 */
[----:B------:R-:W-:Y:S02]  /*5e90*/  F2FP.BF16.F32.PACK_AB R122, R65, R28 ;  /* 0x0000001c417a723e */ /* 0x000fe400000010ff */
[C---:B0-----:R-:W-:Y:S01]  /*5ea0*/  FADD.FTZ R2, R87.reuse, R10 ;  /* 0x0000000a57027221 */ /* 0x041fe20000010000 */
[----:B------:R-:W-:Y:S01]  /*5eb0*/  F2FP.BF16.F32.PACK_AB R123, R87, R123 ;  /* 0x0000007b577b723e */ /* 0x000fe200000010ff */
[----:B-1----:R-:W-:Y:S06]  /*5ec0*/  @P2 BRA `(.L_x_1715) ;  /* 0xffffffd800ac2947 */ /* 0x002fec000383ffff */
.L_x_1706:
[----:B------:R-:W-:-:S13]  /*5ed0*/  ISETP.LE.AND P2, PT, RZ, UR24, PT ;  /* 0x00000018ff007c0c */ /* 0x000fda000bf43270 */
[----:B------:R-:W-:Y:S05]  /*5ee0*/  @!P2 BRA `(.L_x_1716) ;  /* 0x0000001c0030a947 */ /* 0x000fea0003800000 */
[----:B------:R-:W-:Y:S01]  /*5ef0*/  IMAD.MOV.U32 R5, RZ, RZ, R6 ;  /* 0x000000ffff057224 */ /* 0x000fe200078e0006 */
[----:B------:R-:W-:Y:S01]  /*5f00*/  UMOV UR23, UR40 ;  /* 0x0000002800177c82 */ /* 0x000fe20008000000 */
[----:B------:R-:W-:Y:S01]  /*5f10*/  IMAD.MOV.U32 R7, RZ, RZ, R0 ;  /* 0x000000ffff077224 */ /* 0x000fe200078e0000 */
[----:B------:R-:W-:Y:S01]  /*5f20*/  UMOV UR22, UR37 ;  /* 0x0000002500167c82 */ /* 0x000fe20008000000 */
[----:B------:R-:W-:-:S05]  /*5f30*/  ULDC UR21, c[0x0][0x988] ;  /* 0x0002620000157ab9 */ /* 0x000fca0000000800 */
.L_x_1725:
        /* <DEDUP_REMOVED lines=9> */
.L_x_1718:
[----:B------:R-:W-:Y:S01]  /*5fd0*/  ULEA UR6, UR37, UR41, 0x3 ;  /* 0x0000002925067291 */ /* 0x000fe2000f8e183f */
[----:B------:R-:W-:-:S05]  /*5fe0*/  IMAD.U32 R0, RZ, RZ, UR40 ;  /* 0x00000028ff007e24 */ /* 0x000fca000f8e00ff */
[----:B------:R-:W-:-:S04]  /*5ff0*/  SHF.L.U32 R0, R0, 0x1f, RZ ;  /* 0x0000001f00007819 */ /* 0x000fc800000006ff */
[----:B------:R0:W1:Y:S01]  /*6000*/  SYNCS.PHASECHK.TRANS64.TRYWAIT P2, [UR6+0x16830], R0 ;  /* 0x01683000ff0075a7 */ /* 0x0000620008040146 */
[----:B------:R-:W-:Y:S05]  /*6010*/  @!P0 BRA `(.L_x_1719) ;  /* 0x0000000000048947 */ /* 0x000fea0003800000 */
[----:B------:R-:W-:Y:S01]  /*6020*/  BPT.TRAP 0x1 ;  /* 0x000000040000795c */ /* 0x000fe20000300000 */
.L_x_1719:
[----:B-1----:R-:W-:Y:S05]  /*6030*/  @P2 BRA `(.L_x_1717) ;  /* 0x0000000000082947 */ /* 0x002fea0003800000 */
[----:B------:R-:W1:Y:S02]  /*6040*/  SYNCS.PHASECHK.TRANS64.TRYWAIT P2, [UR6+0x16830], R0 ;  /* 0x01683000ff0075a7 */ /* 0x000e640008040146 */
[----:B-1----:R-:W-:Y:S05]  /*6050*/  @!P2 BRA `(.L_x_1720) ;  /* 0x00000080004ca947 */ /* 0x002fea0003800000 */
.L_x_1717:
        /* <DEDUP_REMOVED lines=25> */
.L_x_1722:
[----:B------:R-:W-:Y:S01]  /*61f0*/  ULEA UR6, UR22, UR41, 0x3 ;  /* 0x0000002916067291 */ /* 0x000fe2000f8e183f */
[----:B------:R-:W-:-:S05]  /*6200*/  IMAD.U32 R0, RZ, RZ, UR23 ;  /* 0x00000017ff007e24 */ /* 0x000fca000f8e00ff */
[----:B------:R-:W-:-:S04]  /*6210*/  SHF.L.U32 R0, R0, 0x1f, RZ ;  /* 0x0000001f00007819 */ /* 0x000fc800000006ff */
[----:B------:R0:W1:Y:S01]  /*6220*/  SYNCS.PHASECHK.TRANS64.TRYWAIT P2, [UR6+0x16850], R0 ;  /* 0x01685000ff0075a7 */ /* 0x0000620008040146 */
[----:B------:R-:W-:Y:S05]  /*6230*/  @!P0 BRA `(.L_x_1723) ;  /* 0x0000000000048947 */ /* 0x000fea0003800000 */
[----:B------:R-:W-:Y:S01]  /*6240*/  BPT.TRAP 0x1 ;  /* 0x000000040000795c */ /* 0x000fe20000300000 */
.L_x_1723:
[----:B-1----:R-:W-:Y:S05]  /*6250*/  @P2 BRA `(.L_x_1721) ;  /* 0x0000000000082947 */ /* 0x002fea0003800000 */
[----:B------:R-:W1:Y:S02]  /*6260*/  SYNCS.PHASECHK.TRANS64.TRYWAIT P2, [UR6+0x16850], R0 ;  /* 0x01685000ff0075a7 */ /* 0x000e640008040146 */
[----:B-1----:R-:W-:Y:S05]  /*6270*/  @!P2 BRA `(.L_x_1724) ;  /* 0x0000007c00dca947 */ /* 0x002fea0003800000 */
.L_x_1721:
[----:B------:R-:W-:Y:S01]  /*6280*/  UIADD3 UR6, UR41, 0x400, URZ ;  /* 0x0000040029067890 */ /* 0x000fe2000fffe03f */
[----:B------:R-:W-:Y:S01]  /*6290*/  WARPGROUP.ARRIVE ;  /* 0x00000000000079c5 */ /* 0x000fe20000000000 */
[----:B------:R-:W-:Y:S01]  /*62a0*/  UMOV UR7, 0x40000040 ;  /* 0x4000004000077882 */ /* 0x000fe20000000000 */
[----:B01----:R-:W-:Y:S01]  /*62b0*/  FMNMX.FTZ R0, R24, R7, !PT ;  /* 0x0000000718007209 */ /* 0x003fe20007810000 */
[----:B------:R-:W-:Y:S01]  /*62c0*/  USHF.R.U32.HI UR6, URZ, 0x4, UR6 ;  /* 0x000000043f067899 */ /* 0x000fe20008011606 */
[----:B------:R-:W-:Y:S02]  /*62d0*/  UMOV UR23, UR40 ;  /* 0x0000002800177c82 */ /* 0x000fe40008000000 */
        /* <DEDUP_REMOVED lines=43> */
[----:B0-----:R-:W-:-:S05]  /*6590*/  FMNMX.FTZ R9, R4, R9, !PT ;  /* 0x0000000904097209 */ /* 0x001fca0007810000 */
[----:B------:R-:W0:Y:S01]  /*65a0*/  SHFL.BFLY PT, R0, R9, 0x1, 0x1f ;  /* 0x0c201f0009007f89 */ /* 0x000e2200000e0000 */
[----:B------:R-:W-:Y:S02]  /*65b0*/  WARPGROUP.DEPBAR.LE gsb0, 0x0 ;  /* 0x00008000000079c5 */ /* 0x000fe40000010000 */
[----:B------:R-:W-:Y:S01]  /*65c0*/  WARPGROUP.ARRIVE ;  /* 0x00000000000079c5 */ /* 0x000fe20000000000 */
[----:B0-----:R-:W-:-:S05]  /*65d0*/  FMNMX.FTZ R0, R9, R0, !PT ;  /* 0x0000000009007209 */ /* 0x001fca0007810000 */
[----:B------:R-:W-:Y:S01]  /*65e0*/  HGMMA.64x64x16.F32.BF16 R88, R140, gdesc[UR4].tnspB, R88, gsb0 ;  /* 0x40e000048c587df0 */ /* 0x000fe20008001858 */
[----:B------:R-:W-:Y:S01]  /*65f0*/  UIADD3 UR6, UR10, 0x180, URZ ;  /* 0x000001800a067890 */ /* 0x000fe2000fffe03f */
[C---:B------:R-:W-:Y:S01]  /*6600*/  FADD.FTZ R6, -R0.reuse, R7 ;  /* 0x0000000700067221 */ /* 0x040fe20000010100 */
[----:B------:R-:W-:Y:S01]  /*6610*/  UMOV UR7, 0x40000040 ;  /* 0x4000004000077882 */ /* 0x000fe20000000000 */
[----:B------:R-:W-:Y:S02]  /*6620*/  FMUL.FTZ R7, R0, UR21 ;  /* 0x0000001500077c20 */ /* 0x000fe40008410000 */
[----:B------:R-:W-:Y:S01]  /*6630*/  FMUL.FTZ R8, R6, UR21 ;  /* 0x0000001506087c20 */ /* 0x000fe20008410000 */
        /* <DEDUP_REMOVED lines=31> */
[----:B------:R-:W-:Y:S01]  /*6830*/  FFMA.FTZ R85, R85, UR21, -R7 ;  /* 0x0000001555557c23 */ /* 0x000fe20008010807 */
[----:B------:R-:W-:-:S02]  /*6840*/  FMNMX.FTZ R6, R42, R21, !PT ;  /* 0x000000152a067209 */ /* 0x000fc40007810000 */
[----:B------:R0:W1:Y:S02]  /*6850*/  MUFU.EX2 R4, R8 ;  /* 0x0000000800047308 */ /* 0x0000640000000800 */
[----:B------:R-:W-:-:S04]  /*6860*/  FMNMX.FTZ R21, R43, R6, !PT ;  /* 0x000000062b157209 */ /* 0x000fc80007810000 */
[----:B------:R-:W-:Y:S02]  /*6870*/  FMNMX.FTZ R6, R46, R21, !PT ;  /* 0x000000152e067209 */ /* 0x000fe40007810000 */
[----:B------:R2:W-:Y:S01]  /*6880*/  MUFU.EX2 R21, R41 ;  /* 0x0000002900157308 */ /* 0x0005e20000000800 */
[----:B0-----:R-:W-:Y:S01]  /*6890*/  FFMA.FTZ R8, R64, UR21, -R7 ;  /* 0x0000001540087c23 */ /* 0x001fe20008010807 */
[----:B------:R-:W-:-:S04]  /*68a0*/  FMNMX.FTZ R25, R47, R6, !PT ;  /* 0x000000062f197209 */ /* 0x000fc80007810000 */
[----:B------:R-:W-:Y:S02]  /*68b0*/  FMNMX.FTZ R6, R50, R25, !PT ;  /* 0x0000001932067209 */ /* 0x000fe40007810000 */
[----:B------:R-:W0:Y:S01]  /*68c0*/  MUFU.EX2 R148, R148 ;  /* 0x0000009400947308 */ /* 0x000e220000000800 */
[----:B--2---:R-:W-:Y:S01]  /*68d0*/  FFMA.FTZ R41, R65, UR21, -R7 ;  /* 0x0000001541297c23 */ /* 0x004fe20008010807 */
[----:B------:R-:W-:Y:S01]  /*68e0*/  FMNMX.FTZ R25, R51, R6, !PT ;  /* 0x0000000633197209 */ /* 0x000fe20007810000 */
[----:B-1----:R-:W-:-:S03]  /*68f0*/  FFMA.FTZ R3, R4, R3, R9 ;  /* 0x0000000304037223 */ /* 0x002fc60000010009 */
[----:B------:R-:W-:Y:S02]  /*6900*/  FMNMX.FTZ R6, R54, R25, !PT ;  /* 0x0000001936067209 */ /* 0x000fe40007810000 */
[----:B------:R-:W1:Y:S02]  /*6910*/  MUFU.EX2 R150, R150 ;  /* 0x0000009600967308 */ /* 0x000e640000000800 */
[----:B------:R-:W-:-:S04]  /*6920*/  FMNMX.FTZ R25, R55, R6, !PT ;  /* 0x0000000637197209 */ /* 0x000fc80007810000 */
[----:B------:R-:W-:Y:S02]  /*6930*/  FMNMX.FTZ R6, R58, R25, !PT ;  /* 0x000000193a067209 */ /* 0x000fe40007810000 */
[----:B------:R-:W2:Y:S01]  /*6940*/  MUFU.EX2 R13, R13 ;  /* 0x0000000d000d7308 */ /* 0x000ea20000000800 */
[C---:B0-----:R-:W-:Y:S01]  /*6950*/  FADD.FTZ R3, R148.reuse, R3 ;  /* 0x0000000394037221 */ /* 0x041fe20000010000 */
[----:B------:R-:W-:Y:S02]  /*6960*/  FMNMX.FTZ R25, R59, R6, !PT ;  /* 0x000000063b197209 */ /* 0x000fe40007810000 */
[----:B------:R-:W-:Y:S01]  /*6970*/  F2FP.BF16.F32.PACK_AB R148, R148, R9 ;  /* 0x000000099494723e */ /* 0x000fe200000010ff */
[----:B------:R-:W-:Y:S02]  /*6980*/  WARPGROUP.DEPBAR.LE gsb0, 0x0 ;  /* 0x00008000000079c5 */ /* 0x000fe40000010000 */
[----:B------:R-:W-:Y:S01]  /*6990*/  WARPGROUP.ARRIVE ;  /* 0x00000000000079c5 */ /* 0x000fe20000000000 */
[----:B------:R-:W-:Y:S01]  /*69a0*/  FMNMX.FTZ R6, R62, R25, !PT ;  /* 0x000000193e067209 */ /* 0x000fe20007810000 */
[--C-:B------:R-:W-:Y:S01]  /*69b0*/  FFMA.FTZ R142, R44, UR21, -R7.reuse ;  /* 0x000000152c8e7c23 */ /* 0x100fe20008010807 */
[----:B------:R0:W-:Y:S03]  /*69c0*/  MUFU.EX2 R25, R49 ;  /* 0x0000003100197308 */ /* 0x0001e60000000800 */
[----:B------:R-:W3:Y:S01]  /*69d0*/  S2R R44, SR_TID.X ;  /* 0x00000000002c7919 */ /* 0x000ee20000002100 */
[----:B------:R-:W-:Y:S01]  /*69e0*/  FMNMX.FTZ R33, R63, R6, !PT ;  /* 0x000000063f217209 */ /* 0x000fe20007810000 */
[----:B------:R-:W-:Y:S01]  /*69f0*/  HGMMA.64x64x16.F32.BF16 R88, R136, gdesc[UR4].tnspB, R88, gsb0 ;  /* 0x40e0000488587df0 */ /* 0x000fe20008001858 */
[----:B------:R-:W-:Y:S01]  /*6a00*/  UIADD3 UR6, UR10, 0x200, URZ ;  /* 0x000002000a067890 */ /* 0x000fe2000fffe03f */
[--C-:B------:R-:W-:Y:S01]  /*6a10*/  FFMA.FTZ R140, R40, UR21, -R7.reuse ;  /* 0x00000015288c7c23 */ /* 0x100fe20008010807 */
[----:B------:R-:W-:Y:S01]  /*6a20*/  UMOV UR7, 0x40000040 ;  /* 0x4000004000077882 */ /* 0x000fe20000000000 */
[----:B------:R-:W-:Y:S01]  /*6a30*/  FMNMX.FTZ R6, R66, R33, !PT ;  /* 0x0000002142067209 */ /* 0x000fe20007810000 */
[----:B------:R-:W-:Y:S01]  /*6a40*/  MUFU.EX2 R144, R144 ;  /* 0x0000009000907308 */ /* 0x000fe20000000800 */
[----:B0-----:R-:W-:-:S02]  /*6a50*/  FFMA.FTZ R49, R69, UR21, -R7 ;  /* 0x0000001545317c23 */ /* 0x001fc40008010807 */
[----:B------:R-:W-:-:S04]  /*6a60*/  FMNMX.FTZ R33, R67, R6, !PT ;  /* 0x0000000643217209 */ /* 0x000fc80007810000 */
[----:B------:R-:W-:Y:S01]  /*6a70*/  FMNMX.FTZ R6, R70, R33, !PT ;  /* 0x0000002146067209 */ /* 0x000fe20007810000 */
[----:B------:R-:W-:Y:S03]  /*6a80*/  MUFU.EX2 R146, R146 ;  /* 0x0000009200927308 */ /* 0x000fe60000000800 */
[----:B------:R-:W-:-:S04]  /*6a90*/  FMNMX.FTZ R37, R71, R6, !PT ;  /* 0x0000000647257209 */ /* 0x000fc80007810000 */
[----:B------:R-:W-:Y:S01]  /*6aa0*/  FMNMX.FTZ R6, R74, R37, !PT ;  /* 0x000000254a067209 */ /* 0x000fe20007810000 */
[----:B------:R0:W-:Y:S03]  /*6ab0*/  MUFU.EX2 R33, R53 ;  /* 0x0000003500217308 */ /* 0x0001e60000000800 */
[----:B------:R-:W-:-:S04]  /*6ac0*/  FMNMX.FTZ R37, R75, R6, !PT ;  /* 0x000000064b257209 */ /* 0x000fc80007810000 */
[----:B------:R-:W-:Y:S01]  /*6ad0*/  FMNMX.FTZ R6, R78, R37, !PT ;  /* 0x000000254e067209 */ /* 0x000fe20007810000 */
[----:B------:R-:W-:Y:S01]  /*6ae0*/  MUFU.EX2 R140, R140 ;  /* 0x0000008c008c7308 */ /* 0x000fe20000000800 */
[----:B---3--:R-:W-:Y:S02]  /*6af0*/  ISETP.GE.U32.AND P2, PT, R44, 0x180, PT ;  /* 0x000001802c00780c */ /* 0x008fe40003f46070 */
[----:B------:R-:W-:-:S04]  /*6b00*/  FMNMX.FTZ R37, R79, R6, !PT ;  /* 0x000000064f257209 */ /* 0x000fc80007810000 */
[----:B------:R-:W-:Y:S01]  /*6b10*/  FMNMX.FTZ R6, R82, R37, !PT ;  /* 0x0000002552067209 */ /* 0x000fe20007810000 */
[----:B------:R-:W-:Y:S03]  /*6b20*/  MUFU.EX2 R142, R142 ;  /* 0x0000008e008e7308 */ /* 0x000fe60000000800 */
[----:B------:R-:W-:-:S04]  /*6b30*/  FMNMX.FTZ R37, R83, R6, !PT ;  /* 0x0000000653257209 */ /* 0x000fc80007810000 */
[----:B------:R-:W-:Y:S01]  /*6b40*/  FMNMX.FTZ R6, R86, R37, !PT ;  /* 0x0000002556067209 */ /* 0x000fe20007810000 */
[----:B------:R-:W-:Y:S03]  /*6b50*/  MUFU.EX2 R29, R29 ;  /* 0x0000001d001d7308 */ /* 0x000fe60000000800 */
[----:B------:R-:W-:-:S05]  /*6b60*/  FMNMX.FTZ R6, R87, R6, !PT ;  /* 0x0000000657067209 */ /* 0x000fca0007810000 */
[----:B0-----:R-:W0:Y:S01]  /*6b70*/  SHFL.BFLY PT, R53, R6, 0x2, 0x1f ;  /* 0x0c401f0006357f89 */ /* 0x001e2200000e0000 */
[----:B------:R3:W-:Y:S08]  /*6b80*/  MUFU.EX2 R37, R61 ;  /* 0x0000003d00257308 */ /* 0x0007f00000000800 */
[----:B------:R-:W-:Y:S01]  /*6b90*/  MUFU.EX2 R45, R45 ;  /* 0x0000002d002d7308 */ /* 0x000fe20000000800 */
[----:B---3--:R-:W-:-:S07]  /*6ba0*/  FFMA.FTZ R61, R81, UR21, -R7 ;  /* 0x00000015513d7c23 */ /* 0x008fce0008010807 */
[----:B------:R-:W-:Y:S01]  /*6bb0*/  MUFU.EX2 R8, R8 ;  /* 0x0000000800087308 */ /* 0x000fe20000000800 */
[----:B0-----:R-:W-:Y:S01]  /*6bc0*/  FMNMX.FTZ R24, R6, R53, !PT ;  /* 0x0000003506187209 */ /* 0x001fe20007810000 */
[----:B------:R-:W-:Y:S02]  /*6bd0*/  WARPGROUP.DEPBAR.LE gsb0, 0x0 ;  /* 0x00008000000079c5 */ /* 0x000fe40000010000 */
[----:B------:R-:W-:Y:S01]  /*6be0*/  WARPGROUP.ARRIVE ;  /* 0x00000000000079c5 */ /* 0x000fe20000000000 */
[--C-:B------:R-:W-:Y:S01]  /*6bf0*/  FFMA.FTZ R136, R48, UR21, -R7.reuse ;  /* 0x0000001530887c23 */ /* 0x100fe20008010807 */
[----:B------:R-:W0:Y:S01]  /*6c00*/  SHFL.BFLY PT, R65, R24, 0x1, 0x1f ;  /* 0x0c201f0018417f89 */ /* 0x000e2200000e0000 */
[--C-:B------:R-:W-:Y:S01]  /*6c10*/  FFMA.FTZ R138, R52, UR21, -R7.reuse ;  /* 0x00000015348a7c23 */ /* 0x100fe20008010807 */
[----:B------:R-:W-:Y:S01]  /*6c20*/  FFMA.FTZ R53, R73, UR21, -R7 ;  /* 0x0000001549357c23 */ /* 0x000fe20008010807 */
[----:B-1----:R-:W-:Y:S01]  /*6c30*/  FADD.FTZ R48, R150, R3 ;  /* 0x0000000396307221 */ /* 0x002fe20000010000 */
[----:B------:R-:W-:Y:S01]  /*6c40*/  HGMMA.64x64x16.F32.BF16 R88, R132, gdesc[UR4].tnspB, R88, gsb0 ;  /* 0x40e0000484587df0 */ /* 0x000fe20008001858 */
[----:B------:R-:W-:Y:S01]  /*6c50*/  UIADD3 UR6, UR10, 0x280, URZ ;  /* 0x000002800a067890 */ /* 0x000fe2000fffe03f */
[----:B------:R-:W-:Y:S01]  /*6c60*/  MUFU.EX2 R136, R136 ;  /* 0x0000008800887308 */ /* 0x000fe20000000800 */
[----:B------:R-:W-:Y:S01]  /*6c70*/  UMOV UR7, 0x40000040 ;  /* 0x4000004000077882 */ /* 0x000fe20000000000 */
[----:B--2---:R-:W-:-:S06]  /*6c80*/  F2FP.BF16.F32.PACK_AB R150, R13, R150 ;  /* 0x000000960d96723e */ /* 0x004fcc00000010ff */
[----:B------:R-:W-:Y:S08]  /*6c90*/  MUFU.EX2 R138, R138 ;  /* 0x0000008a008a7308 */ /* 0x000ff00000000800 */
[----:B------:R-:W-:Y:S01]  /*6ca0*/  MUFU.EX2 R41, R41 ;  /* 0x0000002900297308 */ /* 0x000fe20000000800 */
[----:B0-----:R-:W-:-:S05]  /*6cb0*/  FMNMX.FTZ R6, R24, R65, !PT ;  /* 0x0000004118067209 */ /* 0x001fca0007810000 */
[----:B------:R-:W-:Y:S02]  /*6cc0*/  FMUL.FTZ R28, R6, UR21 ;  /* 0x00000015061c7c20 */ /* 0x000fe40008410000 */
[----:B------:R-:W-:Y:S02]  /*6cd0*/  MUFU.EX2 R10, R10 ;  /* 0x0000000a000a7308 */ /* 0x000fe40000000800 */
[--C-:B------:R-:W-:Y:S01]  /*6ce0*/  FFMA.FTZ R151, R30, UR21, -R28.reuse ;  /* 0x000000151e977c23 */ /* 0x100fe2000801081c */
[--C-:B------:R-:W-:Y:S01]  /*6cf0*/  FFMA.FTZ R30, R31, UR21, -R28.reuse ;  /* 0x000000151f1e7c23 */ /* 0x100fe2000801081c */
[----:B------:R-:W-:Y:S02]  /*6d00*/  IMAD.U32 R31, RZ, RZ, UR37 ;  /* 0x00000025ff1f7e24 */ /* 0x000fe4000f8e00ff */
[--C-:B------:R-:W-:Y:S01]  /*6d10*/  FFMA.FTZ R26, R26, UR21, -R28.reuse ;  /* 0x000000151a1a7c23 */ /* 0x100fe2000801081c */
[--C-:B------:R-:W-:Y:S01]  /*6d20*/  FFMA.FTZ R149, R27, UR21, -R28.reuse ;  /* 0x000000151b957c23 */ /* 0x100fe2000801081c */
[----:B------:R-:W-:Y:S01]  /*6d30*/  VIADD R27, R23, 0x9 ;  /* 0x00000009171b7836 */ /* 0x000fe20000000000 */
[----:B------:R-:W-:Y:S01]  /*6d40*/  MUFU.EX2 R151, R151 ;  /* 0x0000009700977308 */ /* 0x000fe20000000800 */
[----:B------:R-:W-:Y:S01]  /*6d50*/  @!P1 LEA R31, R31, UR41, 0x3 ;  /* 0x000000291f1f9c11 */ /* 0x000fe2000f8e18ff */
[--C-:B------:R-:W-:Y:S01]  /*6d60*/  FFMA.FTZ R145, R34, UR21, -R28.reuse ;  /* 0x0000001522917c23 */ /* 0x100fe2000801081c */
[--C-:B------:R-:W-:Y:S01]  /*6d70*/  FFMA.FTZ R32, R35, UR21, -R28.reuse ;  /* 0x0000001523207c23 */ /* 0x100fe2000801081c */
[----:B------:R-:W-:Y:S01]  /*6d80*/  SEL R27, R27, 0x9, !P2 ;  /* 0x000000091b1b7807 */ /* 0x000fe20005000000 */
[----:B------:R-:W-:Y:S01]  /*6d90*/  FFMA.FTZ R147, R38, UR21, -R28 ;  /* 0x0000001526937c23 */ /* 0x000fe2000801081c */
[----:B------:R-:W-:-:S02]  /*6da0*/  @!P1 VIADD R31, R31, 0x16840 ;  /* 0x000168401f1f9836 */ /* 0x000fc40000000000 */
[--C-:B------:R-:W-:Y:S01]  /*6db0*/  FFMA.FTZ R143, R46, UR21, -R28.reuse ;  /* 0x000000152e8f7c23 */ /* 0x100fe2000801081c */
[----:B------:R-:W-:Y:S01]  /*6dc0*/  MUFU.EX2 R26, R26 ;  /* 0x0000001a001a7308 */ /* 0x000fe20000000800 */
[--C-:B------:R-:W-:Y:S01]  /*6dd0*/  FFMA.FTZ R34, R39, UR21, -R28.reuse ;  /* 0x0000001527227c23 */ /* 0x100fe2000801081c */
        /* <DEDUP_REMOVED lines=16> */
[----:B------:R-:W-:Y:S01]  /*6ee0*/  FFMA.FTZ R86, R86, UR21, -R28 ;  /* 0x0000001556567c23 */ /* 0x000fe2000801081c */
[----:B------:R-:W-:-:S05]  /*6ef0*/  ISETP.LT.AND P2, PT, RZ, UR24, PT ;  /* 0x00000018ff007c0c */ /* 0x000fca000bf41270 */
[----:B------:R-:W-:Y:S08]  /*6f00*/  MUFU.EX2 R145, R145 ;  /* 0x0000009100917308 */ /* 0x000ff00000000800 */
[----:B------:R-:W-:Y:S01]  /*6f10*/  MUFU.EX2 R32, R32 ;  /* 0x0000002000207308 */ /* 0x000fe20000000800 */
[----:B------:R-:W-:Y:S02]  /*6f20*/  WARPGROUP.DEPBAR.LE gsb0, 0x0 ;  /* 0x00008000000079c5 */ /* 0x000fe40000010000 */
[----:B------:R-:W-:Y:S01]  /*6f30*/  WARPGROUP.ARRIVE ;  /* 0x00000000000079c5 */ /* 0x000fe20000000000 */
[--C-:B------:R-:W-:Y:S01]  /*6f40*/  FFMA.FTZ R132, R56, UR21, -R7.reuse ;  /* 0x0000001538847c23 */ /* 0x100fe20008010807 */
[----:B------:R-:W-:Y:S01]  /*6f50*/  FFMA.FTZ R134, R60, UR21, -R7 ;  /* 0x000000153c867c23 */ /* 0x000fe20008010807 */
[----:B------:R-:W-:-:S02]  /*6f60*/  FADD.FTZ R7, -R6, R5 ;  /* 0x0000000506077221 */ /* 0x000fc40000010100 */
[----:B------:R-:W-:Y:S01]  /*6f70*/  MUFU.EX2 R147, R147 ;  /* 0x0000009300937308 */ /* 0x000fe20000000800 */
[--C-:B------:R-:W-:Y:S01]  /*6f80*/  FFMA.FTZ R133, R58, UR21, -R28.reuse ;  /* 0x000000153a857c23 */ /* 0x100fe2000801081c */
[----:B------:R-:W-:Y:S01]  /*6f90*/  HGMMA.64x64x16.F32.BF16 R88, R128, gdesc[UR4].tnspB, R88, gsb0 ;  /* 0x40e0000480587df0 */ /* 0x000fe20008001858 */
[----:B------:R-:W-:Y:S01]  /*6fa0*/  UIADD3 UR6, UR10, 0x300, URZ ;  /* 0x000003000a067890 */ /* 0x000fe2000fffe03f */
[----:B------:R-:W-:Y:S01]  /*6fb0*/  FMUL.FTZ R7, R7, UR21 ;  /* 0x0000001507077c20 */ /* 0x000fe20008410000 */
[----:B------:R-:W-:Y:S01]  /*6fc0*/  UMOV UR7, 0x40000040 ;  /* 0x4000004000077882 */ /* 0x000fe20000000000 */
[----:B------:R-:W-:Y:S02]  /*6fd0*/  FFMA.FTZ R135, R62, UR21, -R28 ;  /* 0x000000153e877c23 */ /* 0x000fe4000801081c */
[----:B------:R-:W-:Y:S08]  /*6fe0*/  MUFU.EX2 R34, R34 ;  /* 0x0000002200227308 */ /* 0x000ff00000000800 */
[----:B------:R-:W0:Y:S08]  /*6ff0*/  MUFU.EX2 R7, R7 ;  /* 0x0000000700077308 */ /* 0x000e300000000800 */
[----:B------:R-:W1:Y:S08]  /*7000*/  MUFU.EX2 R141, R141 ;  /* 0x0000008d008d7308 */ /* 0x000e700000000800 */
[----:B------:R-:W2:Y:S01]  /*7010*/  MUFU.EX2 R36, R36 ;  /* 0x0000002400247308 */ /* 0x000ea20000000800 */
[----:B0-----:R-:W-:-:S04]  /*7020*/  FFMA.FTZ R2, R7, R2, R26 ;  /* 0x0000000207027223 */ /* 0x001fc8000001001a */
[----:B------:R-:W-:Y:S01]  /*7030*/  FADD.FTZ R46, R149, R2 ;  /* 0x00000002952e7221 */ /* 0x000fe20000010000 */
[----:B------:R-:W-:Y:S01]  /*7040*/  FFMA.FTZ R2, R63, UR21, -R28 ;  /* 0x000000153f027c23 */ /* 0x000fe2000801081c */
[----:B------:R-:W-:Y:S01]  /*7050*/  F2FP.BF16.F32.PACK_AB R149, R149, R26 ;  /* 0x0000001a9595723e */ /* 0x000fe200000010ff */
[----:B------:R-:W0:Y:S01]  /*7060*/  MUFU.EX2 R143, R143 ;  /* 0x0000008f008f7308 */ /* 0x000e220000000800 */
[----:B------:R-:W-:Y:S01]  /*7070*/  FADD.FTZ R3, R151, R46 ;  /* 0x0000002e97037221 */ /* 0x000fe20000010000 */
[----:B------:R-:W-:-:S03]  /*7080*/  F2FP.BF16.F32.PACK_AB R151, R30, R151 ;  /* 0x000000971e97723e */ /* 0x000fc600000010ff */
[----:B------:R-:W-:-:S03]  /*7090*/  FADD.FTZ R46, R30, R3 ;  /* 0x000000031e2e7221 */ /* 0x000fc60000010000 */
[----:B------:R-:W3:Y:S01]  /*70a0*/  MUFU.EX2 R38, R38 ;  /* 0x0000002600267308 */ /* 0x000ee20000000800 */
[----:B------:R-:W-:Y:S01]  /*70b0*/  FADD.FTZ R3, R145, R46 ;  /* 0x0000002e91037221 */ /* 0x000fe20000010000 */
[----:B------:R-:W-:Y:S01]  /*70c0*/  FFMA.FTZ R46, R67, UR21, -R28 ;  /* 0x00000015432e7c23 */ /* 0x000fe2000801081c */
[C---:B------:R-:W-:Y:S02]  /*70d0*/  F2FP.BF16.F32.PACK_AB R145, R32.reuse, R145 ;  /* 0x000000912091723e */ /* 0x040fe400000010ff */
[----:B------:R-:W-:-:S03]  /*70e0*/  FADD.FTZ R50, R32, R3 ;  /* 0x0000000320327221 */ /* 0x000fc60000010000 */
[----:B------:R-:W4:Y:S01]  /*70f0*/  MUFU.EX2 R137, R137 ;  /* 0x0000008900897308 */ /* 0x000f220000000800 */
[----:B------:R-:W-:Y:S01]  /*7100*/  FADD.FTZ R3, R147, R50 ;  /* 0x0000003293037221 */ /* 0x000fe20000010000 */
[----:B------:R-:W-:-:S03]  /*7110*/  F2FP.BF16.F32.PACK_AB R147, R34, R147 ;  /* 0x000000932293723e */ /* 0x000fc600000010ff */
[----:B------:R-:W-:-:S03]  /*7120*/  FADD.FTZ R50, R34, R3 ;  /* 0x0000000322327221 */ /* 0x000fc60000010000 */
[----:B------:R-:W5:Y:S01]  /*7130*/  MUFU.EX2 R40, R40 ;  /* 0x0000002800287308 */ /* 0x000f620000000800 */
[----:B-1----:R-:W-:Y:S01]  /*7140*/  FADD.FTZ R3, R141, R50 ;  /* 0x000000328d037221 */ /* 0x002fe20000010000 */
[----:B--2---:R-:W-:-:S03]  /*7150*/  F2FP.BF16.F32.PACK_AB R141, R36, R141 ;  /* 0x0000008d248d723e */ /* 0x004fc600000010ff */
[----:B------:R-:W-:-:S03]  /*7160*/  FADD.FTZ R50, R36, R3 ;  /* 0x0000000324327221 */ /* 0x000fc60000010000 */
[----:B------:R-:W1:Y:S01]  /*7170*/  MUFU.EX2 R139, R139 ;  /* 0x0000008b008b7308 */ /* 0x000e620000000800 */
[----:B0-----:R-:W-:Y:S01]  /*7180*/  FADD.FTZ R3, R143, R50 ;  /* 0x000000328f037221 */ /* 0x001fe20000010000 */
[----:B---3--:R-:W-:-:S03]  /*7190*/  F2FP.BF16.F32.PACK_AB R143, R38, R143 ;  /* 0x0000008f268f723e */ /* 0x008fc600000010ff */
[----:B------:R-:W-:Y:S01]  /*71a0*/  FADD.FTZ R50, R38, R3 ;  /* 0x0000000326327221 */ /* 0x000fe20000010000 */
[----:B------:R-:W-:Y:S02]  /*71b0*/  WARPGROUP.DEPBAR.LE gsb0, 0x0 ;  /* 0x00008000000079c5 */ /* 0x000fe40000010000 */
[----:B------:R-:W-:Y:S01]  /*71c0*/  WARPGROUP.ARRIVE ;  /* 0x00000000000079c5 */ /* 0x000fe20000000000 */
[----:B------:R-:W0:Y:S01]  /*71d0*/  MUFU.EX2 R42, R42 ;  /* 0x0000002a002a7308 */ /* 0x000e220000000800 */
[----:B----4-:R-:W-:Y:S01]  /*71e0*/  FADD.FTZ R3, R137, R50 ;  /* 0x0000003289037221 */ /* 0x010fe20000010000 */
[--C-:B------:R-:W-:Y:S01]  /*71f0*/  FFMA.FTZ R129, R66, UR21, -R28.reuse ;  /* 0x0000001542817c23 */ /* 0x100fe2000801081c */
[----:B------:R-:W-:Y:S01]  /*7200*/  FFMA.FTZ R131, R70, UR21, -R28 ;  /* 0x0000001546837c23 */ /* 0x000fe2000801081c */
[----:B------:R-:W-:Y:S01]  /*7210*/  F2FP.BF16.F32.PACK_AB R128, R41, R8 ;  /* 0x000000082980723e */ /* 0x000fe200000010ff */
[----:B------:R-:W-:Y:S01]  /*7220*/  HGMMA.64x64x16.F32.BF16 R88, R124, gdesc[UR4].tnspB, R88, gsb0 ;  /* 0x40e000047c587df0 */ /* 0x000fe20008001858 */
[----:B------:R-:W-:Y:S01]  /*7230*/  UIADD3 UR6, UR10, 0x380, URZ ;  /* 0x000003800a067890 */ /* 0x000fe2000fffe03f */
[C---:B-----5:R-:W-:Y:S01]  /*7240*/  FADD.FTZ R50, R40.reuse, R3 ;  /* 0x0000000328327221 */ /* 0x060fe20000010000 */
[----:B------:R-:W-:Y:S01]  /*7250*/  UMOV UR7, 0x40000040 ;  /* 0x4000004000077882 */ /* 0x000fe20000000000 */
[----:B------:R-:W-:Y:S01]  /*7260*/  MUFU.EX2 R132, R132 ;  /* 0x0000008400847308 */ /* 0x000fe20000000800 */
[----:B------:R-:W-:Y:S01]  /*7270*/  F2FP.BF16.F32.PACK_AB R137, R40, R137 ;  /* 0x000000892889723e */ /* 0x000fe200000010ff */
[----:B-1----:R-:W-:-:S06]  /*7280*/  FADD.FTZ R3, R139, R50 ;  /* 0x000000328b037221 */ /* 0x002fcc0000010000 */
[----:B------:R-:W1:Y:S01]  /*7290*/  MUFU.EX2 R133, R133 ;  /* 0x0000008500857308 */ /* 0x000e620000000800 */
[C---:B0-----:R-:W-:Y:S01]  /*72a0*/  FADD.FTZ R30, R42.reuse, R3 ;  /* 0x000000032a1e7221 */ /* 0x041fe20000010000 */
[----:B------:R-:W-:-:S06]  /*72b0*/  F2FP.BF16.F32.PACK_AB R139, R42, R139 ;  /* 0x0000008b2a8b723e */ /* 0x000fcc00000010ff */
[----:B------:R-:W0:Y:S08]  /*72c0*/  MUFU.EX2 R44, R44 ;  /* 0x0000002c002c7308 */ /* 0x000e300000000800 */
[----:B------:R-:W-:Y:S01]  /*72d0*/  MUFU.EX2 R134, R134 ;  /* 0x0000008600867308 */ /* 0x000fe20000000800 */
[----:B-1----:R-:W-:-:S07]  /*72e0*/  FADD.FTZ R3, R133, R30 ;  /* 0x0000001e85037221 */ /* 0x002fce0000010000 */
[----:B------:R-:W1:Y:S01]  /*72f0*/  MUFU.EX2 R135, R135 ;  /* 0x0000008700877308 */ /* 0x000e620000000800 */
[C---:B0-----:R-:W-:Y:S01]  /*7300*/  FADD.FTZ R30, R44.reuse, R3 ;  /* 0x000000032c1e7221 */ /* 0x041fe20000010000 */
[----:B------:R-:W-:-:S06]  /*7310*/  F2FP.BF16.F32.PACK_AB R133, R44, R133 ;  /* 0x000000852c85723e */ /* 0x000fcc00000010ff */
[----:B------:R-:W0:Y:S08]  /*7320*/  MUFU.EX2 R2, R2 ;  /* 0x0000000200027308 */ /* 0x000e300000000800 */
        /* <DEDUP_REMOVED lines=9> */
[----:B------:R-:W-:Y:S02]  /*73c0*/  WARPGROUP.DEPBAR.LE gsb0, 0x0 ;  /* 0x00008000000079c5 */ /* 0x000fe40000010000 */
[----:B------:R-:W-:Y:S01]  /*73d0*/  WARPGROUP.ARRIVE ;  /* 0x00000000000079c5 */ /* 0x000fe20000000000 */
[----:B------:R-:W-:Y:S01]  /*73e0*/  FFMA.FTZ R125, R74, UR21, -R28 ;  /* 0x000000154a7d7c23 */ /* 0x000fe2000801081c */
[----:B------:R-:W-:Y:S02]  /*73f0*/  F2FP.BF16.F32.PACK_AB R129, R46, R129 ;  /* 0x000000812e81723e */ /* 0x000fe400000010ff */
[----:B------:R-:W-:Y:S01]  /*7400*/  MUFU.EX2 R12, R12 ;  /* 0x0000000c000c7308 */ /* 0x000fe20000000800 */
[----:B0-----:R-:W-:Y:S01]  /*7410*/  FADD.FTZ R3, R131, R30 ;  /* 0x0000001e83037221 */ /* 0x001fe20000010000 */
[----:B------:R-:W-:Y:S01]  /*7420*/  HGMMA.64x64x16.F32.BF16 R88, R120, gdesc[UR4].tnspB, R88, gsb0 ;  /* 0x40e0000478587df0 */ /* 0x000fe20008001858 */
[----:B------:R-:W-:-:S05]  /*7430*/  UIADD3 UR6, UR24, -0x1, URZ ;  /* 0xffffffff18067890 */ /* 0x000fca000fffe03f */
[----:B------:R-:W-:Y:S01]  /*7440*/  MUFU.EX2 R125, R125 ;  /* 0x0000007d007d7308 */ /* 0x000fe20000000800 */
[----:B--2---:R-:W-:Y:S01]  /*7450*/  F2FP.BF16.F32.PACK_AB R130, R49, R10 ;  /* 0x0000000a3182723e */ /* 0x004fe200000010ff */
[----:B------:R-:W-:-:S06]  /*7460*/  UMOV UR24, UR6 ;  /* 0x0000000600187c82 */ /* 0x000fcc0008000000 */
[----:B------:R-:W0:Y:S08]  /*7470*/  MUFU.EX2 R53, R53 ;  /* 0x0000003500357308 */ /* 0x000e300000000800 */
[----:B------:R-:W-:Y:S08]  /*7480*/  MUFU.EX2 R14, R14 ;  /* 0x0000000e000e7308 */ /* 0x000ff00000000800 */
[----:B------:R-:W-:Y:S01]  /*7490*/  MUFU.EX2 R78, R78 ;  /* 0x0000004e004e7308 */ /* 0x000fe20000000800 */
[----:B0-----:R-:W-:-:S07]  /*74a0*/  F2FP.BF16.F32.PACK_AB R124, R53, R12 ;  /* 0x0000000c357c723e */ /* 0x001fce00000010ff */
[----:B------:R-:W0:Y:S08]  /*74b0*/  MUFU.EX2 R57, R57 ;  /* 0x0000003900397308 */ /* 0x000e300000000800 */
[----:B------:R-:W1:Y:S08]  /*74c0*/  MUFU.EX2 R79, R79 ;  /* 0x0000004f004f7308 */ /* 0x000e700000000800 */
[----:B------:R-:W-:Y:S01]  /*74d0*/  MUFU.EX2 R20, R20 ;  /* 0x0000001400147308 */ /* 0x000fe20000000800 */
[----:B0-----:R-:W-:-:S07]  /*74e0*/  F2FP.BF16.F32.PACK_AB R126, R57, R14 ;  /* 0x0000000e397e723e */ /* 0x001fce00000010ff */
[----:B------:R-:W-:Y:S01]  /*74f0*/  MUFU.EX2 R82, R82 ;  /* 0x0000005200527308 */ /* 0x000fe20000000800 */
[----:B-1----:R-:W-:-:S07]  /*7500*/  F2FP.BF16.F32.PACK_AB R127, R79, R78 ;  /* 0x0000004e4f7f723e */ /* 0x002fce00000010ff */
        /* <DEDUP_REMOVED lines=8> */
[-C--:B------:R-:W-:Y:S01]  /*7590*/  FMUL.FTZ R95, R95, R7.reuse ;  /* 0x000000075f5f7220 */ /* 0x080fe20000410000 */
[-C--:B------:R-:W-:Y:S01]  /*75a0*/  FMUL.FTZ R98, R98, R7.reuse ;  /* 0x0000000762627220 */ /* 0x080fe20000410000 */
[-C--:B------:R-:W-:Y:S01]  /*75b0*/  FMUL.FTZ R99, R99, R7.reuse ;  /* 0x0000000763637220 */ /* 0x080fe20000410000 */
[----:B--2---:R-:W-:Y:S01]  /*75c0*/  IMAD.U32 R31, RZ, RZ, UR22 ;  /* 0x00000016ff1f7e24 */ /* 0x004fe2000f8e00ff */
        /* <DEDUP_REMOVED lines=9> */
[----:B-1----:R-:W-:-:S02]  /*7660*/  @!P1 VIADD R27, R31, 0x16860 ;  /* 0x000168601f1b9836 */ /* 0x002fc40000000000 */
[-C--:B------:R-:W-:Y:S01]  /*7670*/  FMUL.FTZ R111, R111, R7.reuse ;  /* 0x000000076f6f7220 */ /* 0x080fe20000410000 */
[-C--:B------:R-:W-:Y:S01]  /*7680*/  FMUL.FTZ R114, R114, R7.reuse ;  /* 0x0000000772727220 */ /* 0x080fe20000410000 */
[-C--:B------:R-:W-:Y:S01]  /*7690*/  FMUL.FTZ R115, R115, R7.reuse ;  /* 0x0000000773737220 */ /* 0x080fe20000410000 */
[-C--:B------:R-:W-:Y:S01]  /*76a0*/  FMUL.FTZ R118, R118, R7.reuse ;  /* 0x0000000776767220 */ /* 0x080fe20000410000 */
[----:B------:R-:W-:Y:S01]  /*76b0*/  @!P1 PRMT R31, RZ, 0x654, R27 ;  /* 0x00000654ff1f9816 */ /* 0x000fe2000000001b */
[----:B------:R-:W-:Y:S01]  /*76c0*/  FADD.FTZ R27, R13, R48 ;  /* 0x000000300d1b7221 */ /* 0x000fe20000010000 */
[----:B------:R-:W1:Y:S01]  /*76d0*/  MUFU.EX2 R5, R85 ;  /* 0x0000005500057308 */ /* 0x000e620000000800 */
[----:B------:R-:W-:Y:S01]  /*76e0*/  FMUL.FTZ R119, R119, R7 ;  /* 0x0000000777777220 */ /* 0x000fe20000410000 */
[----:B------:R2:W-:Y:S01]  /*76f0*/  @!P1 SYNCS.ARRIVE.TRANS64.RED.A1T0 RZ, [R31+URZ], RZ ;  /* 0x000000ff1fff99a7 */ /* 0x0005e2000810043f */
[----:B------:R-:W-:Y:S01]  /*7700*/  FADD.FTZ R48, R144, R27 ;  /* 0x0000001b90307221 */ /* 0x000fe20000010000 */
[----:B------:R-:W-:Y:S01]  /*7710*/  F2FP.BF16.F32.PACK_AB R144, R11, R144 ;  /* 0x000000900b90723e */ /* 0x000fe200000010ff */
[----:B------:R-:W-:Y:S01]  /*7720*/  FMUL.FTZ R88, R88, R4 ;  /* 0x0000000458587220 */ /* 0x000fe20000410000 */
[----:B0-----:R-:W-:Y:S01]  /*7730*/  F2FP.BF16.F32.PACK_AB R120, R61, R20 ;  /* 0x000000143d78723e */ /* 0x001fe200000010ff */
[----:B------:R-:W-:Y:S01]  /*7740*/  FADD.FTZ R27, R11, R48 ;  /* 0x000000300b1b7221 */ /* 0x000fe20000010000 */
[--C-:B------:R-:W-:Y:S01]  /*7750*/  FFMA.FTZ R48, R71, UR21, -R28.reuse ;  /* 0x0000001547307c23 */ /* 0x100fe2000801081c */
[----:B------:R-:W-:Y:S01]  /*7760*/  FFMA.FTZ R28, R87, UR21, -R28 ;  /* 0x00000015571c7c23 */ /* 0x000fe2000801081c */
[----:B---3--:R-:W-:Y:S01]  /*7770*/  F2FP.BF16.F32.PACK_AB R121, R83, R82 ;  /* 0x000000525379723e */ /* 0x008fe200000010ff */
[----:B------:R-:W-:Y:S01]  /*7780*/  FADD.FTZ R52, R146, R27 ;  /* 0x0000001b92347221 */ /* 0x000fe20000010000 */
[----:B------:R-:W-:Y:S01]  /*7790*/  F2FP.BF16.F32.PACK_AB R146, R15, R146 ;  /* 0x000000920f92723e */ /* 0x000fe200000010ff */
[----:B------:R-:W-:Y:S01]  /*77a0*/  MUFU.EX2 R123, R28 ;  /* 0x0000001c007b7308 */ /* 0x000fe20000000800 */
[-C--:B------:R-:W-:Y:S01]  /*77b0*/  FMUL.FTZ R89, R89, R4.reuse ;  /* 0x0000000459597220 */ /* 0x080fe20000410000 */
[----:B------:R-:W-:Y:S01]  /*77c0*/  FADD.FTZ R27, R15, R52 ;  /* 0x000000340f1b7221 */ /* 0x000fe20000010000 */
[----:B------:R-:W-:Y:S01]  /*77d0*/  FMUL.FTZ R92, R92, R4 ;  /* 0x000000045c5c7220 */ /* 0x000fe20000410000 */
[----:B-1----:R-:W-:Y:S01]  /*77e0*/  F2FP.BF16.F32.PACK_AB R122, R5, R24 ;  /* 0x00000018057a723e */ /* 0x002fe200000010ff */
[----:B------:R-:W-:Y:S01]  /*77f0*/  FMUL.FTZ R93, R93, R4 ;  /* 0x000000045d5d7220 */ /* 0x000fe20000410000 */
[----:B------:R-:W-:Y:S01]  /*7800*/  FADD.FTZ R52, R140, R27 ;  /* 0x0000001b8c347221 */ /* 0x000fe20000010000 */
[C---:B------:R-:W-:Y:S01]  /*7810*/  F2FP.BF16.F32.PACK_AB R140, R21.reuse, R140 ;  /* 0x0000008c158c723e */ /* 0x040fe200000010ff */
[----:B------:R-:W0:Y:S01]  /*7820*/  MUFU.EX2 R48, R48 ;  /* 0x0000003000307308 */ /* 0x000e220000000800 */
[-C--:B------:R-:W-:Y:S01]  /*7830*/  FMUL.FTZ R96, R96, R4.reuse ;  /* 0x0000000460607220 */ /* 0x080fe20000410000 */
        /* <DEDUP_REMOVED lines=15> */
[C---:B0-----:R-:W-:Y:S01]  /*7930*/  FADD.FTZ R30, R48.reuse, R3 ;  /* 0x00000003301e7221 */ /* 0x041fe20000010000 */
[----:B------:R-:W-:Y:S01]  /*7940*/  FADD.FTZ R9, R25, R52 ;  /* 0x0000003419097221 */ /* 0x000fe20000010000 */
[----:B------:R-:W-:Y:S01]  /*7950*/  F2FP.BF16.F32.PACK_AB R131, R48, R131 ;  /* 0x000000833083723e */ /* 0x000fe200000010ff */
[----:B------:R-:W-:Y:S01]  /*7960*/  FMUL.FTZ R116, R116, R4 ;  /* 0x0000000474747220 */ /* 0x000fe20000410000 */
[----:B------:R-:W-:Y:S01]  /*7970*/  FADD.FTZ R3, R125, R30 ;  /* 0x0000001e7d037221 */ /* 0x000fe20000010000 */
[----:B------:R-:W-:Y:S01]  /*7980*/  FADD.FTZ R26, R138, R9 ;  /* 0x000000098a1a7221 */ /* 0x000fe20000010000 */
[----:B------:R-:W-:Y:S01]  /*7990*/  F2FP.BF16.F32.PACK_AB R138, R33, R138 ;  /* 0x0000008a218a723e */ /* 0x000fe200000010ff */
[----:B------:R-:W-:Y:S01]  /*79a0*/  FMUL.FTZ R117, R117, R4 ;  /* 0x0000000475757220 */ /* 0x000fe20000410000 */
[----:B------:R-:W-:-:S02]  /*79b0*/  IMAD.MOV.U32 R7, RZ, RZ, R0 ;  /* 0x000000ffff077224 */ /* 0x000fc400078e0000 */
[----:B------:R-:W-:Y:S02]  /*79c0*/  FADD.FTZ R9, R33, R26 ;  /* 0x0000001a21097221 */ /* 0x000fe40000010000 */
[----:B------:R-:W0:Y:S02]  /*79d0*/  MUFU.EX2 R26, R75 ;  /* 0x0000004b001a7308 */ /* 0x000e240000000800 */
[----:B------:R-:W-:Y:S01]  /*79e0*/  FADD.FTZ R32, R132, R9 ;  /* 0x0000000984207221 */ /* 0x000fe20000010000 */
[----:B------:R-:W-:-:S03]  /*79f0*/  F2FP.BF16.F32.PACK_AB R132, R45, R132 ;  /* 0x000000842d84723e */ /* 0x000fc600000010ff */
[----:B------:R-:W-:-:S04]  /*7a00*/  FADD.FTZ R9, R45, R32 ;  /* 0x000000202d097221 */ /* 0x000fc80000010000 */
[----:B------:R-:W-:Y:S01]  /*7a10*/  FADD.FTZ R32, R134, R9 ;  /* 0x0000000986207221 */ /* 0x000fe20000010000 */
[----:B------:R-:W-:-:S03]  /*7a20*/  F2FP.BF16.F32.PACK_AB R134, R37, R134 ;  /* 0x000000862586723e */ /* 0x000fc600000010ff */
[----:B------:R-:W-:Y:S01]  /*7a30*/  FADD.FTZ R9, R37, R32 ;  /* 0x0000002025097221 */ /* 0x000fe20000010000 */
[----:B0-----:R-:W-:-:S03]  /*7a40*/  FADD.FTZ R3, R26, R3 ;  /* 0x000000031a037221 */ /* 0x001fc60000010000 */
        /* <DEDUP_REMOVED lines=20> */
[----:B------:R-:W-:Y:S01]  /*7b90*/  IMAD.MOV.U32 R5, RZ, RZ, R6 ;  /* 0x000000ffff057224 */ /* 0x000fe200078e0006 */
[----:B--2---:R-:W-:Y:S06]  /*7ba0*/  @P2 BRA `(.L_x_1725) ;  /* 0xffffffe000e42947 */ /* 0x004fec000383ffff */
.L_x_1716:
[----:B------:R-:W-:Y:S06]  /*7bb0*/  BAR.ARV 0x8, 0x1a0 ;  /* 0x0206800000007b1d */ /* 0x000fec0000002000 */
[----:B------:R-:W-:Y:S05]  /*7bc0*/  @!P0 BRA `(.L_x_1726) ;  /* 0x0000000000048947 */ /* 0x000fea0003800000 */
[----:B------:R-:W-:Y:S01]  /*7bd0*/  BPT.TRAP 0x1 ;  /* 0x000000040000795c */ /* 0x000fe20000300000 */
.L_x_1726:
[----:B------:R-:W-:Y:S01]  /*7be0*/  ULEA UR5, UR37, UR41, 0x3 ;  /* 0x0000002925057291 */ /* 0x000fe2000f8e183f */
[----:B------:R-:W-:-:S05]  /*7bf0*/  IMAD.U32 R4, RZ, RZ, UR40 ;  /* 0x00000028ff047e24 */ /* 0x000fca000f8e00ff */
[----:B------:R-:W-:-:S04]  /*7c00*/  SHF.L.U32 R4, R4, 0x1f, RZ ;  /* 0x0000001f04047819 */ /* 0x000fc800000006ff */
[----:B------:R0:W1:Y:S01]  /*7c10*/  SYNCS.PHASECHK.TRANS64.TRYWAIT P2, [UR5+0x16850], R4 ;  /* 0x01685004ff0075a7 */ /* 0x0000620008040145 */
[----:B------:R-:W-:Y:S05]  /*7c20*/  @!P0 BRA `(.L_x_1727) ;  /* 0x0000000000048947 */ /* 0x000fea0003800000 */
[----:B------:R-:W-:Y:S01]  /*7c30*/  BPT.TRAP 0x1 ;  /* 0x000000040000795c */ /* 0x000fe20000300000 */
.L_x_1727:
[----:B-1----:R-:W-:Y:S05]  /*7c40*/  @P2 BRA `(.L_x_1728) ;  /* 0x0000000000082947 */ /* 0x002fea0003800000 */
[----:B------:R-:W1:Y:S02]  /*7c50*/  SYNCS.PHASECHK.TRANS64.TRYWAIT P0, [UR5+0x16850], R4 ;  /* 0x01685004ff0075a7 */ /* 0x000e640008000145 */
[----:B-1----:R-:W-:Y:S05]  /*7c60*/  @!P0 BRA `(.L_x_1729) ;  /* 0x0000006400788947 */ /* 0x002fea0003800000 */
.L_x_1728:
[----:B------:R-:W-:Y:S01]  /*7c70*/  UIADD3 UR41, UR41, 0x400, URZ ;  /* 0x0000040029297890 */ /* 0x000fe2000fffe03f */
[----:B------:R-:W-:Y:S01]  /*7c80*/  WARPGROUP.ARRIVE ;  /* 0x00000000000079c5 */ /* 0x000fe20000000000 */
[----:B------:R-:W-:Y:S01]  /*7c90*/  UMOV UR7, 0x40000040 ;  /* 0x4000004000077882 */ /* 0x000fe20000000000 */
[----:B-1----:R-:W1:Y:S01]  /*7ca0*/  SHFL.BFLY PT, R5, R2, 0x2, 0x1f ;  /* 0x0c401f0002057f89 */ /* 0x002e6200000e0000 */
[----:B------:R-:W-:Y:S01]  /*7cb0*/  USHF.R.U32.HI UR41, URZ, 0x4, UR41 ;  /* 0x000000043f297899 */ /* 0x000fe20008011629 */
[----:B------:R-:W-:Y:S01]  /*7cc0*/  IMAD.MOV.U32 R21, RZ, RZ, RZ ;  /* 0x000000ffff157224 */ /* 0x000fe200078e00ff */
[----:B------:R-:W-:Y:S01]  /*7cd0*/  UIADD3 UR47, UR47, 0x1, URZ ;  /* 0x000000012f2f7890 */ /* 0x000fe2000fffe03f */
[----:B0-----:R-:W0:Y:S01]  /*7ce0*/  SHFL.BFLY PT, R4, R3, 0x2, 0x1f ;  /* 0x0c401f0003047f89 */ /* 0x001e2200000e0000 */
[----:B------:R-:W-:Y:S01]  /*7cf0*/  ULOP3.LUT UR4, UR41, 0x3fff, URZ, 0xc0, !UPT ;  /* 0x00003fff29047892 */ /* 0x000fe2000f8ec03f */
[----:B------:R-:W-:-:S03]  /*7d00*/  IMAD.U32 R12, RZ, RZ, UR21 ;  /* 0x00000015ff0c7e24 */ /* 0x000fc6000f8e00ff */
[----:B------:R-:W-:Y:S02]  /*7d10*/  ULEA UR4, UR37, UR4, 0xa ;  /* 0x0000000425047291 */ /* 0x000fe4000f8e503f */
        /* <DEDUP_REMOVED lines=9> */
[----:B0-----:R-:W-:-:S02]  /*7db0*/  FADD.FTZ R4, R4, R3 ;  /* 0x0000000304047221 */ /* 0x001fc40000010000 */
[----:B------:R-:W0:Y:S01]  /*7dc0*/  SHFL.BFLY PT, R8, R7, 0x1, 0x1f ;  /* 0x0c201f0007087f89 */ /* 0x000e2200000e0000 */
[----:B------:R-:W-:-:S03]  /*7dd0*/  IMAD.MOV.U32 R3, RZ, RZ, -0x800000 ;  /* 0xff800000ff037424 */ /* 0x000fc600078e00ff */
[----:B------:R-:W1:Y:S01]  /*7de0*/  SHFL.BFLY PT, R5, R4, 0x1, 0x1f ;  /* 0x0c201f0004057f89 */ /* 0x000e6200000e0000 */
[----:B0-----:R-:W-:Y:S01]  /*7df0*/  FADD.FTZ R11, R7, R8 ;  /* 0x00000008070b7221 */ /* 0x001fe20000010000 */
[----:B------:R-:W-:Y:S02]  /*7e00*/  IMAD.U32 R7, RZ, RZ, UR5 ;  /* 0x00000005ff077e24 */ /* 0x000fe4000f8e00ff */
[----:B-1----:R-:W-:Y:S02]  /*7e10*/  FADD.FTZ R10, R4, R5 ;  /* 0x00000005040a7221 */ /* 0x002fe40000010000 */
[----:B------:R-:W-:Y:S01]  /*7e20*/  FSETP.NE.FTZ.AND P2, PT, R11, RZ, PT ;  /* 0x000000ff0b00720b */ /* 0x000fe20003f55000 */
[----:B------:R-:W-:Y:S02]  /*7e30*/  IMAD.MOV.U32 R4, RZ, RZ, RZ ;  /* 0x000000ffff047224 */ /* 0x000fe400078e00ff */
[----:B------:R-:W-:Y:S01]  /*7e40*/  @!P1 VIADD R7, R7, 0x16860 ;  /* 0x0001686007079836 */ /* 0x000fe20000000000 */
[----:B------:R-:W-:Y:S01]  /*7e50*/  FSETP.NE.FTZ.AND P0, PT, R10, RZ, PT ;  /* 0x000000ff0a00720b */ /* 0x000fe20003f15000 */
[----:B------:R-:W-:-:S03]  /*7e60*/  IMAD.U32 R5, RZ, RZ, UR21 ;  /* 0x00000015ff057e24 */ /* 0x000fc6000f8e00ff */
[----:B------:R-:W-:-:S05]  /*7e70*/  @!P1 PRMT R7, RZ, 0x654, R7 ;  /* 0x00000654ff079816 */ /* 0x000fca0000000007 */
[----:B------:R-:W0:Y:S04]  /*7e80*/  @P2 MUFU.LG2 R9, R11 ;  /* 0x0000000b00092308 */ /* 0x000e280000000c00 */
[----:B------:R-:W-:-:S04]  /*7e90*/  @P0 FMUL.FTZ R5, R5, 0.69314718246459960938 ;  /* 0x3f31721805050820 */ /* 0x000fc80000410000 */
[----:B------:R-:W1:Y:S08]  /*7ea0*/  @P0 MUFU.LG2 R8, R10 ;  /* 0x0000000a00080308 */ /* 0x000e700000000c00 */
[----:B------:R2:W3:Y:S01]  /*7eb0*/  @P0 MUFU.RCP R21, R10 ;  /* 0x0000000a00150308 */ /* 0x0004e20000001000 */
[----:B0-----:R-:W-:-:S07]  /*7ec0*/  @P2 FMUL.FTZ R9, R9, 0.69314718246459960938 ;  /* 0x3f31721809092820 */ /* 0x001fce0000410000 */
[----:B------:R-:W0:Y:S01]  /*7ed0*/  @P2 MUFU.RCP R4, R11 ;  /* 0x0000000b00042308 */ /* 0x000e220000001000 */
[----:B--2---:R-:W-:Y:S01]  /*7ee0*/  @P2 FMUL.FTZ R10, R12, 0.69314718246459960938 ;  /* 0x3f3172180c0a2820 */ /* 0x004fe20000410000 */
[----:B------:R-:W-:Y:S02]  /*7ef0*/  WARPGROUP.DEPBAR.LE gsb0, 0x0 ;  /* 0x00008000000079c5 */ /* 0x000fe40000010000 */
[----:B------:R-:W-:Y:S01]  /*7f00*/  WARPGROUP.ARRIVE ;  /* 0x00000000000079c5 */ /* 0x000fe20000000000 */
[----:B-1----:R-:W-:Y:S01]  /*7f10*/  @P0 FMUL.FTZ R8, R8, 0.69314718246459960938 ;  /* 0x3f31721808080820 */ /* 0x002fe20000410000 */
[----:B------:R-:W-:-:S03]  /*7f20*/  @P2 FFMA.FTZ R2, R10, R6, R9 ;  /* 0x000000060a022223 */ /* 0x000fc60000010009 */
[----:B------:R-:W-:Y:S01]  /*7f30*/  @P0 FFMA.FTZ R3, R5, R0, R8 ;  /* 0x0000000005030223 */ /* 0x000fe20000010008 */
[----:B------:R-:W-:Y:S01]  /*7f40*/  HGMMA.64x64x16.F32.BF16 R88, R144, gdesc[UR4].tnspB, R88, gsb0 ;  /* 0x40e0000490587df0 */ /* 0x000fe20008001858 */
[----:B------:R-:W-:Y:S01]  /*7f50*/  UIADD3 UR6, UR4, 0x100, URZ ;  /* 0x0000010004067890 */ /* 0x000fe2000fffe03f */
[----:B------:R-:W-:Y:S01]  /*7f60*/  PLOP3.LUT P0, PT, PT, PT, PT, 0x8, 0x0 ;  /* 0x000000000000781c */ /* 0x000fe20003f0e170 */
        /* <DEDUP_REMOVED lines=50> */
[-C--:B0-----:R-:W-:Y:S01]  /*8290*/  FMUL.FTZ R51, R90, R4.reuse ;  /* 0x000000045a337220 */ /* 0x081fe20000410000 */
[-C--:B------:R-:W-:Y:S01]  /*82a0*/  FMUL.FTZ R50, R91, R4.reuse ;  /* 0x000000045b327220 */ /* 0x080fe20000410000 */
[-C--:B------:R-:W-:Y:S01]  /*82b0*/  FMUL.FTZ R14, R94, R4.reuse ;  /* 0x000000045e0e7220 */ /* 0x080fe20000410000 */
[-C--:B------:R-:W-:Y:S01]  /*82c0*/  FMUL.FTZ R46, R98, R4.reuse ;  /* 0x00000004622e7220 */ /* 0x080fe20000410000 */
[-C--:B------:R-:W-:Y:S01]  /*82d0*/  FMUL.FTZ R45, R99, R4.reuse ;  /* 0x00000004632d7220 */ /* 0x080fe20000410000 */
[-C--:B------:R-:W-:Y:S01]  /*82e0*/  FMUL.FTZ R42, R102, R4.reuse ;  /* 0x00000004662a7220 */ /* 0x080fe20000410000 */
        /* <DEDUP_REMOVED lines=10> */
.L_x_1699:
        /* <DEDUP_REMOVED lines=10> */
[----:B------:R-:W0:Y:S01]  /*8430*/  S2R R5, SR_SWINHI ;  /* 0x0000000000057919 */ /* 0x000e220000002f00 */
[----:B------:R-:W-:Y:S01]  /*8440*/  F2FP.BF16.F32.PACK_AB R7, R7, R14 ;  /* 0x0000000e0707723e */ /* 0x000fe200000010ff */
[----:B------:R-:W-:Y:S01]  /*8450*/  ULDC.64 UR8, c[0x0][0xbe0] ;  /* 0x0002f80000087ab9 */ /* 0x000fe20000000a00 */
[----:B------:R-:W-:Y:S01]  /*8460*/  F2FP.BF16.F32.PACK_AB R6, R6, R49 ;  /* 0x000000310606723e */ /* 0x000fe200000010ff */
[----:B------:R-:W-:Y:S01]  /*8470*/  UISETP.NE.U32.AND UP0, UPT, UR8, URZ, UPT ;  /* 0x0000003f0800728c */ /* 0x000fe2000bf05070 */
[----:B------:R-:W-:Y:S01]  /*8480*/  F2FP.BF16.F32.PACK_AB R40, R39, R40 ;  /* 0x000000282728723e */ /* 0x000fe200000010ff */
[----:B------:R-:W-:Y:S01]  /*8490*/  ULDC.64 UR6, c[0x0][0xbd8] ;  /* 0x0002f60000067ab9 */ /* 0x000fe20000000a00 */
[----:B------:R-:W-:Y:S01]  /*84a0*/  F2FP.BF16.F32.PACK_AB R32, R27, R32 ;  /* 0x000000201b20723e */ /* 0x000fe200000010ff */
[----:B------:R-:W-:Y:S02]  /*84b0*/  UISETP.NE.AND.EX UP0, UPT, UR9, URZ, UPT, UP0 ;  /* 0x0000003f0900728c */ /* 0x000fe4000bf05300 */
[----:B------:R-:W-:-:S02]  /*84c0*/  UISETP.NE.U32.AND UP1, UPT, UR6, URZ, UPT ;  /* 0x0000003f0600728c */ /* 0x000fc4000bf25070 */
[----:B------:R-:W-:Y:S02]  /*84d0*/  USHF.L.U32 UR10, UR46, 0x2, URZ ;  /* 0x000000022e0a7899 */ /* 0x000fe4000800063f */
[----:B------:R-:W-:Y:S02]  /*84e0*/  UISETP.NE.AND.EX UP1, UPT, UR7, URZ, UPT, UP1 ;  /* 0x0000003f0700728c */ /* 0x000fe4000bf25310 */
[----:B------:R-:W-:Y:S02]  /*84f0*/  USHF.L.U64.HI UR11, UR46, 0x2, UR45 ;  /* 0x000000022e0b7899 */ /* 0x000fe4000801022d */
[----:B------:R-:W-:Y:S02]  /*8500*/  UIADD3 UR4, UP2, UR10, UR6, URZ ;  /* 0x000000060a047290 */ /* 0x000fe4000ff5e03f */
[----:B------:R-:W-:Y:S02]  /*8510*/  @UP0 UIADD3 UR6, UP3, UR10, UR8, URZ ;  /* 0x000000080a060290 */ /* 0x000fe4000ff7e03f */
[----:B------:R-:W-:-:S02]  /*8520*/  UIADD3.X UR8, UR11, UR7, URZ, UP2, !UPT ;  /* 0x000000070b087290 */ /* 0x000fc400097fe43f */
[----:B------:R-:W-:Y:S01]  /*8530*/  @UP0 UIADD3.X UR7, UR11, UR9, URZ, UP3, !UPT ;  /* 0x000000090b070290 */ /* 0x000fe20009ffe43f */
[----:B------:R-:W-:Y:S02]  /*8540*/  MOV R12, R0 ;  /* 0x00000000000c7202 */ /* 0x000fe40000000f00 */
[----:B0-----:R-:W-:-:S03]  /*8550*/  MOV R13, R5 ;  /* 0x00000005000d7202 */ /* 0x001fc60000000f00 */
[----:B------:R-:W-:Y:S01]  /*8560*/  IMAD.WIDE R4, R154, 0x2, R12 ;  /* 0x000000029a047825 */ /* 0x000fe200078e020c */
[----:B------:R-:W-:Y:S02]  /*8570*/  BAR.SYNC.DEFER_BLOCKING 0x1, 0x180 ;  /* 0x0046000000007b1d */ /* 0x000fe40000010000 */
[C---:B------:R-:W-:Y:S02]  /*8580*/  IADD3 R11, P1, R4.reuse, 0x40, RZ ;  /* 0x00000040040b7810 */ /* 0x040fe40007f3e0ff */
[C---:B------:R-:W-:Y:S02]  /*8590*/  IADD3 R15, P0, R4.reuse, 0x60, RZ ;  /* 0x00000060040f7810 */ /* 0x040fe40007f1e0ff */
[C---:B------:R-:W-:Y:S02]  /*85a0*/  IADD3 R29, P2, R4.reuse, 0x20, RZ ;  /* 0x00000020041d7810 */ /* 0x040fe40007f5e0ff */
[----:B------:R-:W-:Y:S02]  /*85b0*/  LOP3.LUT R9, R4, 0x380, RZ, 0xc0, !PT ;  /* 0x0000038004097812 */ /* 0x000fe400078ec0ff */
[----:B------:R-:W-:-:S02]  /*85c0*/  LOP3.LUT R10, R11, 0x380, RZ, 0xc0, !PT ;  /* 0x000003800b0a7812 */ /* 0x000fc400078ec0ff */
[----:B------:R-:W-:Y:S02]  /*85d0*/  LOP3.LUT R8, R15, 0x380, RZ, 0xc0, !PT ;  /* 0x000003800f087812 */ /* 0x000fe400078ec0ff */
[----:B------:R-:W-:Y:S02]  /*85e0*/  LOP3.LUT R28, R29, 0x380, RZ, 0xc0, !PT ;  /* 0x000003801d1c7812 */ /* 0x000fe400078ec0ff */
[----:B------:R-:W-:Y:S02]  /*85f0*/  SHF.R.U64 R9, R9, 0x3, RZ ;  /* 0x0000000309097819 */ /* 0x000fe400000012ff */
[----:B------:R-:W-:Y:S02]  /*8600*/  SHF.R.U64 R10, R10, 0x3, RZ ;  /* 0x000000030a0a7819 */ /* 0x000fe400000012ff */
[----:B------:R-:W-:Y:S02]  /*8610*/  SHF.R.U64 R8, R8, 0x3, RZ ;  /* 0x0000000308087819 */ /* 0x000fe400000012ff */
[----:B------:R-:W-:-:S02]  /*8620*/  SHF.R.U64 R28, R28, 0x3, RZ ;  /* 0x000000031c1c7819 */ /* 0x000fc400000012ff */
[----:B------:R-:W-:Y:S01]  /*8630*/  LOP3.LUT R4, R9, R4, RZ, 0x3c, !PT ;  /* 0x0000000409047212 */ /* 0x000fe200078e3cff */
[--C-:B------:R-:W-:Y:S01]  /*8640*/  IMAD.X R9, RZ, RZ, R5.reuse, P0 ;  /* 0x000000ffff097224 */ /* 0x100fe200000e0605 */
[----:B------:R-:W-:Y:S01]  /*8650*/  LOP3.LUT R10, R10, R11, RZ, 0x3c, !PT ;  /* 0x0000000b0a0a7212 */ /* 0x000fe200078e3cff */
[--C-:B------:R-:W-:Y:S01]  /*8660*/  IMAD.X R11, RZ, RZ, R5.reuse, P1 ;  /* 0x000000ffff0b7224 */ /* 0x100fe200008e0605 */
[----:B------:R-:W-:Y:S01]  /*8670*/  LOP3.LUT R8, R8, R15, RZ, 0x3c, !PT ;  /* 0x0000000f08087212 */ /* 0x000fe200078e3cff */
[----:B------:R-:W-:Y:S01]  /*8680*/  IMAD.X R15, RZ, RZ, R5, P2 ;  /* 0x000000ffff0f7224 */ /* 0x000fe200010e0605 */
[----:B------:R-:W-:Y:S02]  /*8690*/  LOP3.LUT R14, R28, R29, RZ, 0x3c, !PT ;  /* 0x0000001d1c0e7212 */ /* 0x000fe400078e3cff */
[----:B------:R-:W-:Y:S02]  /*86a0*/  MOV R30, R4 ;  /* 0x00000004001e7202 */ /* 0x000fe40000000f00 */
[----:B------:R-:W-:-:S02]  /*86b0*/  F2FP.BF16.F32.PACK_AB R4, R52, R53 ;  /* 0x000000353404723e */ /* 0x000fc400000010ff */
[----:B------:R-:W-:Y:S02]  /*86c0*/  F2FP.BF16.F32.PACK_AB R5, R50, R51 ;  /* 0x000000333205723e */ /* 0x000fe400000010ff */
[----:B------:R-:W-:Y:S02]  /*86d0*/  MOV R28, R8 ;  /* 0x00000008001c7202 */ /* 0x000fe40000000f00 */
[----:B------:R-:W-:Y:S01]  /*86e0*/  MOV R29, R10 ;  /* 0x0000000a001d7202 */ /* 0x000fe20000000f00 */
[----:B------:R0:W-:Y:S01]  /*86f0*/  STSM.16.M88.4 [R30], R4 ;  /* 0x000000041e007844 */ /* 0x0001e20000000200 */
        /* <DEDUP_REMOVED lines=8> */
[----:B------:R-:W-:Y:S01]  /*8780*/  F2FP.BF16.F32.PACK_AB R43, R33, R34 ;  /* 0x00000022212b723e */ /* 0x000fe200000010ff */
[----:B0-----:R-:W-:Y:S01]  /*8790*/  IMAD.U32 R6, RZ, RZ, UR6 ;  /* 0x00000006ff067e24 */ /* 0x001fe2000f8e00ff */
[----:B------:R-:W-:Y:S01]  /*87a0*/  F2FP.BF16.F32.PACK_AB R33, R25, R26 ;  /* 0x0000001a1921723e */ /* 0x000fe200000010ff */
[----:B------:R-:W-:Y:S01]  /*87b0*/  IMAD.U32 R4, RZ, RZ, UR4 ;  /* 0x00000004ff047e24 */ /* 0x000fe2000f8e00ff */
[----:B------:R-:W-:Y:S01]  /*87c0*/  F2FP.BF16.F32.PACK_AB R34, R21, R24 ;  /* 0x000000181522723e */ /* 0x000fe200000010ff */
[----:B------:R1:W-:Y:S01]  /*87d0*/  STSM.16.M88.4 [R29], R40 ;  /* 0x000000281d007844 */ /* 0x0003e20000000200 */
[----:B------:R-:W-:Y:S01]  /*87e0*/  F2FP.BF16.F32.PACK_AB R35, R119, R20 ;  /* 0x000000147723723e */ /* 0x000fe200000010ff */
[----:B------:R-:W-:Y:S01]  /*87f0*/  IMAD.U32 R5, RZ, RZ, UR8 ;  /* 0x00000008ff057e24 */ /* 0x000fe2000f8e00ff */
[----:B------:R-:W-:Y:S01]  /*8800*/  PLOP3.LUT P0, PT, PT, PT, UP1, 0x80, 0x0 ;  /* 0x000000000000781c */ /* 0x000fe20003f0f018 */
[----:B------:R-:W-:Y:S01]  /*8810*/  IMAD.U32 R7, RZ, RZ, UR7 ;  /* 0x00000007ff077e24 */ /* 0x000fe2000f8e00ff */
[----:B------:R-:W-:Y:S01]  /*8820*/  PLOP3.LUT P1, PT, PT, PT, UP0, 0x80, 0x0 ;  /* 0x000000000000781c */ /* 0x000fe20003f2f008 */
[----:B------:R1:W-:Y:S01]  /*8830*/  STSM.16.M88.4 [R28], R32 ;  /* 0x000000201c007844 */ /* 0x0003e20000000200 */
[----:B------:R-:W-:Y:S09]  /*8840*/  BAR.SYNC.DEFER_BLOCKING 0x1, 0x180 ;  /* 0x0046000000007b1d */ /* 0x000ff20000010000 */
[----:B------:R-:W2:Y:S04]  /*8850*/  @P0 LDG.E R14, desc[UR38][R4.64] ;  /* 0x00000026040e0981 */ /* 0x000ea8000c1e1900 */
[----:B------:R-:W3:Y:S01]  /*8860*/  @P1 LDG.E R6, desc[UR38][R6.64] ;  /* 0x0000002606061981 */ /* 0x000ee2000c1e1900 */
[----:B------:R-:W-:Y:S01]  /*8870*/  UMOV UR4, URZ ;  /* 0x0000003f00047c82 */ /* 0x000fe20008000000 */
[----:B------:R-:W-:Y:S01]  /*8880*/  ULDC UR10, c[0x0][0xa88] ;  /* 0x0002a200000a7ab9 */ /* 0x000fe20000000800 */
[----:B--2---:R-:W-:-:S02]  /*8890*/  @P0 R2UR UR4, R14 ;  /* 0x000000000e0402ca */ /* 0x004fc400000e0000 */
[----:B---3--:R-:W-:Y:S01]  /*88a0*/  @P1 R2UR UR10, R6 ;  /* 0x00000000060a12ca */ /* 0x008fe200000e0000 */
[----:B-1----:R-:W-:-:S14]  /*88b0*/  @P1 BRA `(.L_x_1732) ;  /* 0x0000000000181947 */ /* 0x002fdc0003800000 */
[----:B------:R-:W-:Y:S05]  /*88c0*/  @!P0 BRA `(.L_x_1732) ;  /* 0x0000000000148947 */ /* 0x000fea0003800000 */
[----:B------:R-:W2:Y:S04]  /*88d0*/  LDG.E R7, desc[UR38][R4.64] ;  /* 0x0000002604077981 */ /* 0x000ea8000c1e1900 */
[----:B------:R-:W3:Y:S01]  /*88e0*/  LDG.E R6, desc[UR38][R4.64+0x4] ;  /* 0x0000042604067981 */ /* 0x000ee2000c1e1900 */
[----:B--2---:R-:W-:Y:S02]  /*88f0*/  R2UR UR6, R7 ;  /* 0x00000000070672ca */ /* 0x004fe400000e0000 */
[----:B---3--:R-:W-:-:S13]  /*8900*/  R2UR UR10, R6 ;  /* 0x00000000060a72ca */ /* 0x008fda00000e0000 */
[----:B------:R-:W-:-:S12]  /*8910*/  UIADD3 UR10, -UR6, UR10, URZ ;  /* 0x0000000a060a7290 */ /* 0x000fd8000fffe13f */
.L_x_1732:
[----:B------:R-:W-:Y:S01]  /*8920*/  USHF.R.S32.HI UR14, URZ, 0x1f, UR44 ;  /* 0x0000001f3f0e7899 */ /* 0x000fe2000801142c */
[----:B------:R-:W-:Y:S01]  /*8930*/  IMAD.U32 R4, RZ, RZ, UR43 ;  /* 0x0000002bff047e24 */ /* 0x000fe2000f8e00ff */
[----:B------:R-:W-:Y:S01]  /*8940*/  ULDC.64 UR12, c[0x0][0xb70] ;  /* 0x0002dc00000c7ab9 */ /* 0x000fe20000000a00 */
[----:B------:R-:W-:Y:S01]  /*8950*/  USHF.R.S32.HI UR9, URZ, 0x1f, UR4 ;  /* 0x0000001f3f097899 */ /* 0x000fe20008011404 */
[----:B------:R-:W-:Y:S01]  /*8960*/  IMAD R5, R16, 0x40, R22 ;  /* 0x0000004010057824 */ /* 0x000fe200078e0216 */
[----:B------:R-:W-:Y:S01]  /*8970*/  UIMAD UR11, UR14, UR12, URZ ;  /* 0x0000000c0e0b72a4 */ /* 0x000fe2000f8e023f */
[----:B------:R-:W-:Y:S01]  /*8980*/  IMAD R7, R4, 0xc0, R19 ;  /* 0x000000c004077824 */ /* 0x000fe200078e0213 */
[----:B------:R-:W-:Y:S01]  /*8990*/  UMOV UR8, UR4 ;  /* 0x0000000400087c82 */ /* 0x000fe20008000000 */
[----:B------:R-:W-:Y:S01]  /*89a0*/  USEL UR45, UR45, URZ, !UP1 ;  /* 0x0000003f2d2d7287 */ /* 0x000fe2000c800000 */
[----:B------:R-:W-:Y:S01]  /*89b0*/  IMAD.WIDE R12, R5, 0x2, R12 ;  /* 0x00000002050c7825 */ /* 0x000fe200078e020c */
[----:B------:R-:W-:Y:S01]  /*89c0*/  UIMAD.WIDE.U32 UR6, UR44, UR12, UR8 ;  /* 0x0000000c2c0672a5 */ /* 0x000fe2000f8e0008 */
[----:B------:R-:W-:Y:S01]  /*89d0*/  SHF.R.S32.HI R4, RZ, 0x1f, R7 ;  /* 0x0000001fff047819 */ /* 0x000fe20000011407 */
[----:B------:R-:W-:Y:S01]  /*89e0*/  UIMAD UR11, UR44, UR13, UR11 ;  /* 0x0000000d2c0b72a4 */ /* 0x000fe2000f8e020b */
[----:B------:R-:W-:Y:S01]  /*89f0*/  LOP3.LUT P0, RZ, R152, 0x3, RZ, 0xc0, !PT ;  /* 0x0000000398ff7812 */ /* 0x000fe2000780c0ff */
[----:B------:R-:W-:Y:S01]  /*8a00*/  USEL UR46, UR46, URZ, !UP1 ;  /* 0x0000003f2e2e7287 */ /* 0x000fe2000c800000 */
[C---:B------:R-:W-:Y:S01]  /*8a10*/  IADD3 R11, P3, R12.reuse, 0x3000, RZ ;  /* 0x000030000c0b7810 */ /* 0x040fe20007f7e0ff */
[----:B------:R-:W-:Y:S01]  /*8a20*/  ULDC.64 UR12, c[0x0][0xb78] ;  /* 0x0002de00000c7ab9 */ /* 0x000fe20000000a00 */
[----:B------:R-:W-:Y:S01]  /*8a30*/  UIADD3 UR7, UR7, UR11, URZ ;  /* 0x0000000b07077290 */ /* 0x000fe2000fffe03f */
[----:B------:R-:W-:Y:S01]  /*8a40*/  LOP3.LUT R25, R12, 0x380, RZ, 0xc0, !PT ;  /* 0x000003800c197812 */ /* 0x000fe200078ec0ff */
[----:B------:R-:W-:-:S02]  /*8a50*/  UIMAD UR8, UR45, UR12, URZ ;  /* 0x0000000c2d0872a4 */ /* 0x000fc4000f8e023f */
[----:B------:R-:W-:Y:S01]  /*8a60*/  UIMAD.WIDE.U32 UR6, UR46, UR12, UR6 ;  /* 0x0000000c2e0672a5 */ /* 0x000fe2000f8e0006 */
[----:B------:R-:W-:Y:S01]  /*8a70*/  SHF.R.U64 R25, R25, 0x3, RZ ;  /* 0x0000000319197819 */ /* 0x000fe200000012ff */
[----:B------:R-:W-:-:S03]  /*8a80*/  UIMAD UR8, UR46, UR13, UR8 ;  /* 0x0000000d2e0872a4 */ /* 0x000fc6000f8e0208 */
[----:B------:R-:W-:Y:S01]  /*8a90*/  ULDC.64 UR12, c[0x0][0xaa0] ;  /* 0x0002a800000c7ab9 */ /* 0x000fe20000000a00 */
[----:B------:R-:W-:Y:S02]  /*8aa0*/  IADD3 R6, P1, R7, UR6, RZ ;  /* 0x0000000607067c10 */ /* 0x000fe4000ff3e0ff */
[----:B------:R-:W-:Y:S01]  /*8ab0*/  IMAD.U32 R9, RZ, RZ, UR8 ;  /* 0x00000008ff097e24 */ /* 0x000fe2000f8e00ff */
[----:B------:R-:W-:Y:S01]  /*8ac0*/  LOP3.LUT R24, R25, R12, RZ, 0x3c, !PT ;  /* 0x0000000c19187212 */ /* 0x000fe200078e3cff */
[----:B------:R-:W-:-:S03]  /*8ad0*/  IMAD.MOV.U32 R25, RZ, RZ, R13 ;  /* 0x000000ffff197224 */ /* 0x000fc600078e000d */
[----:B------:R-:W-:Y:S01]  /*8ae0*/  IADD3.X R5, R4, UR7, R9, P1, !PT ;  /* 0x0000000704057c10 */ /* 0x000fe20008ffe409 */
[----:B------:R-:W-:Y:S01]  /*8af0*/  ULDC.64 UR6, c[0x0][0xb40] ;  /* 0x0002d00000067ab9 */ /* 0x000fe20000000a00 */
[C---:B------:R-:W-:Y:S01]  /*8b00*/  VIADD R4, R7.reuse, 0x8 ;  /* 0x0000000807047836 */ /* 0x040fe20000000000 */
[C---:B------:R-:W-:Y:S01]  /*8b10*/  LEA R28, P2, R6.reuse, UR6, 0x2 ;  /* 0x00000006061c7c11 */ /* 0x040fe2000f8410ff */
[----:B------:R-:W-:Y:S01]  /*8b20*/  IMAD.X R9, RZ, RZ, R13, P3 ;  /* 0x000000ffff097224 */ /* 0x000fe200018e060d */
[----:B------:R-:W-:Y:S02]  /*8b30*/  ISETP.GE.OR P1, PT, R7, UR10, P0 ;  /* 0x0000000a07007c0c */ /* 0x000fe40008726670 */
[----:B------:R-:W-:Y:S02]  /*8b40*/  LEA.HI.X R29, R6, UR7, R5, 0x2, P2 ;  /* 0x00000007061d7c11 */ /* 0x000fe400090f1405 */
[C---:B------:R-:W-:Y:S02]  /*8b50*/  IADD3 R17, P2, R12.reuse, 0x1800, RZ ;  /* 0x000018000c117810 */ /* 0x040fe40007f5e0ff */
[----:B------:R-:W-:-:S02]  /*8b60*/  IADD3 R7, P4, R12, 0x4800, RZ ;  /* 0x000048000c077810 */ /* 0x000fc40007f9e0ff */
[----:B------:R-:W-:Y:S01]  /*8b70*/  ISETP.GE.OR P0, PT, R4, UR10, P0 ;  /* 0x0000000a04007c0c */ /* 0x000fe20008706670 */
[----:B------:R-:W-:Y:S01]  /*8b80*/  UIMAD UR6, UR9, UR12, URZ ;  /* 0x0000000c090672a4 */ /* 0x000fe2000f8e023f */
[----:B------:R-:W-:Y:S01]  /*8b90*/  LOP3.LUT R8, R17, 0x380, RZ, 0xc0, !PT ;  /* 0x0000038011087812 */ /* 0x000fe200078ec0ff */
[--C-:B------:R-:W-:Y:S01]  /*8ba0*/  IMAD.X R15, RZ, RZ, R13.reuse, P2 ;  /* 0x000000ffff0f7224 */ /* 0x100fe200010e060d */
[----:B------:R-:W-:Y:S01]  /*8bb0*/  LOP3.LUT R6, R11, 0x380, RZ, 0xc0, !PT ;  /* 0x000003800b067812 */ /* 0x000fe200078ec0ff */
[----:B------:R-:W-:Y:S01]  /*8bc0*/  IMAD.X R5, RZ, RZ, R13, P4 ;  /* 0x000000ffff057224 */ /* 0x000fe200020e060d */
[----:B------:R-:W-:Y:S01]  /*8bd0*/  LOP3.LUT R4, R7, 0x380, RZ, 0xc0, !PT ;  /* 0x0000038007047812 */ /* 0x000fe200078ec0ff */
[--C-:B------:R-:W-:Y:S01]  /*8be0*/  IMAD.MOV.U32 R20, RZ, RZ, R22.reuse ;  /* 0x000000ffff147224 */ /* 0x100fe200078e0016 */
[----:B------:R-:W-:Y:S01]  /*8bf0*/  SHF.R.U64 R8, R8, 0x3, RZ ;  /* 0x0000000308087819 */ /* 0x000fe200000012ff */
[----:B------:R-:W-:Y:S01]  /*8c00*/  @!P1 STG.E desc[UR38][R28.64], R3 ;  /* 0x000000031c009986 */ /* 0x000fe2000c101926 */
[----:B------:R-:W-:Y:S01]  /*8c10*/  SHF.R.U64 R6, R6, 0x3, RZ ;  /* 0x0000000306067819 */ /* 0x000fe200000012ff */
[----:B------:R-:W-:Y:S01]  /*8c20*/  ULDC.64 UR8, c[0x0][0xae0] ;  /* 0x0002b80000087ab9 */ /* 0x000fe20000000a00 */
[----:B------:R-:W-:Y:S01]  /*8c30*/  SHF.R.U64 R4, R4, 0x3, RZ ;  /* 0x0000000304047819 */ /* 0x000fe200000012ff */
[----:B------:R0:W-:Y:S01]  /*8c40*/  @!P0 STG.E desc[UR38][R28.64+0x20], R2 ;  /* 0x000020021c008986 */ /* 0x0001e2000c101926 */
[----:B------:R-:W-:Y:S01]  /*8c50*/  LOP3.LUT R14, R8, R17, RZ, 0x3c, !PT ;  /* 0x00000011080e7212 */ /* 0x000fe200078e3cff */
[----:B------:R-:W-:Y:S01]  /*8c60*/  IMAD.U32 R17, RZ, RZ, UR12 ;  /* 0x0000000cff117e24 */ /* 0x000fe2000f8e00ff */
[----:B------:R-:W-:Y:S01]  /*8c70*/  SHF.R.S32.HI R21, RZ, 0x1f, R22 ;  /* 0x0000001fff157819 */ /* 0x000fe20000011416 */
[----:B------:R-:W-:Y:S01]  /*8c80*/  UIMAD UR6, UR4, UR13, UR6 ;  /* 0x0000000d040672a4 */ /* 0x000fe2000f8e0206 */
[----:B------:R-:W-:Y:S01]  /*8c90*/  LOP3.LUT R8, R6, R11, RZ, 0x3c, !PT ;  /* 0x0000000b06087212 */ /* 0x000fe200078e3cff */
[----:B------:R-:W5:Y:S01]  /*8ca0*/  LD.E.128 R24, desc[UR38][R24.64] ;  /* 0x0000002618187980 */ /* 0x000f62000c101d00 */
[----:B------:R-:W-:-:S03]  /*8cb0*/  LOP3.LUT R4, R4, R7, RZ, 0x3c, !PT ;  /* 0x0000000704047212 */ /* 0x000fc600078e3cff */
[----:B------:R-:W5:Y:S01]  /*8cc0*/  LD.E.128 R12, desc[UR38][R14.64] ;  /* 0x000000260e0c7980 */ /* 0x000f62000c101d00 */
[----:B0-----:R-:W-:-:S03]  /*8cd0*/  IMAD.WIDE.U32 R2, R17, UR4, R20 ;  /* 0x0000000411027c25 */ /* 0x001fc6000f8e0014 */
[----:B------:R-:W5:Y:S01]  /*8ce0*/  LD.E.128 R8, desc[UR38][R8.64] ;  /* 0x0000002608087980 */ /* 0x000f62000c101d00 */
[----:B------:R-:W-:-:S03]  /*8cf0*/  VIADD R3, R3, UR6 ;  /* 0x0000000603037c36 */ /* 0x000fc60008000000 */
[----:B------:R-:W5:Y:S01]  /*8d00*/  LD.E.128 R4, desc[UR38][R4.64] ;  /* 0x0000002604047980 */ /* 0x000f62000c101d00 */
[----:B------:R-:W-:Y:S01]  /*8d10*/  IMAD.U32 R17, RZ, RZ, UR8 ;  /* 0x00000008ff117e24 */ /* 0x000fe2000f8e00ff */
[----:B------:R-:W-:Y:S01]  /*8d20*/  UIMAD UR4, UR14, UR8, URZ ;  /* 0x000000080e0472a4 */ /* 0x000fe2000f8e023f */
[----:B------:R-:W-:Y:S01]  /*8d30*/  @!PT LDS RZ, [RZ] ;  /* 0x00000000fffff984 */ /* 0x000fe20000000800 */
[----:B------:R-:W-:Y:S01]  /*8d40*/  @!PT LDS RZ, [RZ] ;  /* 0x00000000fffff984 */ /* 0x000fe20000000800 */
[----:B------:R-:W-:Y:S01]  /*8d50*/  @!PT LDS RZ, [RZ] ;  /* 0x00000000fffff984 */ /* 0x000fe20000000800 */
[----:B------:R-:W-:Y:S01]  /*8d60*/  @!PT LDS RZ, [RZ] ;  /* 0x00000000fffff984 */ /* 0x000fe20000000800 */
[----:B------:R0:W-:Y:S06]  /*8d70*/  MEMBAR.ALL.CTA ;  /* 0x0000000000007992 */ /* 0x0001ec0000008000 */
[----:B0-----:R-:W0:Y:S01]  /*8d80*/  FENCE.VIEW.ASYNC.S ;  /* 0x00000000000073c6 */ /* 0x001e220000000000 */
[----:B------:R-:W-:Y:S01]  /*8d90*/  IMAD.WIDE.U32 R2, R17, UR44, R2 ;  /* 0x0000002c11027c25 */ /* 0x000fe2000f8e0002 */
[----:B------:R-:W-:Y:S01]  /*8da0*/  ULDC UR6, c[0x0][0xa8c] ;  /* 0x0002a30000067ab9 */ /* 0x000fe20000000800 */
[----:B------:R-:W-:Y:S01]  /*8db0*/  UIMAD UR10, UR43, -0xc0, UR10 ;  /* 0xffffff402b0a78a4 */ /* 0x000fe2000f8e020a */
[----:B------:R-:W-:Y:S01]  /*8dc0*/  ISETP.GE.AND P0, PT, R22, UR6, PT ;  /* 0x0000000616007c0c */ /* 0x000fe2000bf06270 */
[C---:B------:R-:W-:Y:S01]  /*8dd0*/  VIADD R17, R16.reuse, 0x30 ;  /* 0x0000003010117836 */ /* 0x040fe20000000000 */
[----:B------:R-:W-:Y:S01]  /*8de0*/  UIMAD UR4, UR44, UR9, UR4 ;  /* 0x000000092c0472a4 */ /* 0x000fe2000f8e0204 */
[C---:B------:R-:W-:Y:S01]  /*8df0*/  VIADD R20, R16.reuse, 0x60 ;  /* 0x0000006010147836 */ /* 0x040fe20000000000 */
[----:B------:R-:W-:Y:S01]  /*8e00*/  ULDC.64 UR6, c[0x0][0xae8] ;  /* 0x0002ba0000067ab9 */ /* 0x000fe20000000a00 */
[----:B------:R-:W-:Y:S01]  /*8e10*/  VIADD R21, R16, 0x90 ;  /* 0x0000009010157836 */ /* 0x000fe20000000000 */
[----:B------:R-:W-:-:S02]  /*8e20*/  ISETP.GE.OR P3, PT, R17, UR10, P0 ;  /* 0x0000000a11007c0c */ /* 0x000fc40008766670 */
[----:B------:R-:W-:Y:S02]  /*8e30*/  ISETP.GE.OR P1, PT, R20, UR10, P0 ;  /* 0x0000000a14007c0c */ /* 0x000fe40008726670 */
[----:B------:R-:W-:Y:S01]  /*8e40*/  ISETP.GE.OR P2, PT, R21, UR10, P0 ;  /* 0x0000000a15007c0c */ /* 0x000fe20008746670 */
[----:B------:R-:W-:Y:S01]  /*8e50*/  VIADD R3, R3, UR4 ;  /* 0x0000000403037c36 */ /* 0x000fe20008000000 */
[----:B------:R-:W-:Y:S01]  /*8e60*/  ISETP.GE.OR P0, PT, R16, UR10, P0 ;  /* 0x0000000a10007c0c */ /* 0x000fe20008706670 */
[----:B------:R-:W-:Y:S01]  /*8e70*/  UIMAD UR4, UR45, UR6, URZ ;  /* 0x000000062d0472a4 */ /* 0x000fe2000f8e023f */
[----:B------:R-:W-:Y:S02]  /*8e80*/  VIADD R0, R0, 0x16820 ;  /* 0x0001682000007836 */ /* 0x000fe40000000000 */
[----:B------:R-:W-:Y:S01]  /*8e90*/  IMAD.U32 R33, RZ, RZ, UR6 ;  /* 0x00000006ff217e24 */ /* 0x000fe2000f8e00ff */
[----:B------:R-:W-:Y:S02]  /*8ea0*/  UIMAD UR4, UR46, UR7, UR4 ;  /* 0x000000072e0472a4 */ /* 0x000fe4000f8e0204 */
[----:B------:R-:W-:Y:S01]  /*8eb0*/  PRMT R0, RZ, 0x654, R0 ;  /* 0x00000654ff007816 */ /* 0x000fe20000000000 */
[----:B------:R-:W-:Y:S01]  /*8ec0*/  IMAD.WIDE.U32 R32, R33, UR46, R2 ;  /* 0x0000002e21207c25 */ /* 0x000fe2000f8e0002 */
[----:B------:R-:W-:Y:S01]  /*8ed0*/  SHF.R.S32.HI R17, RZ, 0x1f, R16 ;  /* 0x0000001fff117819 */ /* 0x000fe20000011410 */
[----:B------:R-:W-:Y:S01]  /*8ee0*/  BSSY B1, `(.L_x_1733) ;  /* 0x0000011000017945 */ /* 0x000fe20003800000 */
[----:B0-----:R0:W-:Y:S01]  /*8ef0*/  SYNCS.ARRIVE.TRANS64.RED.A1T0 RZ, [R0+URZ], RZ ;  /* 0x000000ff00ff79a7 */ /* 0x0011e2000810043f */
[----:B------:R-:W-:-:S02]  /*8f00*/  IMAD.U32 R29, RZ, RZ, UR43 ;  /* 0x0000002bff1d7e24 */ /* 0x000fc4000f8e00ff */
[----:B------:R-:W-:Y:S02]  /*8f10*/  VIADD R35, R33, UR4 ;  /* 0x0000000421237c36 */ /* 0x000fe40008000000 */
[----:B------:R-:W-:Y:S01]  /*8f20*/  IMAD.WIDE R28, R29, 0xc0, R16 ;  /* 0x000000c01d1c7825 */ /* 0x000fe200078e0210 */
        /* <DEDUP_REMOVED lines=12> */
.L_x_1734:
[----:B------:R-:W-:Y:S05]  /*8ff0*/  BSYNC B1 ;  /* 0x0000000000017941 */ /* 0x000fea0003800000 */
.L_x_1733:
[----:B------:R-:W-:Y:S04]  /*9000*/  BSSY B1, `(.L_x_1735) ;  /* 0x000000f000017945 */ /* 0x000fe80003800000 */
[----:B------:R-:W-:Y:S05]  /*9010*/  @P3 BRA `(.L_x_1736) ;  /* 0x0000000000343947 */ /* 0x000fea0003800000 */
[----:B-1----:R-:W-:Y:S01]  /*9020*/  IADD3 R21, P0, R28, 0x30, RZ ;  /* 0x000000301c157810 */ /* 0x002fe20007f1e0ff */
        /* <DEDUP_REMOVED lines=11> */
[----:B-----5:R2:W-:Y:S02]  /*90e0*/  STG.E.128 desc[UR38][R20.64], R12 ;  /* 0x0000000c14007986 */ /* 0x0205e4000c101d26 */
.L_x_1736:
[----:B------:R-:W-:Y:S05]  /*90f0*/  BSYNC B1 ;  /* 0x0000000000017941 */ /* 0x000fea0003800000 */
.L_x_1735:
        /* <DEDUP_REMOVED lines=15> */
.L_x_1738:
[----:B------:R-:W-:Y:S05]  /*91f0*/  BSYNC B1 ;  /* 0x0000000000017941 */ /* 0x000fea0003800000 */
.L_x_1737:
        /* <DEDUP_REMOVED lines=15> */
.L_x_1731:
[----:B------:R-:W-:Y:S01]  /*92f0*/  ULDC.64 UR6, c[0x0][0xbe0] ;  /* 0x0002f80000067ab9 */ /* 0x000fe20000000a00 */
[----:B------:R-:W-:Y:S02]  /*9300*/  USHF.L.U32 UR4, UR46, 0x2, URZ ;  /* 0x000000022e047899 */ /* 0x000fe4000800063f */
[----:B------:R-:W-:Y:S01]  /*9310*/  UISETP.NE.U32.AND UP0, UPT, UR6, URZ, UPT ;  /* 0x0000003f0600728c */ /* 0x000fe2000bf05070 */
[----:B------:R-:W-:Y:S01]  /*9320*/  ULDC.64 UR8, c[0x0][0xbd8] ;  /* 0x0002f60000087ab9 */ /* 0x000fe20000000a00 */
[----:B------:R-:W-:Y:S02]  /*9330*/  USHF.L.U64.HI UR10, UR46, 0x2, UR45 ;  /* 0x000000022e0a7899 */ /* 0x000fe4000801022d */
[----:B------:R-:W-:Y:S02]  /*9340*/  UISETP.NE.AND.EX UP1, UPT, UR7, URZ, UPT, UP0 ;  /* 0x0000003f0700728c */ /* 0x000fe4000bf25300 */
[----:B------:R-:W-:-:S04]  /*9350*/  UISETP.NE.U32.AND UP0, UPT, UR8, URZ, UPT ;  /* 0x0000003f0800728c */ /* 0x000fc8000bf05070 */
[----:B------:R-:W-:Y:S01]  /*9360*/  PLOP3.LUT P2, PT, PT, PT, UP1, 0x80, 0x0 ;  /* 0x000000000000781c */ /* 0x000fe20003f4f018 */
[----:B------:R-:W-:-:S04]  /*9370*/  UISETP.NE.AND.EX UP0, UPT, UR9, URZ, UPT, UP0 ;  /* 0x0000003f0900728c */ /* 0x000fc8000bf05300 */
[----:B------:R-:W-:Y:S02]  /*9380*/  @UP1 UIADD3 UR6, UP2, UR4, UR6, URZ ;  /* 0x0000000604061290 */ /* 0x000fe4000ff5e03f */
[----:B------:R-:W-:Y:S02]  /*9390*/  PLOP3.LUT P1, PT, PT, PT, UP0, 0x80, 0x0 ;  /* 0x000000000000781c */ /* 0x000fe40003f2f008 */
[----:B------:R-:W-:Y:S02]  /*93a0*/  @UP1 UIADD3.X UR7, UR10, UR7, URZ, UP2, !UPT ;  /* 0x000000070a071290 */ /* 0x000fe400097fe43f */
[----:B------:R-:W-:Y:S01]  /*93b0*/  UIADD3 UR4, UP1, UR4, UR8, URZ ;  /* 0x0000000804047290 */ /* 0x000fe2000ff3e03f */
[----:B------:R-:W-:-:S03]  /*93c0*/  IMAD.U32 R4, RZ, RZ, UR6 ;  /* 0x00000006ff047e24 */ /* 0x000fc6000f8e00ff */
[----:B------:R-:W-:Y:S01]  /*93d0*/  IMAD.U32 R5, RZ, RZ, UR7 ;  /* 0x00000007ff057e24 */ /* 0x000fe2000f8e00ff */
[----:B------:R-:W-:Y:S01]  /*93e0*/  UIADD3.X UR6, UR10, UR9, URZ, UP1, !UPT ;  /* 0x000000090a067290 */ /* 0x000fe20008ffe43f */
[----:B------:R-:W-:-:S03]  /*93f0*/  IMAD.MOV.U32 R7, RZ, RZ, RZ ;  /* 0x000000ffff077224 */ /* 0x000fc600078e00ff */
[----:B------:R-:W2:Y:S01]  /*9400*/  @P2 LDG.E R4, desc[UR38][R4.64] ;  /* 0x0000002604042981 */ /* 0x000ea2000c1e1900 */
[----:B------:R-:W-:Y:S02]  /*9410*/  IMAD.U32 R2, RZ, RZ, UR4 ;  /* 0x00000004ff027e24 */ /* 0x000fe4000f8e00ff */
[----:B------:R-:W-:-:S05]  /*9420*/  IMAD.U32 R3, RZ, RZ, UR6 ;  /* 0x00000006ff037e24 */ /* 0x000fca000f8e00ff */
[----:B------:R0:W5:Y:S01]  /*9430*/  @P1 LDG.E R7, desc[UR38][R2.64] ;  /* 0x0000002602071981 */ /* 0x000162000c1e1900 */
[----:B------:R-:W-:Y:S01]  /*9440*/  ULDC UR4, c[0x0][0xa88] ;  /* 0x0002a20000047ab9 */ /* 0x000fe20000000800 */
[----:B------:R-:W-:Y:S02]  /*9450*/  ISETP.GT.AND P0, PT, R155, 0xbf, PT ;  /* 0x000000bf9b00780c */ /* 0x000fe40003f04270 */
[----:B--2---:R-:W-:Y:S01]  /*9460*/  @P2 R2UR UR4, R4 ;  /* 0x00000000040422ca */ /* 0x004fe200000e0000 */
[----:B0-----:R-:W-:-:S14]  /*9470*/  @P2 BRA `(.L_x_1740) ;  /* 0x0000000000182947 */ /* 0x001fdc0003800000 */
[----:B------:R-:W-:Y:S05]  /*9480*/  @!P1 BRA `(.L_x_1740) ;  /* 0x0000000000149947 */ /* 0x000fea0003800000 */
[----:B------:R-:W2:Y:S04]  /*9490*/  LDG.E R4, desc[UR38][R2.64] ;  /* 0x0000002602047981 */ /* 0x000ea8000c1e1900 */
[----:B------:R-:W3:Y:S01]  /*94a0*/  LDG.E R0, desc[UR38][R2.64+0x4] ;  /* 0x0000042602007981 */ /* 0x000ee2000c1e1900 */
[----:B--2---:R-:W-:Y:S02]  /*94b0*/  R2UR UR6, R4 ;  /* 0x00000000040672ca */ /* 0x004fe400000e0000 */
[----:B---3--:R-:W-:-:S13]  /*94c0*/  R2UR UR4, R0 ;  /* 0x00000000000472ca */ /* 0x008fda00000e0000 */
[----:B------:R-:W-:-:S12]  /*94d0*/  UIADD3 UR4, -UR6, UR4, URZ ;  /* 0x0000000406047290 */ /* 0x000fd8000fffe13f */
.L_x_1740:
[----:B------:R-:W-:Y:S01]  /*94e0*/  USHF.R.S32.HI UR8, URZ, 0x1f, UR44 ;  /* 0x0000001f3f087899 */ /* 0x000fe2000801142c */
[----:B------:R-:W-:Y:S01]  /*94f0*/  BSSY B1, `(.L_x_1741) ;  /* 0x000001f000017945 */ /* 0x000fe20003800000 */
[----:B------:R-:W-:Y:S01]  /*9500*/  USEL UR46, UR46, URZ, !UP0 ;  /* 0x0000003f2e2e7287 */ /* 0x000fe2000c000000 */
[----:B------:R-:W-:Y:S01]  /*9510*/  SHF.R.S32.HI R9, RZ, 0x1f, R22 ;  /* 0x0000001fff097819 */ /* 0x000fe20000011416 */
[----:B------:R-:W-:Y:S01]  /*9520*/  USEL UR45, UR45, URZ, !UP0 ;  /* 0x0000003f2d2d7287 */ /* 0x000fe2000c000000 */
[----:B-----5:R-:W-:Y:S01]  /*9530*/  SHF.R.S32.HI R6, RZ, 0x1f, R7 ;  /* 0x0000001fff067819 */ /* 0x020fe20000011407 */
[----:B------:R-:W-:Y:S10]  /*9540*/  @P0 BRA `(.L_x_1742) ;  /* 0x0000000000640947 */ /* 0x000ff40003800000 */
[----:B------:R-:W0:Y:S01]  /*9550*/  S2R R2, SR_TID.X ;  /* 0x0000000000027919 */ /* 0x000e220000002100 */
[----:B------:R-:W-:-:S04]  /*9560*/  IMAD.U32 R0, RZ, RZ, UR43 ;  /* 0x0000002bff007e24 */ /* 0x000fc8000f8e00ff */
[----:B0-----:R-:W-:-:S04]  /*9570*/  IMAD R0, R0, 0xc0, R2 ;  /* 0x000000c000007824 */ /* 0x001fc800078e0202 */
[----:B------:R-:W-:-:S05]  /*9580*/  VIADD R0, R0, 0xffffff80 ;  /* 0xffffff8000007836 */ /* 0x000fca0000000000 */
[----:B------:R-:W-:-:S13]  /*9590*/  ISETP.GE.AND P0, PT, R0, UR4, PT ;  /* 0x0000000400007c0c */ /* 0x000fda000bf06270 */
        /* <DEDUP_REMOVED lines=20> */
.L_x_1742:
[----:B------:R-:W-:Y:S05]  /*96e0*/  BSYNC B1 ;  /* 0x0000000000017941 */ /* 0x000fea0003800000 */
.L_x_1741:
[----:B------:R-:W-:Y:S01]  /*96f0*/  ULDC.64 UR6, c[0x0][0xaa0] ;  /* 0x0002a80000067ab9 */ /* 0x000fe20000000a00 */
[----:B------:R-:W-:Y:S01]  /*9700*/  IMAD.MOV.U32 R2, RZ, RZ, R22 ;  /* 0x000000ffff027224 */ /* 0x000fe200078e0016 */
[----:B------:R-:W-:Y:S01]  /*9710*/  ULDC UR9, c[0x0][0xa8c] ;  /* 0x0002a30000097ab9 */ /* 0x000fe20000000800 */
[----:B0-----:R-:W-:Y:S01]  /*9720*/  IMAD.MOV.U32 R3, RZ, RZ, R9 ;  /* 0x000000ffff037224 */ /* 0x001fe200078e0009 */
[----:B------:R-:W-:Y:S01]  /*9730*/  ISETP.GE.AND P0, PT, R22, UR9, PT ;  /* 0x0000000916007c0c */ /* 0x000fe2000bf06270 */
[----:B------:R-:W-:Y:S01]  /*9740*/  IMAD R0, R6, UR6, RZ ;  /* 0x0000000606007c24 */ /* 0x000fe2000f8e02ff */
[----:B------:R-:W-:Y:S01]  /*9750*/  ULDC.64 UR10, c[0x0][0xae0] ;  /* 0x0002b800000a7ab9 */ /* 0x000fe20000000a00 */
[C---:B------:R-:W-:Y:S01]  /*9760*/  IMAD.WIDE.U32 R2, R7.reuse, UR6, R2 ;  /* 0x0000000607027c25 */ /* 0x040fe2000f8e0002 */
[----:B------:R-:W-:Y:S01]  /*9770*/  UIMAD UR6, UR8, UR10, URZ ;  /* 0x0000000a080672a4 */ /* 0x000fe2000f8e023f */
[----:B------:R-:W-:Y:S02]  /*9780*/  BSSY B1, `(.L_x_1743) ;  /* 0x0000025000017945 */ /* 0x000fe40003800000 */
[----:B------:R-:W-:Y:S01]  /*9790*/  IMAD R7, R7, UR7, R0 ;  /* 0x0000000707077c24 */ /* 0x000fe2000f8e0200 */
[----:B------:R-:W-:Y:S01]  /*97a0*/  UIMAD UR7, UR43, -0xc0, UR4 ;  /* 0xffffff402b0778a4 */ /* 0x000fe2000f8e0204 */
[C---:B------:R-:W-:Y:S01]  /*97b0*/  VIADD R0, R16.reuse, 0x30 ;  /* 0x0000003010007836 */ /* 0x040fe20000000000 */
[----:B------:R-:W-:Y:S01]  /*97c0*/  UIMAD UR6, UR44, UR11, UR6 ;  /* 0x0000000b2c0672a4 */ /* 0x000fe2000f8e0206 */
[----:B------:R-:W-:Y:S01]  /*97d0*/  VIADD R4, R16, 0x90 ;  /* 0x0000009010047836 */ /* 0x000fe20000000000 */
[----:B------:R-:W-:Y:S01]  /*97e0*/  ULDC.64 UR8, c[0x0][0xae8] ;  /* 0x0002ba0000087ab9 */ /* 0x000fe20000000a00 */
[----:B------:R-:W-:Y:S01]  /*97f0*/  IMAD.IADD R3, R3, 0x1, R7 ;  /* 0x0000000103037824 */ /* 0x000fe200078e0207 */
[----:B------:R-:W-:Y:S01]  /*9800*/  ISETP.GE.OR P3, PT, R0, UR7, P0 ;  /* 0x0000000700007c0c */ /* 0x000fe20008766670 */
[----:B------:R-:W-:Y:S01]  /*9810*/  VIADD R0, R16, 0x60 ;  /* 0x0000006010007836 */ /* 0x000fe20000000000 */
[----:B------:R-:W-:Y:S01]  /*9820*/  ISETP.GE.OR P2, PT, R4, UR7, P0 ;  /* 0x0000000704007c0c */ /* 0x000fe20008746670 */
[----:B------:R-:W-:Y:S01]  /*9830*/  IMAD.U32 R5, RZ, RZ, UR10 ;  /* 0x0000000aff057e24 */ /* 0x000fe2000f8e00ff */
[----:B------:R-:W-:Y:S01]  /*9840*/  UIMAD UR4, UR45, UR8, URZ ;  /* 0x000000082d0472a4 */ /* 0x000fe2000f8e023f */
[----:B------:R-:W-:Y:S01]  /*9850*/  SHF.R.S32.HI R7, RZ, 0x1f, R16 ;  /* 0x0000001fff077819 */ /* 0x000fe20000011410 */
[----:B------:R-:W-:Y:S01]  /*9860*/  IMAD.U32 R9, RZ, RZ, UR43 ;  /* 0x0000002bff097e24 */ /* 0x000fe2000f8e00ff */
[----:B------:R-:W-:Y:S01]  /*9870*/  ISETP.GE.OR P1, PT, R0, UR7, P0 ;  /* 0x0000000700007c0c */ /* 0x000fe20008726670 */
[----:B------:R-:W-:Y:S01]  /*9880*/  IMAD.WIDE.U32 R2, R5, UR44, R2 ;  /* 0x0000002c05027c25 */ /* 0x000fe2000f8e0002 */
[----:B------:R-:W-:Y:S01]  /*9890*/  ISETP.GE.OR P0, PT, R16, UR7, P0 ;  /* 0x0000000710007c0c */ /* 0x000fe20008706670 */
[----:B------:R-:W-:-:S02]  /*98a0*/  UIMAD UR4, UR46, UR9, UR4 ;  /* 0x000000092e0472a4 */ /* 0x000fc4000f8e0204 */
[----:B------:R-:W-:Y:S02]  /*98b0*/  VIADD R3, R3, UR6 ;  /* 0x0000000603037c36 */ /* 0x000fe40008000000 */
[----:B------:R-:W-:Y:S02]  /*98c0*/  IMAD.U32 R5, RZ, RZ, UR8 ;  /* 0x00000008ff057e24 */ /* 0x000fe4000f8e00ff */
[----:B------:R-:W-:Y:S02]  /*98d0*/  IMAD.MOV.U32 R6, RZ, RZ, R16 ;  /* 0x000000ffff067224 */ /* 0x000fe400078e0010 */
[----:B------:R-:W-:-:S04]  /*98e0*/  IMAD.WIDE.U32 R4, R5, UR46, R2 ;  /* 0x0000002e05047c25 */ /* 0x000fc8000f8e0002 */
        /* <DEDUP_REMOVED lines=14> */
.L_x_1744:
[----:B------:R-:W-:Y:S05]  /*99d0*/  BSYNC B1 ;  /* 0x0000000000017941 */ /* 0x000fea0003800000 */
.L_x_1743:
        /* <DEDUP_REMOVED lines=15> */
.L_x_1746:
[----:B------:R-:W-:Y:S05]  /*9ad0*/  BSYNC B1 ;  /* 0x0000000000017941 */ /* 0x000fea0003800000 */
.L_x_1745:
        /* <DEDUP_REMOVED lines=15> */
.L_x_1748:
[----:B------:R-:W-:Y:S05]  /*9bd0*/  BSYNC B1 ;  /* 0x0000000000017941 */ /* 0x000fea0003800000 */
.L_x_1747:
        /* <DEDUP_REMOVED lines=14> */
.L_x_1739:
[----:B------:R-:W-:Y:S05]  /*9cc0*/  BSYNC B0 ;  /* 0x0000000000007941 */ /* 0x000fea0003800000 */
.L_x_1730:
[----:B------:R-:W-:Y:S02]  /*9cd0*/  ULDC UR4, c[0x0][0xc14] ;  /* 0x0003050000047ab9 */ /* 0x000fe40000000800 */
[----:B------:R-:W-:-:S13]  /*9ce0*/  ISETP.GE.AND P0, PT, R31, UR4, PT ;  /* 0x000000041f007c0c */ /* 0x000fda000bf06270 */
[----:B------:R-:W-:Y:S05]  /*9cf0*/  @!P0 BRA `(.L_x_1749) ;  /* 0xffffff7000248947 */ /* 0x000fea000383ffff */
[----:B------:R-:W-:Y:S05]  /*9d00*/  EXIT ;  /* 0x000000000000794d */ /* 0x000fea0003800000 */
.L_x_1694:
        /* <DEDUP_REMOVED lines=61> */
.L_x_1754:
        /* <DEDUP_REMOVED lines=14> */
.L_x_1753:
[----:B------:R-:W-:Y:S05]  /*a1c0*/  BSYNC B0 ;  /* 0x0000000000007941 */ /* 0x000fea0003800000 */
.L_x_1752:
        /* <DEDUP_REMOVED lines=25> */
.L_x_1750:
        /* <DEDUP_REMOVED lines=18> */
[----:B------:R-:W-:-:S05]  /*a480*/  VIADD R7, R12, 0xffffffff ;  /* 0xffffffff0c077836 */ /* 0x000fca0000000000 */
[----:B------:R2:W3:Y:S02]  /*a490*/  SHFL.IDX PT, R16, R6, R7, 0x1f ;  /* 0x00001f0706107589 */ /* 0x0004e400000e0000 */
.L_x_1755:
[----:B---3--:R-:W-:Y:S01]  /*a4a0*/  IMAD R16, R16, UR4, R13 ;  /* 0x0000000410107c24 */ /* 0x008fe2000f8e020d */
[----:B------:R-:W-:Y:S01]  /*a4b0*/  IABS R2, R4 ;  /* 0x0000000400027213 */ /* 0x000fe20000000000 */
[----:B01----:R-:W-:-:S03]  /*a4c0*/  IMAD.MOV R11, RZ, RZ, -R3 ;  /* 0x000000ffff0b7224 */ /* 0x003fc600078e0a03 */
[----:B--2---:R-:W-:Y:S01]  /*a4d0*/  IADD3 R7, -R16, UR6, RZ ;  /* 0x0000000610077c10 */ /* 0x004fe2000fffe1ff */
[----:B------:R-:W-:Y:S02]  /*a4e0*/  IMAD.MOV R10, RZ, RZ, -R2 ;  /* 0x000000ffff0a7224 */ /* 0x000fe400078e0a02 */
        /* <DEDUP_REMOVED lines=23> */
[----:B------:R-:W-:-:S04]  /*a660*/  VIADDMNMX R9, R8, UR4, R9, PT ;  /* 0x0000000408097c46 */ /* 0x000fc8000b800109 */
[-C--:B------:R-:W-:Y:S02]  /*a670*/  IABS R8, R9.reuse ;  /* 0x0000000900087213 */ /* 0x080fe40000000000 */
[----:B------:R-:W-:Y:S02]  /*a680*/  IABS R12, R9 ;  /* 0x00000009000c7213 */ /* 0x000fe40000000000 */
        /* <DEDUP_REMOVED lines=28> */
.L_x_1751:
[----:B------:R-:W-:Y:S02]  /*a850*/  IMAD.MOV.U32 R17, RZ, RZ, RZ ;  /* 0x000000ffff117224 */ /* 0x000fe400078e00ff */
[----:B------:R-:W-:Y:S02]  /*a860*/  IMAD.U32 R16, RZ, RZ, UR6 ;  /* 0x00000006ff107e24 */ /* 0x000fe4000f8e00ff */
[----:B------:R-:W-:-:S07]  /*a870*/  IMAD.MOV.U32 R18, RZ, RZ, RZ ;  /* 0x000000ffff127224 */ /* 0x000fce00078e00ff */
.L_x_1756:
        /* <DEDUP_REMOVED lines=16> */
.L_x_1822:
[----:B--2---:R-:W2:Y:S02]  /*a980*/  LDC.64 R2, c[0x0][0xc60] ;  /* 0x00031800ff027b82 */ /* 0x004ea40000000a00 */
[----:B--2---:R-:W-:-:S05]  /*a990*/  IMAD.WIDE R2, R19, 0x4, R2 ;  /* 0x0000000413027825 */ /* 0x004fca00078e0202 */
[----:B------:R-:W2:Y:S01]  /*a9a0*/  LDG.E R27, desc[UR38][R2.64] ;  /* 0x00000026021b7981 */ /* 0x000ea2000c1e1900 */
[----:B------:R-:W-:Y:S05]  /*a9b0*/  YIELD ;  /* 0x0000000000007946 */ /* 0x000fea0003800000 */
[----:B------:R-:W-:Y:S01]  /*a9c0*/  ULDC.64 UR4, c[0x0][0xa28] ;  /* 0x00028a0000047ab9 */ /* 0x000fe20000000a00 */
[----:B0-----:R-:W-:Y:S01]  /*a9d0*/  IMAD.MOV.U32 R0, RZ, RZ, RZ ;  /* 0x000000ffff007224 */ /* 0x001fe200078e00ff */
[----:B------:R-:W-:Y:S01]  /*a9e0*/  ISETP.NE.U32.AND P0, PT, RZ, UR4, PT ;  /* 0x00000004ff007c0c */ /* 0x000fe2000bf05070 */
[----:B------:R-:W-:Y:S01]  /*a9f0*/  IMAD.MOV.U32 R8, RZ, RZ, RZ ;  /* 0x000000ffff087224 */ /* 0x000fe200078e00ff */
[----:B------:R-:W-:-:S02]  /*aa00*/  ULDC.64 UR6, c[0x0][0xa08] ;  /* 0x0002820000067ab9 */ /* 0x000fc40000000a00 */
[----:B------:R-:W-:Y:S02]  /*aa10*/  ISETP.NE.AND.EX P0, PT, RZ, UR5, PT, P0 ;  /* 0x00000005ff007c0c */ /* 0x000fe4000bf05300 */
[----:B--2---:R-:W-:-:S11]  /*aa20*/  SHF.R.S32.HI R4, RZ, 0x1f, R27 ;  /* 0x0000001fff047819 */ /* 0x004fd6000001141b */
[----:B------:R-:W-:-:S04]  /*aa30*/  @P0 LEA R2, P1, R27, UR4, 0x2 ;  /* 0x000000041b020c11 */ /* 0x000fc8000f8210ff */
[C-C-:B------:R-:W-:Y:S01]  /*aa40*/  @P0 LEA.HI.X R3, R27.reuse, UR5, R4.reuse, 0x2, P1 ;  /* 0x000000051b030c11 */ /* 0x140fe200088f1404 */
[----:B------:R-:W-:Y:S02]  /*aa50*/  ULDC.64 UR4, c[0x0][0xa18] ;  /* 0x0002860000047ab9 */ /* 0x000fe40000000a00 */
[----:B------:R-:W-:Y:S01]  /*aa60*/  ISETP.NE.U32.AND P1, PT, RZ, UR4, PT ;  /* 0x00000004ff007c0c */ /* 0x000fe2000bf25070 */
[C---:B------:R-:W-:Y:S01]  /*aa70*/  IMAD.SHL.U32 R29, R27.reuse, 0x4, RZ ;  /* 0x000000041b1d7824 */ /* 0x040fe200078e00ff */
[----:B------:R0:W5:Y:S01]  /*aa80*/  @P0 LDG.E R0, desc[UR38][R2.64] ;  /* 0x0000002602000981 */ /* 0x000162000c1e1900 */
[----:B------:R-:W-:Y:S02]  /*aa90*/  SHF.L.U64.HI R10, R27, 0x2, R4 ;  /* 0x000000021b0a7819 */ /* 0x000fe40000010204 */
[----:B------:R-:W-:-:S03]  /*aaa0*/  ISETP.NE.AND.EX P1, PT, RZ, UR5, PT, P1 ;  /* 0x00000005ff007c0c */ /* 0x000fc6000bf25310 */
[----:B------:R-:W-:Y:S10]  /*aab0*/  STL [R1], R10 ;  /* 0x0000000a01007387 */ /* 0x000ff40000100800 */
[----:B------:R-:W-:-:S04]  /*aac0*/  @P1 IADD3 R6, P0, R29, UR4, RZ ;  /* 0x000000041d061c10 */ /* 0x000fc8000ff1e0ff */
[C---:B------:R-:W-:Y:S01]  /*aad0*/  @P1 IADD3.X R7, R10.reuse, UR5, RZ, P0, !PT ;  /* 0x000000050a071c10 */ /* 0x040fe200087fe4ff */
[----:B------:R-:W-:Y:S02]  /*aae0*/  ULDC.64 UR4, c[0x0][0xa00] ;  /* 0x0002800000047ab9 */ /* 0x000fe40000000a00 */
[----:B------:R-:W-:Y:S02]  /*aaf0*/  ISETP.NE.U32.AND P2, PT, RZ, UR4, PT ;  /* 0x00000004ff007c0c */ /* 0x000fe4000bf45070 */
[C---:B0-----:R-:W-:Y:S02]  /*ab00*/  IADD3 R2, P0, R29.reuse, UR4, RZ ;  /* 0x000000041d027c10 */ /* 0x041fe4000ff1e0ff */
[----:B------:R-:W-:Y:S02]  /*ab10*/  ISETP.NE.AND.EX P2, PT, RZ, UR5, PT, P2 ;  /* 0x00000005ff007c0c */ /* 0x000fe4000bf45320 */
[----:B------:R-:W-:Y:S01]  /*ab20*/  IADD3.X R3, R10, UR5, RZ, P0, !PT ;  /* 0x000000050a037c10 */ /* 0x000fe200087fe4ff */
[----:B------:R-:W-:Y:S01]  /*ab30*/  ULDC UR4, c[0x0][0x288] ;  /* 0x0000a20000047ab9 */ /* 0x000fe20000000800 */
[----:B------:R-:W-:-:S04]  /*ab40*/  IADD3 R4, P0, R29, UR6, RZ ;  /* 0x000000061d047c10 */ /* 0x000fc8000ff1e0ff */
[----:B------:R-:W-:-:S05]  /*ab50*/  IADD3.X R5, R10, UR7, RZ, P0, !PT ;  /* 0x000000070a057c10 */ /* 0x000fca00087fe4ff */
[----:B------:R-:W2:Y:S01]  /*ab60*/  @P2 LDG.E R8, desc[UR38][R2.64] ;  /* 0x0000002602082981 */ /* 0x000ea2000c1e1900 */
[----:B------:R-:W-:-:S03]  /*ab70*/  ISETP.NE.U32.AND P0, PT, RZ, UR6, PT ;  /* 0x00000006ff007c0c */ /* 0x000fc6000bf05070 */
[----:B--2---:R0:W-:Y:S02]  /*ab80*/  STL [R1+0x8], R8 ;  /* 0x0000080801007387 */ /* 0x0041e40000100800 */
[----:B0-----:R-:W-:Y:S01]  /*ab90*/  IMAD.U32 R8, RZ, RZ, UR4 ;  /* 0x00000004ff087e24 */ /* 0x001fe2000f8e00ff */
[----:B------:R-:W-:-:S05]  /*aba0*/  ULDC.64 UR4, c[0x0][0x3f8] ;  /* 0x0000fe0000047ab9 */ /* 0x000fca0000000a00 */
[----:B------:R0:W5:Y:S01]  /*abb0*/  @P1 LDG.E R8, desc[UR38][R6.64] ;  /* 0x0000002606081981 */ /* 0x000162000c1e1900 */
[----:B------:R-:W-:Y:S01]  /*abc0*/  UISETP.NE.U32.AND UP0, UPT, UR4, URZ, UPT ;  /* 0x0000003f0400728c */ /* 0x000fe2000bf05070 */
[----:B------:R-:W-:Y:S02]  /*abd0*/  ISETP.NE.AND.EX P0, PT, RZ, UR7, PT, P0 ;  /* 0x00000007ff007c0c */ /* 0x000fe4000bf05300 */
[----:B------:R-:W-:Y:S01]  /*abe0*/  ULDC UR4, c[0x0][0x404] ;  /* 0x0001010000047ab9 */ /* 0x000fe20000000800 */
[----:B------:R-:W-:-:S03]  /*abf0*/  UISETP.NE.AND.EX UP0, UPT, UR5, URZ, UPT, UP0 ;  /* 0x0000003f0500728c */ /* 0x000fc6000bf05300 */
[----:B------:R-:W-:Y:S01]  /*ac00*/  ULDC UR5, c[0x0][0x2e0] ;  /* 0x0000b80000057ab9 */ /* 0x000fe20000000800 */
[----:B------:R-:W-:-:S04]  /*ac10*/  USEL UR4, UR4, 0x1, UP0 ;  /* 0x0000000104047887 */ /* 0x000fc80008000000 */
[----:B------:R-:W-:-:S06]  /*ac20*/  UIMAD UR4, UR4, UR5, URZ ;  /* 0x00000005040472a4 */ /* 0x000fcc000f8e023f */
[----:B------:R-:W-:Y:S01]  /*ac30*/  IMAD.U32 R9, RZ, RZ, UR4 ;  /* 0x00000004ff097e24 */ /* 0x000fe2000f8e00ff */
[----:B0-----:R-:W-:Y:S06]  /*ac40*/  @P1 BRA `(.L_x_1758) ;  /* 0x0000000000101947 */ /* 0x001fec0003800000 */
[----:B------:R-:W-:Y:S05]  /*ac50*/  @!P2 BRA `(.L_x_1758) ;  /* 0x00000000000ca947 */ /* 0x000fea0003800000 */
[----:B------:R-:W2:Y:S04]  /*ac60*/  LDG.E R7, desc[UR38][R2.64] ;  /* 0x0000002602077981 */ /* 0x000ea8000c1e1900 */
[----:B-----5:R-:W2:Y:S02]  /*ac70*/  LDG.E R8, desc[UR38][R2.64+0x4] ;  /* 0x0000042602087981 */ /* 0x020ea4000c1e1900 */
[----:B--2---:R-:W-:-:S07]  /*ac80*/  IMAD.IADD R8, R8, 0x1, -R7 ;  /* 0x0000000108087824 */ /* 0x004fce00078e0a07 */
.L_x_1758:
[----:B------:R-:W-:Y:S01]  /*ac90*/  IMAD.MOV.U32 R23, RZ, RZ, RZ ;  /* 0x000000ffff177224 */ /* 0x000fe200078e00ff */
[----:B------:R-:W-:-:S05]  /*aca0*/  ULDC.64 UR4, c[0x0][0xa20] ;  /* 0x0002880000047ab9 */ /* 0x000fca0000000a00 */
[----:B------:R-:W2:Y:S01]  /*acb0*/  @P0 LDG.E R23, desc[UR38][R4.64] ;  /* 0x0000002604170981 */ /* 0x000ea2000c1e1900 */
[----:B------:R-:W-:-:S04]  /*acc0*/  ISETP.NE.U32.AND P1, PT, RZ, UR4, PT ;  /* 0x00000004ff007c0c */ /* 0x000fc8000bf25070 */
[----:B------:R-:W-:Y:S01]  /*acd0*/  ISETP.NE.AND.EX P1, PT, RZ, UR5, PT, P1 ;  /* 0x00000005ff007c0c */ /* 0x000fe2000bf25310 */
[----:B--2--5:R-:W-:-:S12]  /*ace0*/  IMAD.IADD R23, R23, 0x1, R0 ;  /* 0x0000000117177824 */ /* 0x024fd800078e0200 */
[----:B------:R-:W-:Y:S05]  /*acf0*/  @!P1 BRA `(.L_x_1759) ;  /* 0x0000000000109947 */ /* 0x000fea0003800000 */
[----:B------:R-:W-:-:S04]  /*ad00*/  IADD3 R2, P0, R29, UR4, RZ ;  /* 0x000000041d027c10 */ /* 0x000fc8000ff1e0ff */
[----:B------:R-:W-:-:S05]  /*ad10*/  IADD3.X R3, R10, UR5, RZ, P0, !PT ;  /* 0x000000050a037c10 */ /* 0x000fca00087fe4ff */
[----:B------:R0:W5:Y:S01]  /*ad20*/  LDG.E R9, desc[UR38][R2.64] ;  /* 0x0000002602097981 */ /* 0x000162000c1e1900 */
[----:B------:R-:W-:Y:S05]  /*ad30*/  BRA `(.L_x_1760) ;  /* 0x0000000000107947 */ /* 0x000fea0003800000 */
.L_x_1759:
[----:B------:R-:W-:Y:S05]  /*ad40*/  @!P0 BRA `(.L_x_1760) ;  /* 0x00000000000c8947 */ /* 0x000fea0003800000 */
[----:B------:R-:W2:Y:S04]  /*ad50*/  LDG.E R2, desc[UR38][R4.64] ;  /* 0x0000002604027981 */ /* 0x000ea8000c1e1900 */
[----:B------:R-:W2:Y:S02]  /*ad60*/  LDG.E R9, desc[UR38][R4.64+0x4] ;  /* 0x0000042604097981 */ /* 0x000ea4000c1e1900 */
[----:B--2---:R-:W-:-:S07]  /*ad70*/  IMAD.IADD R9, R9, 0x1, -R2 ;  /* 0x0000000109097824 */ /* 0x004fce00078e0a02 */
.L_x_1760:
[----:B0-----:R-:W-:Y:S01]  /*ad80*/  IMAD R3, R17, 0xc0, RZ ;  /* 0x000000c011037824 */ /* 0x001fe200078e02ff */
[----:B------:R-:W-:Y:S01]  /*ad90*/  BSSY B6, `(.L_x_1761) ;  /* 0x0000234000067945 */ /* 0x000fe20003800000 */
[----:B-----5:R-:W-:-:S03]  /*ada0*/  IMAD.IADD R9, R9, 0x1, -R0 ;  /* 0x0000000109097824 */ /* 0x020fc600078e0a00 */
[----:B------:R-:W-:Y:S01]  /*adb0*/  IADD3 R8, -R8, 0x13f, R3 ;  /* 0x0000013f08087810 */ /* 0x000fe20007ffe103 */
[----:B------:R-:W-:-:S04]  /*adc0*/  VIADD R0, R9, 0x7f ;  /* 0x0000007f09007836 */ /* 0x000fc80000000000 */
[----:B------:R-:W-:Y:S01]  /*add0*/  IMAD.IADD R8, R9, 0x1, R8 ;  /* 0x0000000109087824 */ /* 0x000fe200078e0208 */
[----:B------:R-:W-:-:S04]  /*ade0*/  SHF.R.S32.HI R3, RZ, 0x1f, R0 ;  /* 0x0000001fff037819 */ /* 0x000fc80000011400 */
[----:B------:R-:W-:Y:S02]  /*adf0*/  SHF.R.S32.HI R5, RZ, 0x1f, R8 ;  /* 0x0000001fff057819 */ /* 0x000fe40000011408 */
[----:B------:R-:W-:Y:S02]  /*ae00*/  LEA.HI R3, R3, R0, RZ, 0x7 ;  /* 0x0000000003037211 */ /* 0x000fe400078f38ff */
[----:B------:R-:W-:Y:S02]  /*ae10*/  LEA.HI R5, R5, R8, RZ, 0x7 ;  /* 0x0000000805057211 */ /* 0x000fe400078f38ff */
[----:B------:R-:W-:Y:S02]  /*ae20*/  SHF.R.S32.HI R3, RZ, 0x7, R3 ;  /* 0x00000007ff037819 */ /* 0x000fe40000011403 */
[----:B------:R-:W-:-:S04]  /*ae30*/  SHF.R.S32.HI R28, RZ, 0x7, R5 ;  /* 0x00000007ff1c7819 */ /* 0x000fc80000011405 */
[----:B------:R-:W-:-:S04]  /*ae40*/  VIMNMX R28, R3, R28, PT ;  /* 0x0000001c031c7248 */ /* 0x000fc80003fe0100 */
[----:B------:R-:W-:-:S13]  /*ae50*/  ISETP.GT.AND P0, PT, R28, RZ, PT ;  /* 0x000000ff1c00720c */ /* 0x000fda0003f04270 */
[----:B------:R-:W-:Y:S05]  /*ae60*/  @P0 BRA `(.L_x_1762) ;  /* 0x00000000003c0947 */ /* 0x000fea0003800000 */
        /* <DEDUP_REMOVED lines=15> */
.L_x_1762:
        /* <DEDUP_REMOVED lines=22> */
.L_x_1764:
        /* <DEDUP_REMOVED lines=19> */
.L_x_1766:
        /* <DEDUP_REMOVED lines=16> */
.L_x_1765:
[----:B------:R-:W2:Y:S01]  /*b2f0*/  LDL.LU R21, [R1] ;  /* 0x0000000001157983 */ /* 0x000ea20000300800 */
[----:B------:R-:W-:Y:S01]  /*b300*/  ULDC.64 UR4, c[0x0][0x9f8] ;  /* 0x00027e0000047ab9 */ /* 0x000fe20000000a00 */
[----:B------:R-:W0:Y:S02]  /*b310*/  LDC R0, c[0x0][0x428] ;  /* 0x00010a00ff007b82 */ /* 0x000e240000000800 */
[----:B------:R-:W3:Y:S01]  /*b320*/  LDL.LU R20, [R1+0x8] ;  /* 0x0000080001147983 */ /* 0x000ee20000300800 */
[----:B------:R-:W-:Y:S01]  /*b330*/  ISETP.NE.U32.AND P0, PT, RZ, UR4, PT ;  /* 0x00000004ff007c0c */ /* 0x000fe2000bf05070 */
[----:B------:R-:W-:-:S03]  /*b340*/  IMAD.MOV.U32 R6, RZ, RZ, R27 ;  /* 0x000000ffff067224 */ /* 0x000fc600078e001b */
[----:B------:R-:W-:-:S13]  /*b350*/  ISETP.NE.AND.EX P0, PT, RZ, UR5, PT, P0 ;  /* 0x00000005ff007c0c */ /* 0x000fda000bf05300 */
[----:B------:R-:W-:Y:S02]  /*b360*/  @P0 IADD3 R2, P1, R29, UR4, RZ ;  /* 0x000000041d020c10 */ /* 0x000fe4000ff3e0ff */
[----:B------:R-:W-:-:S13]  /*b370*/  ISETP.NE.AND P6, PT, R26, RZ, PT ;  /* 0x000000ff1a00720c */ /* 0x000fda0003fc5270 */
[----:B------:R-:W-:-:S05]  /*b380*/  VOTEU.ALL UP1, P6 ;  /* 0x00000000003f7886 */ /* 0x000fca0003020000 */
[----:B------:R-:W-:-:S04]  /*b390*/  @!UP1 UIADD3 UR8, UP0, UR40, 0x270, URZ ;  /* 0x0000027028089890 */ /* 0x000fc8000ff1e03f */
[----:B------:R-:W-:-:S03]  /*b3a0*/  @!UP1 UIADD3.X UR9, URZ, UR41, URZ, UP0, !UPT ;  /* 0x000000293f099290 */ /* 0x000fc600087fe43f */
[----:B------:R-:W-:Y:S01]  /*b3b0*/  VOTEU.ALL UP0, P6 ;  /* 0x00000000003f7886 */ /* 0x000fe20003000000 */
[----:B--2---:R-:W-:Y:S01]  /*b3c0*/  @P0 IADD3.X R3, R21, UR5, RZ, P1, !PT ;  /* 0x0000000515030c10 */ /* 0x004fe20008ffe4ff */
[----:B------:R-:W-:-:S04]  /*b3d0*/  ULDC.64 UR4, c[0x0][0xa00] ;  /* 0x0002800000047ab9 */ /* 0x000fc80000000a00 */
[----:B------:R2:W5:Y:S01]  /*b3e0*/  @P0 LDG.E R6, desc[UR38][R2.64] ;  /* 0x0000002602060981 */ /* 0x000562000c1e1900 */
[----:B0-----:R-:W-:Y:S01]  /*b3f0*/  ISETP.NE.AND P0, PT, R0, 0x1, PT ;  /* 0x000000010000780c */ /* 0x001fe20003f05270 */
[----:B------:R-:W-:Y:S01]  /*b400*/  IMAD.MOV.U32 R0, RZ, RZ, R18 ;  /* 0x000000ffff007224 */ /* 0x000fe200078e0012 */
[----:B------:R-:W-:Y:S01]  /*b410*/  PLOP3.LUT P1, PT, P6, PT, PT, 0x8, 0x0 ;  /* 0x000000000000781c */ /* 0x000fe2000372e170 */
[----:B---3--:R-:W-:-:S10]  /*b420*/  IMAD R17, R17, 0xc0, R20 ;  /* 0x000000c011117824 */ /* 0x008fd400078e0214 */
[----:B------:R-:W0:Y:S08]  /*b430*/  @P0 LDC R5, c[0x0][0x42c] ;  /* 0x00010b00ff050b82 */ /* 0x000e300000000800 */
[----:B------:R-:W3:Y:S01]  /*b440*/  @P0 LDC R7, c[0x0][0x430] ;  /* 0x00010c00ff070b82 */ /* 0x000ee20000000800 */
[----:B0-----:R-:W-:-:S05]  /*b450*/  @P0 IMAD.HI.U32 R4, R18, R5, RZ ;  /* 0x0000000512040227 */ /* 0x001fca00078e00ff */
[----:B---3--:R-:W-:Y:S02]  /*b460*/  @P0 SHF.R.U32.HI R0, RZ, R7, R4 ;  /* 0x00000007ff000219 */ /* 0x008fe40000011604 */
[----:B------:R-:W-:-:S04]  /*b470*/  ISETP.NE.U32.AND P0, PT, RZ, UR4, PT ;  /* 0x00000004ff007c0c */ /* 0x000fc8000bf05070 */
[----:B------:R-:W-:-:S04]  /*b480*/  ISETP.NE.AND.EX P0, PT, RZ, UR5, PT, P0 ;  /* 0x00000005ff007c0c */ /* 0x000fc8000bf05300 */
[----:B--2---:R-:W-:-:S09]  /*b490*/  SEL R10, R27, RZ, !P0 ;  /* 0x000000ff1b0a7207 */ /* 0x004fd20004000000 */
.L_x_1767:
        /* <DEDUP_REMOVED lines=18> */
.L_x_1838:
[----:B------:R-:W-:Y:S01]  /*b5c0*/  UMOV UR4, 0xffffffff ;  /* 0xffffffff00047882 */ /* 0x000fe20000000000 */
[----:B------:R-:W-:Y:S02]  /*b5d0*/  SHF.R.S32.HI R9, RZ, 0x1f, R6 ;  /* 0x0000001fff097819 */ /* 0x000fe40000011406 */
[----:B------:R-:W-:Y:S05]  /*b5e0*/  BRA.DIV UR4, `(.L_x_1769) ;  /* 0x0000002e04647947 */ /* 0x000fea000b800000 */
[----:B------:R-:W-:-:S13]  /*b5f0*/  ELECT P6, URZ, PT ;  /* 0x00000000003f782f */ /* 0x000fda00038c0000 */
.L_x_1841:
        /* <DEDUP_REMOVED lines=22> */
.L_x_1771:
[----:B------:R-:W-:Y:S01]  /*b760*/  IMAD R5, R22, 0x8, R25 ;  /* 0x0000000816057824 */ /* 0x000fe200078e0219 */
[----:B------:R-:W-:-:S04]  /*b770*/  SHF.L.U32 R4, R24, 0x1f, RZ ;  /* 0x0000001f18047819 */ /* 0x000fc800000006ff */
[----:B------:R-:W2:Y:S02]  /*b780*/  SYNCS.PHASECHK.TRANS64.TRYWAIT P0, [R5+URZ+0x16840], R4 ;  /* 0x01684004050075a7 */ /* 0x000ea4000800017f */
[----:B--2---:R-:W-:Y:S05]  /*b790*/  @!P0 BRA `(.L_x_1772) ;  /* 0x0000002c00188947 */ /* 0x004fea0003800000 */
.L_x_1842:
        /* <DEDUP_REMOVED lines=9> */
.L_x_1773:
        /* <DEDUP_REMOVED lines=16> */
[----:B--2---:R-:W-:Y:S01]  /*b930*/  NOP ;  /* 0x0000000000007918 */ /* 0x004fe20000000000 */
.L_x_1770:
        /* <DEDUP_REMOVED lines=20> */
[----:B---3--:R-:W-:Y:S01]  /*ba80*/  LEA.HI R4, R5, R5, RZ, 0x1 ;  /* 0x0000000505047211 */ /* 0x008fe200078f08ff */
[----:B------:R4:W-:Y:S03]  /*ba90*/  STL [R1+0x4], R5 ;  /* 0x0000040501007387 */ /* 0x0009e60000100800 */
[----:B------:R-:W-:-:S05]  /*baa0*/  LOP3.LUT R4, R4, 0xfffffffe, RZ, 0xc0, !PT ;  /* 0xfffffffe04047812 */ /* 0x000fca00078ec0ff */
[----:B------:R-:W-:-:S05]  /*bab0*/  IMAD.IADD R4, R5, 0x1, -R4 ;  /* 0x0000000105047824 */ /* 0x000fca00078e0a04 */
[----:B------:R-:W-:-:S04]  /*bac0*/  SHF.L.U32 R4, R4, 0x1f, RZ ;  /* 0x0000001f04047819 */ /* 0x000fc800000006ff */
[----:B------:R-:W2:Y:S02]  /*bad0*/  SYNCS.PHASECHK.TRANS64.TRYWAIT P0, [R25+URZ+0x16820], R4 ;  /* 0x01682004190075a7 */ /* 0x000ea4000800017f */
[----:B--2-4-:R-:W-:Y:S05]  /*bae0*/  @!P0 BRA `(.L_x_1775) ;  /* 0x0000002800588947 */ /* 0x014fea0003800000 */
.L_x_1843:
[----:B------:R-:W-:Y:S05]  /*baf0*/  BSYNC B0 ;  /* 0x0000000000007941 */ /* 0x000fea0003800000 */
.L_x_1774:
[----:B------:R-:W-:Y:S01]  /*bb00*/  ISETP.GE.AND P0, PT, R28, 0x2, PT ;  /* 0x000000021c00780c */ /* 0x000fe20003f06270 */
[----:B------:R-:W-:-:S12]  /*bb10*/  BSSY B0, `(.L_x_1776) ;  /* 0x0000125000007945 */ /* 0x000fd80003800000 */
[----:B------:R-:W-:Y:S05]  /*bb20*/  @!P0 BRA `(.L_x_1777) ;  /* 0x00000010008c8947 */ /* 0x000fea0003800000 */
[C---:B--2---:R-:W-:Y:S01]  /*bb30*/  LOP3.LUT R4, R28.reuse, 0x1, RZ, 0xc0, !PT ;  /* 0x000000011c047812 */ /* 0x044fe200078ec0ff */
[----:B------:R-:W-:Y:S01]  /*bb40*/  VIADD R11, R28, 0xfffffffe ;  /* 0xfffffffe1c0b7836 */ /* 0x000fe20000000000 */
[----:B------:R-:W-:Y:S02]  /*bb50*/  BSSY B1, `(.L_x_1778) ;  /* 0x0000063000017945 */ /* 0x000fe40003800000 */
[----:B------:R-:W-:Y:S01]  /*bb60*/  ISETP.NE.U32.AND P0, PT, R4, 0x1, PT ;  /* 0x000000010400780c */ /* 0x000fe20003f05070 */
[----:B------:R-:W-:-:S12]  /*bb70*/  IMAD.MOV.U32 R10, RZ, RZ, R11 ;  /* 0x000000ffff0a7224 */ /* 0x000fd800078e000b */
[----:B------:R-:W-:Y:S05]  /*bb80*/  @!P0 BRA `(.L_x_1779) ;  /* 0x00000004007c8947 */ /* 0x000fea0003800000 */
        /* <DEDUP_REMOVED lines=8> */
[----:B------:R-:W-:Y:S02]  /*bc10*/  IMAD.MOV.U32 R4, RZ, RZ, R8 ;  /* 0x000000ffff047224 */ /* 0x000fe400078e0008 */
[----:B------:R-:W-:Y:S01]  /*bc20*/  IMAD.MOV.U32 R10, RZ, RZ, R11 ;  /* 0x000000ffff0a7224 */ /* 0x000fe200078e000b */
        /* <DEDUP_REMOVED lines=20> */
.L_x_1782:
[----:B0-----:R-:W-:Y:S01]  /*bd70*/  IMAD R3, R12, 0x8, R25 ;  /* 0x000000080c037824 */ /* 0x001fe200078e0219 */
[----:B------:R-:W-:-:S04]  /*bd80*/  SHF.L.U32 R2, R13, 0x1f, RZ ;  /* 0x0000001f0d027819 */ /* 0x000fc800000006ff */
[----:B------:R-:W0:Y:S02]  /*bd90*/  SYNCS.PHASECHK.TRANS64.TRYWAIT P0, [R3+URZ+0x16840], R2 ;  /* 0x01684002030075a7 */ /* 0x000e24000800017f */
[----:B0-----:R-:W-:Y:S05]  /*bda0*/  @!P0 BRA `(.L_x_1783) ;  /* 0x0000002400bc8947 */ /* 0x001fea0003800000 */
.L_x_1844:
        /* <DEDUP_REMOVED lines=9> */
.L_x_1784:
        /* <DEDUP_REMOVED lines=21> */
.L_x_1845:
[----:B------:R-:W-:Y:S05]  /*bf90*/  @P1 BRA `(.L_x_1786) ;  /* 0x0000000000181947 */ /* 0x000fea0003800000 */
[----:B------:R-:W-:Y:S01]  /*bfa0*/  ISETP.NE.AND P0, PT, R26, RZ, PT ;  /* 0x000000ff1a00720c */ /* 0x000fe20003f05270 */
[----:B0-----:R-:W-:Y:S02]  /*bfb0*/  IMAD R2, R22, 0x8, R25 ;  /* 0x0000000816027824 */ /* 0x001fe400078e0219 */
[----:B------:R-:W-:-:S04]  /*bfc0*/  IMAD.MOV.U32 R3, RZ, RZ, 0x4000 ;  /* 0x00004000ff037424 */ /* 0x000fc800078e00ff */
[----:B------:R2:W-:Y:S06]  /*bfd0*/  SYNCS.ARRIVE.TRANS64 RZ, [R2+URZ+0x16850], R3 ;  /* 0x0168500302ff79a7 */ /* 0x0005ec000800003f */
[----:B------:R-:W-:Y:S05]  /*bfe0*/  @!P0 BRA `(.L_x_1786) ;  /* 0x0000000000048947 */ /* 0x000fea0003800000 */
[----:B------:R-:W-:Y:S01]  /*bff0*/  BPT.TRAP 0x1 ;  /* 0x000000040000795c */ /* 0x000fe20000300000 */
.L_x_1786:
        /* <DEDUP_REMOVED lines=20> */
.L_x_1781:
[----:B------:R-:W-:Y:S05]  /*c140*/  BSYNC B2 ;  /* 0x0000000000027941 */ /* 0x000fea0003800000 */
.L_x_1780:
[----:B------:R-:W-:Y:S02]  /*c150*/  VIADD R10, R28, 0xfffffffd ;  /* 0xfffffffd1c0a7836 */ /* 0x000fe40000000000 */
[----:B------:R-:W-:Y:S02]  /*c160*/  IMAD.MOV.U32 R22, RZ, RZ, R12 ;  /* 0x000000ffff167224 */ /* 0x000fe400078e000c */
[----:B------:R-:W-:-:S07]  /*c170*/  IMAD.MOV.U32 R24, RZ, RZ, R13 ;  /* 0x000000ffff187224 */ /* 0x000fce00078e000d */
.L_x_1779:
[----:B------:R-:W-:Y:S05]  /*c180*/  BSYNC B1 ;  /* 0x0000000000017941 */ /* 0x000fea0003800000 */
.L_x_1778:
[----:B------:R-:W-:-:S13]  /*c190*/  ISETP.NE.AND P0, PT, R11, RZ, PT ;  /* 0x000000ff0b00720c */ /* 0x000fda0003f05270 */
[----:B------:R-:W-:Y:S05]  /*c1a0*/  @!P0 BRA `(.L_x_1777) ;  /* 0x0000000800ec8947 */ /* 0x000fea0003800000 */
[----:B------:R-:W-:-:S07]  /*c1b0*/  IMAD.MOV.U32 R4, RZ, RZ, R8 ;  /* 0x000000ffff047224 */ /* 0x000fce00078e0008 */
.L_x_1801:
[----:B------:R-:W-:Y:S01]  /*c1c0*/  VIADD R11, R22, 0x1 ;  /* 0x00000001160b7836 */ /* 0x000fe20000000000 */
[----:B------:R-:W-:Y:S05]  /*c1d0*/  YIELD ;  /* 0x0000000000007946 */ /* 0x000fea0003800000 */
[----:B------:R-:W-:Y:S01]  /*c1e0*/  ISETP.NE.AND P0, PT, R11, 0x2, PT ;  /* 0x000000020b00780c */ /* 0x000fe20003f05270 */
[----:B------:R-:W-:Y:S03]  /*c1f0*/  BSSY B1, `(.L_x_1787) ;  /* 0x0000057000017945 */ /* 0x000fe60003800000 */
[----:B------:R-:W-:-:S02]  /*c200*/  SEL R3, RZ, 0x1, P0 ;  /* 0x00000001ff037807 */ /* 0x000fc40000000000 */
        /* <DEDUP_REMOVED lines=26> */
.L_x_1789:
[----:B------:R-:W-:Y:S01]  /*c3b0*/  IMAD R3, R11, 0x8, R25 ;  /* 0x000000080b037824 */ /* 0x000fe200078e0219 */
[----:B------:R-:W-:-:S04]  /*c3c0*/  SHF.L.U32 R2, R12, 0x1f, RZ ;  /* 0x0000001f0c027819 */ /* 0x000fc800000006ff */
[----:B------:R-:W2:Y:S02]  /*c3d0*/  SYNCS.PHASECHK.TRANS64.TRYWAIT P0, [R3+URZ+0x16840], R2 ;  /* 0x01684002030075a7 */ /* 0x000ea4000800017f */
[----:B--2---:R-:W-:Y:S05]  /*c3e0*/  @!P0 BRA `(.L_x_1790) ;  /* 0x0000002000548947 */ /* 0x004fea0003800000 */
.L_x_1846:
        /* <DEDUP_REMOVED lines=9> */
.L_x_1791:
        /* <DEDUP_REMOVED lines=21> */
.L_x_1847:
[----:B------:R-:W-:Y:S05]  /*c5d0*/  @P0 BRA `(.L_x_1793) ;  /* 0x0000000000140947 */ /* 0x000fea0003800000 */
[----:B------:R-:W-:Y:S01]  /*c5e0*/  ISETP.NE.AND P1, PT, R26, RZ, PT ;  /* 0x000000ff1a00720c */ /* 0x000fe20003f25270 */
[----:B------:R-:W-:-:S04]  /*c5f0*/  IMAD.MOV.U32 R2, RZ, RZ, 0x4000 ;  /* 0x00004000ff027424 */ /* 0x000fc800078e00ff */
[----:B------:R2:W-:Y:S08]  /*c600*/  SYNCS.ARRIVE.TRANS64 RZ, [R3+URZ+0x50], R2 ;  /* 0x0000500203ff79a7 */ /* 0x0005f0000800003f */
[----:B------:R-:W-:Y:S05]  /*c610*/  @!P1 BRA `(.L_x_1793) ;  /* 0x0000000000049947 */ /* 0x000fea0003800000 */
[----:B------:R-:W-:Y:S01]  /*c620*/  BPT.TRAP 0x1 ;  /* 0x000000040000795c */ /* 0x000fe20000300000 */
.L_x_1793:
        /* <DEDUP_REMOVED lines=19> */
.L_x_1788:
[----:B------:R-:W-:Y:S05]  /*c760*/  BSYNC B1 ;  /* 0x0000000000017941 */ /* 0x000fea0003800000 */
.L_x_1787:
        /* <DEDUP_REMOVED lines=30> */
.L_x_1796:
[----:B------:R-:W-:Y:S01]  /*c950*/  IMAD R2, R22, 0x8, R25 ;  /* 0x0000000816027824 */ /* 0x000fe200078e0219 */
[----:B------:R-:W-:-:S04]  /*c960*/  SHF.L.U32 R3, R24, 0x1f, RZ ;  /* 0x0000001f18037819 */ /* 0x000fc800000006ff */
[----:B------:R-:W2:Y:S02]  /*c970*/  SYNCS.PHASECHK.TRANS64.TRYWAIT P0, [R2+URZ+0x16840], R3 ;  /* 0x01684003020075a7 */ /* 0x000ea4000800017f */
[----:B--2---:R-:W-:Y:S05]  /*c980*/  @!P0 BRA `(.L_x_1797) ;  /* 0x0000001c00148947 */ /* 0x004fea0003800000 */
.L_x_1848:
        /* <DEDUP_REMOVED lines=9> */
.L_x_1798:
        /* <DEDUP_REMOVED lines=20> */
[----:B------:R-:W2:Y:S02]  /*cb60*/  SYNCS.PHASECHK.TRANS64.TRYWAIT P1, [R2+URZ+0x60], R3 ;  /* 0x00006003020075a7 */ /* 0x000ea4000802017f */
[----:B0-2---:R-:W-:Y:S05]  /*cb70*/  @!P1 BRA `(.L_x_1799) ;  /* 0x0000001800ac9947 */ /* 0x005fea0003800000 */
.L_x_1849:
[----:B------:R-:W-:Y:S05]  /*cb80*/  @P0 BRA `(.L_x_1800) ;  /* 0x0000000000140947 */ /* 0x000fea0003800000 */
[----:B------:R-:W-:Y:S01]  /*cb90*/  ISETP.NE.AND P1, PT, R26, RZ, PT ;  /* 0x000000ff1a00720c */ /* 0x000fe20003f25270 */
[----:B0-----:R-:W-:-:S04]  /*cba0*/  IMAD.MOV.U32 R3, RZ, RZ, 0x4000 ;  /* 0x00004000ff037424 */ /* 0x001fc800078e00ff */
[----:B------:R2:W-:Y:S08]  /*cbb0*/  SYNCS.ARRIVE.TRANS64 RZ, [R2+URZ+0x50], R3 ;  /* 0x0000500302ff79a7 */ /* 0x0005f0000800003f */
[----:B------:R-:W-:Y:S05]  /*cbc0*/  @!P1 BRA `(.L_x_1800) ;  /* 0x0000000000049947 */ /* 0x000fea0003800000 */
[----:B------:R-:W-:Y:S01]  /*cbd0*/  BPT.TRAP 0x1 ;  /* 0x000000040000795c */ /* 0x000fe20000300000 */
.L_x_1800:
        /* <DEDUP_REMOVED lines=19> */
.L_x_1795:
[----:B------:R-:W-:Y:S05]  /*cd10*/  BSYNC B1 ;  /* 0x0000000000017941 */ /* 0x000fea0003800000 */
.L_x_1794:
[C---:B------:R-:W-:Y:S01]  /*cd20*/  ISETP.GT.AND P0, PT, R10.reuse, 0x1, PT ;  /* 0x000000010a00780c */ /* 0x040fe20003f04270 */
[----:B0-2---:R-:W-:-:S04]  /*cd30*/  VIADD R2, R10, 0xfffffffe ;  /* 0xfffffffe0a027836 */ /* 0x005fc80000000000 */
[----:B------:R-:W-:-:S08]  /*cd40*/  IMAD.MOV.U32 R10, RZ, RZ, R2 ;  /* 0x000000ffff0a7224 */ /* 0x000fd000078e0002 */
[----:B------:R-:W-:Y:S05]  /*cd50*/  @P0 BRA `(.L_x_1801) ;  /* 0xfffffff400180947 */ /* 0x000fea000383ffff */
.L_x_1777:
[----:B------:R-:W-:Y:S05]  /*cd60*/  BSYNC B0 ;  /* 0x0000000000007941 */ /* 0x000fea0003800000 */
.L_x_1776:
[----:B------:R-:W-:Y:S01]  /*cd70*/  ISETP.NE.AND P0, PT, R26, RZ, PT ;  /* 0x000000ff1a00720c */ /* 0x000fe20003f05270 */
[----:B------:R-:W-:-:S12]  /*cd80*/  BSSY B0, `(.L_x_1802) ;  /* 0x000000e000007945 */ /* 0x000fd80003800000 */
[----:B------:R-:W-:Y:S05]  /*cd90*/  @P0 BRA `(.L_x_1803) ;  /* 0x0000000000300947 */ /* 0x000fea0003800000 */
[----:B------:R-:W3:Y:S01]  /*cda0*/  S2R R9, SR_LANEID ;  /* 0x0000000000097919 */ /* 0x000ee20000000000 */
[----:B------:R-:W-:Y:S01]  /*cdb0*/  VOTEU.ANY UR4, UPT, PT ;  /* 0x0000000000047886 */ /* 0x000fe200038e0100 */
[----:B------:R-:W4:Y:S01]  /*cdc0*/  LDC.64 R2, c[0x0][0xc38] ;  /* 0x00030e00ff027b82 */ /* 0x000f220000000a00 */
[----:B--2---:R-:W3:Y:S08]  /*cdd0*/  FLO.U32 R4, UR4 ;  /* 0x0000000400047d00 */ /* 0x004ef000080e0000 */
[----:B------:R-:W4:Y:S01]  /*cde0*/  POPC R5, UR4 ;  /* 0x0000000400057d09 */ /* 0x000f220008000000 */
[----:B---3--:R-:W-:-:S13]  /*cdf0*/  ISETP.EQ.U32.AND P0, PT, R4, R9, PT ;  /* 0x000000090400720c */ /* 0x008fda0003f02070 */
[----:B----4-:R-:W2:Y:S01]  /*ce00*/  @P0 ATOMG.E.ADD.STRONG.GPU PT, R3, desc[UR38][R2.64], R5 ;  /* 0x00000005020309a8 */ /* 0x010ea200081ee1e6 */
[----:B------:R-:W3:Y:S02]  /*ce10*/  S2R R6, SR_LTMASK ;  /* 0x0000000000067919 */ /* 0x000ee40000003900 */
[----:B---3--:R-:W-:-:S04]  /*ce20*/  LOP3.LUT R6, R6, UR4, RZ, 0xc0, !PT ;  /* 0x0000000406067c12 */ /* 0x008fc8000f8ec0ff */
[----:B------:R-:W3:Y:S01]  /*ce30*/  POPC R9, R6 ;  /* 0x0000000600097309 */ /* 0x000ee20000000000 */
[----:B--2---:R-:W3:Y:S02]  /*ce40*/  SHFL.IDX PT, R4, R3, R4, 0x1f ;  /* 0x00001f0403047589 */ /* 0x004ee400000e0000 */
[----:B---3--:R-:W-:-:S07]  /*ce50*/  IADD3 R16, R4, UR37, R9 ;  /* 0x0000002504107c10 */ /* 0x008fce000fffe009 */
.L_x_1803:
[----:B------:R-:W-:Y:S05]  /*ce60*/  BSYNC B0 ;  /* 0x0000000000007941 */ /* 0x000fea0003800000 */
.L_x_1802:
[----:B------:R-:W-:Y:S04]  /*ce70*/  BSSY B0, `(.L_x_1804) ;  /* 0x0000020000007945 */ /* 0x000fe80003800000 */
[----:B------:R-:W-:Y:S05]  /*ce80*/  @!P6 BRA `(.L_x_1805) ;  /* 0x000000000078e947 */ /* 0x000fea0003800000 */
[----:B------:R-:W-:Y:S01]  /*ce90*/  IMAD R3, R22, 0x8, R25 ;  /* 0x0000000816037824 */ /* 0x000fe200078e0219 */
[----:B------:R-:W-:-:S04]  /*cea0*/  SHF.L.U32 R2, R24, 0x1f, RZ ;  /* 0x0000001f18027819 */ /* 0x000fc800000006ff */
[----:B------:R-:W3:Y:S02]  /*ceb0*/  SYNCS.PHASECHK.TRANS64.TRYWAIT P0, [R3+URZ+0x16860], R2 ;  /* 0x01686002030075a7 */ /* 0x000ee4000800017f */
[----:B---3--:R-:W-:Y:S05]  /*cec0*/  @!P0 BRA `(.L_x_1806) ;  /* 0x0000001400ec8947 */ /* 0x008fea0003800000 */
.L_x_1850:
[----:B--2---:R-:W2:Y:S02]  /*ced0*/  S2R R4, SR_TID.X ;  /* 0x0000000000047919 */ /* 0x004ea40000002100 */
[----:B--2---:R-:W-:-:S04]  /*cee0*/  LOP3.LUT R4, R4, 0x7f, RZ, 0xc0, !PT ;  /* 0x0000007f04047812 */ /* 0x004fc800078ec0ff */
[----:B------:R-:W-:-:S13]  /*cef0*/  ISETP.NE.AND P0, PT, R4, RZ, PT ;  /* 0x000000ff0400720c */ /* 0x000fda0003f05270 */
[----:B------:R-:W-:Y:S05]  /*cf00*/  @P0 BRA `(.L_x_1807) ;  /* 0x0000000000140947 */ /* 0x000fea0003800000 */
[----:B------:R-:W-:Y:S01]  /*cf10*/  ISETP.NE.AND P1, PT, R26, RZ, PT ;  /* 0x000000ff1a00720c */ /* 0x000fe20003f25270 */
[----:B---3--:R-:W-:-:S04]  /*cf20*/  IMAD.MOV.U32 R2, RZ, RZ, 0x4000 ;  /* 0x00004000ff027424 */ /* 0x008fc800078e00ff */
[----:B------:R2:W-:Y:S08]  /*cf30*/  SYNCS.ARRIVE.TRANS64 RZ, [R3+URZ+0x16850], R2 ;  /* 0x0168500203ff79a7 */ /* 0x0005f0000800003f */
[----:B------:R-:W-:Y:S05]  /*cf40*/  @!P1 BRA `(.L_x_1807) ;  /* 0x0000000000049947 */ /* 0x000fea0003800000 */
[----:B------:R-:W-:Y:S01]  /*cf50*/  BPT.TRAP 0x1 ;  /* 0x000000040000795c */ /* 0x000fe20000300000 */
.L_x_1807:
        /* <DEDUP_REMOVED lines=16> */
[----:B----4-:R-:W-:Y:S01]  /*d060*/  NOP ;  /* 0x0000000000007918 */ /* 0x010fe20000000000 */
.L_x_1805:
[----:B------:R-:W-:Y:S05]  /*d070*/  BSYNC B0 ;  /* 0x0000000000007941 */ /* 0x000fea0003800000 */
.L_x_1804:
[----:B------:R-:W-:-:S05]  /*d080*/  VIADD R22, R22, 0x1 ;  /* 0x0000000116167836 */ /* 0x000fca0000000000 */
[----:B------:R-:W-:-:S04]  /*d090*/  ISETP.NE.AND P0, PT, R22, 0x2, PT ;  /* 0x000000021600780c */ /* 0x000fc80003f05270 */
[----:B--23--:R-:W-:Y:S02]  /*d0a0*/  SEL R3, RZ, 0x1, P0 ;  /* 0x00000001ff037807 */ /* 0x00cfe40000000000 */
[----:B------:R-:W-:Y:S02]  /*d0b0*/  SEL R22, R22, RZ, P0 ;  /* 0x000000ff16167207 */ /* 0x000fe40000000000 */
[----:B------:R-:W-:-:S07]  /*d0c0*/  LOP3.LUT R24, R24, R3, RZ, 0x3c, !PT ;  /* 0x0000000318187212 */ /* 0x000fce00078e3cff */
.L_x_1763:
[----:B------:R-:W-:Y:S05]  /*d0d0*/  BSYNC B6 ;  /* 0x0000000000067941 */ /* 0x000fea0003800000 */
.L_x_1761:
[----:B------:R-:W-:-:S03]  /*d0e0*/  UMOV UR4, 0xffffffff ;  /* 0xffffffff00047882 */ /* 0x000fc60000000000 */
[----:B------:R-:W-:Y:S05]  /*d0f0*/  BRA.DIV UR4, `(.L_x_1808) ;  /* 0x0000001604747947 */ /* 0x000fea000b800000 */
[----:B------:R2:W3:Y:S04]  /*d100*/  SHFL.IDX PT, R5, R16, RZ, 0x1f ;  /* 0x00001fff10057589 */ /* 0x0004e800000e0000 */
[----:B------:R2:W4:Y:S02]  /*d110*/  SHFL.IDX PT, R4, R16, 0x1, 0x1f ;  /* 0x00201f0010047f89 */ /* 0x00052400000e0000 */
.L_x_1854:
        /* <DEDUP_REMOVED lines=11> */
.L_x_1810:
[----:B------:R-:W-:Y:S05]  /*d1d0*/  BSYNC B0 ;  /* 0x0000000000007941 */ /* 0x000fea0003800000 */
.L_x_1809:
        /* <DEDUP_REMOVED lines=23> */
.L_x_1862:
[----:B------:R-:W-:Y:S02]  /*d350*/  ULDC UR4, c[0x0][0xc10] ;  /* 0x0003040000047ab9 */ /* 0x000fe40000000800 */
[----:B------:R-:W-:-:S04]  /*d360*/  IMAD.U32 R7, RZ, RZ, UR4 ;  /* 0x00000004ff077e24 */ /* 0x000fc8000f8e00ff */
[----:B0-----:R-:W-:-:S04]  /*d370*/  IMAD R3, R14, R7, RZ ;  /* 0x000000070e037224 */ /* 0x001fc800078e02ff */
[----:B----4-:R-:W-:-:S05]  /*d380*/  IMAD.IADD R6, R4, 0x1, R3 ;  /* 0x0000000104067824 */ /* 0x010fca00078e0203 */
[----:B---3--:R-:W-:-:S13]  /*d390*/  ISETP.GT.AND P0, PT, R6, R5, PT ;  /* 0x000000050600720c */ /* 0x008fda0003f04270 */
[----:B------:R-:W-:Y:S05]  /*d3a0*/  @P0 BRA `(.L_x_1812) ;  /* 0x0000000000ac0947 */ /* 0x000fea0003800000 */
[----:B------:R-:W0:Y:S02]  /*d3b0*/  LDC R0, c[0x0][0xc14] ;  /* 0x00030500ff007b82 */ /* 0x000e240000000800 */
.L_x_1817:
        /* <DEDUP_REMOVED lines=12> */
.L_x_1815:
[----:B------:R-:W-:Y:S05]  /*d480*/  BSYNC B0 ;  /* 0x0000000000007941 */ /* 0x000fea0003800000 */
.L_x_1814:
        /* <DEDUP_REMOVED lines=23> */
.L_x_1870:
[----:B------:R-:W-:Y:S02]  /*d600*/  ULDC UR4, c[0x0][0xc10] ;  /* 0x0003040000047ab9 */ /* 0x000fe40000000800 */
[----:B------:R-:W-:-:S04]  /*d610*/  IMAD.U32 R7, RZ, RZ, UR4 ;  /* 0x00000004ff077e24 */ /* 0x000fc8000f8e00ff */
[----:B---3--:R-:W-:-:S04]  /*d620*/  IMAD R3, R14, R7, RZ ;  /* 0x000000070e037224 */ /* 0x008fc800078e02ff */
[----:B------:R-:W-:-:S05]  /*d630*/  IMAD.IADD R6, R3, 0x1, R6 ;  /* 0x0000000103067824 */ /* 0x000fca00078e0206 */
[----:B------:R-:W-:-:S13]  /*d640*/  ISETP.GT.AND P0, PT, R6, R5, PT ;  /* 0x000000050600720c */ /* 0x000fda0003f04270 */
[----:B------:R-:W-:Y:S05]  /*d650*/  @!P0 BRA `(.L_x_1817) ;  /* 0xfffffffc00588947 */ /* 0x000fea000383ffff */
.L_x_1812:
        /* <DEDUP_REMOVED lines=8> */
.L_x_1874:
[----:B------:R-:W-:Y:S01]  /*d6e0*/  ISETP.NE.AND P0, PT, R3, RZ, PT ;  /* 0x000000ff0300720c */ /* 0x000fe20003f05270 */
[----:B------:R-:W-:-:S12]  /*d6f0*/  IMAD.MOV.U32 R14, RZ, RZ, RZ ;  /* 0x000000ffff0e7224 */ /* 0x000fd800078e00ff */
[----:B------:R-:W-:Y:S05]  /*d700*/  @!P0 BRA `(.L_x_1819) ;  /* 0x0000000000108947 */ /* 0x000fea0003800000 */
[----:B------:R-:W-:Y:S01]  /*d710*/  UMOV UR4, 0xffffffff ;  /* 0xffffffff00047882 */ /* 0x000fe20000000000 */
[----:B------:R-:W-:Y:S02]  /*d720*/  VIADD R12, R4, 0xffffffff ;  /* 0xffffffff040c7836 */ /* 0x000fe40000000000 */
[----:B------:R-:W-:Y:S05]  /*d730*/  BRA.DIV UR4, `(.L_x_1820) ;  /* 0x0000001a04187947 */ /* 0x000fea000b800000 */
[----:B------:R0:W0:Y:S02]  /*d740*/  SHFL.IDX PT, R14, R8, R12, 0x1f ;  /* 0x00001f0c080e7589 */ /* 0x00002400000e0000 */
.L_x_1819:
[----:B---3--:R-:W3:Y:S01]  /*d750*/  LDC.64 R2, c[0x0][0xc68] ;  /* 0x00031a00ff027b82 */ /* 0x008ee20000000a00 */
[----:B------:R-:W-:-:S04]  /*d760*/  IMAD.IADD R19, R4, 0x1, R19 ;  /* 0x0000000104137824 */ /* 0x000fc800078e0213 */
[----:B---3--:R-:W-:-:S05]  /*d770*/  IMAD.WIDE R2, R19, 0x4, R2 ;  /* 0x0000000413027825 */ /* 0x008fca00078e0202 */
[----:B0-----:R0:W4:Y:S01]  /*d780*/  LDG.E R8, desc[UR38][R2.64] ;  /* 0x0000002602087981 */ /* 0x001122000c1e1900 */
[----:B--2---:R-:W-:-:S04]  /*d790*/  IMAD R16, R14, R7, R6 ;  /* 0x000000070e107224 */ /* 0x004fc800078e0206 */
[----:B------:R-:W-:Y:S02]  /*d7a0*/  IMAD.IADD R5, R5, 0x1, -R16 ;  /* 0x0000000105057824 */ /* 0x000fe400078e0a10 */
[----:B0-----:R-:W-:Y:S02]  /*d7b0*/  IMAD.MOV.U32 R2, RZ, RZ, RZ ;  /* 0x000000ffff027224 */ /* 0x001fe400078e00ff */
[----:B----4-:R-:W-:-:S05]  /*d7c0*/  IMAD R4, R17, R8, RZ ;  /* 0x0000000811047224 */ /* 0x010fca00078e02ff */
[-C--:B------:R-:W-:Y:S02]  /*d7d0*/  IABS R9, R4.reuse ;  /* 0x0000000400097213 */ /* 0x080fe40000000000 */
[----:B------:R-:W-:Y:S02]  /*d7e0*/  IABS R6, R4 ;  /* 0x0000000400067213 */ /* 0x000fe40000000000 */
[----:B------:R-:W0:Y:S03]  /*d7f0*/  I2F.RP R10, R9 ;  /* 0x00000009000a7306 */ /* 0x000e260000209400 */
[----:B------:R-:W-:-:S05]  /*d800*/  IMAD.MOV R6, RZ, RZ, -R6 ;  /* 0x000000ffff067224 */ /* 0x000fca00078e0a06 */
[----:B0-----:R-:W0:Y:S02]  /*d810*/  MUFU.RCP R10, R10 ;  /* 0x0000000a000a7308 */ /* 0x001e240000001000 */
[----:B0-----:R-:W-:-:S06]  /*d820*/  VIADD R11, R10, 0xffffffe ;  /* 0x0ffffffe0a0b7836 */ /* 0x001fcc0000000000 */
[----:B------:R-:W0:Y:S02]  /*d830*/  F2I.FTZ.U32.TRUNC.NTZ R3, R11 ;  /* 0x0000000b00037305 */ /* 0x000e24000021f000 */
[----:B0-----:R-:W-:-:S04]  /*d840*/  IMAD.MOV R12, RZ, RZ, -R3 ;  /* 0x000000ffff0c7224 */ /* 0x001fc800078e0a03 */
        /* <DEDUP_REMOVED lines=20> */
[----:B------:R-:W-:-:S04]  /*d990*/  VIADDMNMX R7, R3, R7, R8, PT ;  /* 0x0000000703077246 */ /* 0x000fc80003800108 */
        /* <DEDUP_REMOVED lines=29> */
.L_x_1813:
[----:B------:R-:W-:Y:S01]  /*db70*/  UMOV UR4, URZ ;  /* 0x0000003f00047c82 */ /* 0x000fe20008000000 */
[----:B------:R-:W-:Y:S01]  /*db80*/  UMOV UR5, URZ ;  /* 0x0000003f00057c82 */ /* 0x000fe20008000000 */
[----:B------:R-:W-:Y:S01]  /*db90*/  ULDC UR6, c[0x0][0xc14] ;  /* 0x0003050000067ab9 */ /* 0x000fe20000000800 */
[----:B--2---:R-:W-:Y:S02]  /*dba0*/  IMAD.MOV.U32 R16, RZ, RZ, R5 ;  /* 0x000000ffff107224 */ /* 0x004fe400078e0005 */
[----:B------:R-:W-:Y:S02]  /*dbb0*/  IMAD.U32 R17, RZ, RZ, UR4 ;  /* 0x00000004ff117e24 */ /* 0x000fe4000f8e00ff */
[----:B------:R-:W-:Y:S02]  /*dbc0*/  IMAD.U32 R18, RZ, RZ, UR5 ;  /* 0x00000005ff127e24 */ /* 0x000fe4000f8e00ff */
[----:B------:R-:W-:-:S07]  /*dbd0*/  IMAD.U32 R19, RZ, RZ, UR6 ;  /* 0x00000006ff137e24 */ /* 0x000fce000f8e00ff */
.L_x_1821:
        /* <DEDUP_REMOVED lines=10> */
.L_x_1757:
        /* <DEDUP_REMOVED lines=12> */
.L_x_1877:
[----:B------:R-:W-:Y:S05]  /*dd40*/  BSYNC B0 ;  /* 0x0000000000007941 */ /* 0x000fea0003800000 */
.L_x_1823:
[----:B------:R-:W-:-:S03]  /*dd50*/  UMOV UR4, 0xffffffff ;  /* 0xffffffff00047882 */ /* 0x000fc60000000000 */
[----:B------:R-:W-:Y:S05]  /*dd60*/  BRA.DIV UR4, `(.L_x_1825) ;  /* 0x0000001204c47947 */ /* 0x000fea000b800000 */
[----:B0-----:R-:W0:Y:S02]  /*dd70*/  S2R R0, SR_TID.X ;  /* 0x0000000000007919 */ /* 0x001e240000002100 */
[----:B0-----:R-:W-:-:S04]  /*dd80*/  SHF.R.U32.HI R0, RZ, 0x5, R0 ;  /* 0x00000005ff007819 */ /* 0x001fc80000011600 */
[----:B------:R-:W-:-:S05]  /*dd90*/  LOP3.LUT R0, R0, 0x3, RZ, 0xc0, !PT ;  /* 0x0000000300007812 */ /* 0x000fca00078ec0ff */
[----:B------:R0:W2:Y:S02]  /*dda0*/  SHFL.IDX PT, R14, R0, RZ, 0x1f ;  /* 0x00001fff000e7589 */ /* 0x0000a400000e0000 */
.L_x_1880:
[----:B--2---:R-:W-:Y:S01]  /*ddb0*/  ISETP.NE.AND P0, PT, R14, RZ, PT ;  /* 0x000000ff0e00720c */ /* 0x004fe20003f05270 */
[----:B------:R-:W-:-:S12]  /*ddc0*/  BSSY B0, `(.L_x_1826) ;  /* 0x0000024000007945 */ /* 0x000fd80003800000 */
[----:B------:R-:W-:Y:S05]  /*ddd0*/  @P0 BRA `(.L_x_1827) ;  /* 0x0000000000880947 */ /* 0x000fea0003800000 */
[----:B------:R-:W-:-:S03]  /*dde0*/  UMOV UR4, 0xffffffff ;  /* 0xffffffff00047882 */ /* 0x000fc60000000000 */
[----:B------:R-:W-:Y:S05]  /*ddf0*/  BRA.DIV UR4, `(.L_x_1828) ;  /* 0x0000001204d47947 */ /* 0x000fea000b800000 */
[----:B------:R-:W-:-:S13]  /*de00*/  ELECT P6, URZ, PT ;  /* 0x00000000003f782f */ /* 0x000fda00038c0000 */
.L_x_1883:
[----:B------:R-:W-:Y:S05]  /*de10*/  @!P6 BRA `(.L_x_1827) ;  /* 0x000000000078e947 */ /* 0x000fea0003800000 */
[----:B------:R-:W-:-:S06]  /*de20*/  ULOP3.LUT UR4, UR36, 0x2, URZ, 0xfc, !UPT ;  /* 0x0000000224047892 */ /* 0x000fcc000f8efc3f */
[----:B0-----:R-:W-:-:S05]  /*de30*/  IMAD.U32 R0, RZ, RZ, UR4 ;  /* 0x00000004ff007e24 */ /* 0x001fca000f8e00ff */
[----:B------:R-:W-:-:S13]  /*de40*/  ISETP.NE.AND P2, PT, R0, 0x3, PT ;  /* 0x000000030000780c */ /* 0x000fda0003f45270 */
[----:B------:R-:W-:Y:S05]  /*de50*/  @!P2 BRA `(.L_x_1829) ;  /* 0x000000000004a947 */ /* 0x000fea0003800000 */
[----:B------:R-:W-:Y:S01]  /*de60*/  BPT.TRAP 0x1 ;  /* 0x000000040000795c */ /* 0x000fe20000300000 */
.L_x_1829:
        /* <DEDUP_REMOVED lines=12> */
.L_x_1884:
[----:B------:R-:W2:Y:S02]  /*df30*/  SYNCS.PHASECHK.TRANS64.TRYWAIT P0, [R3+URZ], R0 ;  /* 0x00000000030075a7 */ /* 0x000ea4000800017f */
[----:B--2---:R-:W-:Y:S05]  /*df40*/  @!P0 BRA `(.L_x_1831) ;  /* 0x0000001000b48947 */ /* 0x004fea0003800000 */
.L_x_1885:
[----:B------:R-:W-:Y:S05]  /*df50*/  @!P2 BRA `(.L_x_1832) ;  /* 0x000000000004a947 */ /* 0x000fea0003800000 */
[----:B------:R-:W-:Y:S01]  /*df60*/  BPT.TRAP 0x1 ;  /* 0x000000040000795c */ /* 0x000fe20000300000 */
.L_x_1832:
[----:B--2---:R-:W-:-:S04]  /*df70*/  VIADD R3, R9, 0x16860 ;  /* 0x0001686009037836 */ /* 0x004fc80000000000 */
[----:B------:R-:W-:-:S04]  /*df80*/  IMAD R5, R22, 0x8, R3 ;  /* 0x0000000816057824 */ /* 0x000fc800078e0203 */
[----:B------:R-:W2:Y:S02]  /*df90*/  SYNCS.PHASECHK.TRANS64.TRYWAIT P0, [R5+URZ], R2 ;  /* 0x00000002050075a7 */ /* 0x000ea4000800017f */
[----:B--2---:R-:W-:Y:S05]  /*dfa0*/  @!P0 BRA `(.L_x_1833) ;  /* 0x0000001000b08947 */ /* 0x004fea0003800000 */
.L_x_1886:
[----:B------:R-:W-:-:S07]  /*dfb0*/  IMAD R3, R4, 0x8, R3 ;  /* 0x0000000804037824 */ /* 0x000fce00078e0203 */
.L_x_1834:
[----:B---3--:R3:W4:Y:S02]  /*dfc0*/  SYNCS.PHASECHK.TRANS64.TRYWAIT P0, [R3+URZ], R0 ;  /* 0x00000000030075a7 */ /* 0x008724000800017f */
[----:B----4-:R-:W-:Y:S05]  /*dfd0*/  @!P0 NANOSLEEP.SYNCS 0x989680 ;  /* 0x009896800000895d */ /* 0x010fea0003900000 */
[----:B------:R-:W4:Y:S02]  /*dfe0*/  @!P0 SYNCS.PHASECHK.TRANS64 P0, [R3+URZ], R0 ;  /* 0x00000000030085a7 */ /* 0x000f24000800007f */
[----:B----4-:R-:W-:Y:S05]  /*dff0*/  @!P0 BRA `(.L_x_1834) ;  /* 0xfffffffc00f08947 */ /* 0x010fea000383ffff */
.L_x_1827:
[----:B------:R-:W-:Y:S05]  /*e000*/  BSYNC B0 ;  /* 0x0000000000007941 */ /* 0x000fea0003800000 */
.L_x_1826:
[----:B------:R-:W-:Y:S05]  /*e010*/  EXIT ;  /* 0x000000000000794d */ /* 0x000fea0003800000 */
.L_x_1701:
[----:B0-----:R-:W-:-:S04]  /*e020*/  IMAD.U32 R3, RZ, RZ, UR41 ;  /* 0x00000029ff037e24 */ /* 0x001fc8000f8e00ff */
[----:B------:R0:W1:Y:S03]  /*e030*/  SYNCS.PHASECHK.TRANS64.TRYWAIT P1, [R3+URZ+0x16800], R0 ;  /* 0x01680000030075a7 */ /* 0x000066000802017f */
[----:B-1----:R-:W-:Y:S05]  /*e040*/  @!P1 NANOSLEEP.SYNCS 0x989680 ;  /* 0x009896800000995d */ /* 0x002fea0003900000 */
[----:B------:R-:W1:Y:S02]  /*e050*/  @!P1 SYNCS.PHASECHK.TRANS64 P1, [R3+URZ+0x16800], R0 ;  /* 0x01680000030095a7 */ /* 0x000e64000802007f */
[----:B-1----:R-:W-:Y:S05]  /*e060*/  @!P1 BRA `(.L_x_1701) ;  /* 0xfffffffc00ec9947 */ /* 0x002fea000383ffff */
[----:B------:R-:W-:Y:S05]  /*e070*/  BRA `(.L_x_1835) ;  /* 0xffffff3400987947 */ /* 0x000fea000383ffff */
.L_x_1705:
[----:B-1----:R1:W2:Y:S02]  /*e080*/  SYNCS.PHASECHK.TRANS64.TRYWAIT P2, [R2+URZ+0x16830], R3 ;  /* 0x01683003020075a7 */ /* 0x0022a4000804017f */
[----:B--2---:R-:W-:Y:S05]  /*e090*/  @!P2 NANOSLEEP.SYNCS 0x989680 ;  /* 0x009896800000a95d */ /* 0x004fea0003900000 */
[----:B------:R-:W2:Y:S02]  /*e0a0*/  @!P2 SYNCS.PHASECHK.TRANS64 P2, [R2+URZ+0x16830], R3 ;  /* 0x016830030200a5a7 */ /* 0x000ea4000804007f */
[----:B--2---:R-:W-:Y:S05]  /*e0b0*/  @!P2 BRA `(.L_x_1705) ;  /* 0xfffffffc00f0a947 */ /* 0x004fea000383ffff */
[----:B------:R-:W-:Y:S05]  /*e0c0*/  BRA `(.L_x_1704) ;  /* 0xffffff3400c07947 */ /* 0x000fea000383ffff */
.L_x_1710:
[----:B-1----:R-:W-:-:S04]  /*e0d0*/  IMAD.U32 R7, RZ, RZ, UR6 ;  /* 0x00000006ff077e24 */ /* 0x002fc8000f8e00ff */
[----:B------:R1:W2:Y:S03]  /*e0e0*/  SYNCS.PHASECHK.TRANS64.TRYWAIT P2, [R7+URZ+0x16830], R0 ;  /* 0x01683000070075a7 */ /* 0x0002a6000804017f */
[----:B--2---:R-:W-:Y:S05]  /*e0f0*/  @!P2 NANOSLEEP.SYNCS 0x989680 ;  /* 0x009896800000a95d */ /* 0x004fea0003900000 */
[----:B------:R-:W2:Y:S02]  /*e100*/  @!P2 SYNCS.PHASECHK.TRANS64 P2, [R7+URZ+0x16830], R0 ;  /* 0x016830000700a5a7 */ /* 0x000ea4000804007f */
[----:B--2---:R-:W-:Y:S05]  /*e110*/  @!P2 BRA `(.L_x_1710) ;  /* 0xfffffffc00eca947 */ /* 0x004fea000383ffff */
[----:B------:R-:W-:Y:S05]  /*e120*/  BRA `(.L_x_1707) ;  /* 0xffffff58005c7947 */ /* 0x000fea000383ffff */
.L_x_1714:
[----:B-1----:R-:W-:-:S04]  /*e130*/  IMAD.U32 R7, RZ, RZ, UR6 ;  /* 0x00000006ff077e24 */ /* 0x002fc8000f8e00ff */
[----:B------:R1:W2:Y:S03]  /*e140*/  SYNCS.PHASECHK.TRANS64.TRYWAIT P2, [R7+URZ+0x16850], R0 ;  /* 0x01685000070075a7 */ /* 0x0002a6000804017f */
[----:B--2---:R-:W-:Y:S05]  /*e150*/  @!P2 NANOSLEEP.SYNCS 0x989680 ;  /* 0x009896800000a95d */ /* 0x004fea0003900000 */
[----:B------:R-:W2:Y:S02]  /*e160*/  @!P2 SYNCS.PHASECHK.TRANS64 P2, [R7+URZ+0x16850], R0 ;  /* 0x016850000700a5a7 */ /* 0x000ea4000804007f */
[----:B--2---:R-:W-:Y:S05]  /*e170*/  @!P2 BRA `(.L_x_1714) ;  /* 0xfffffffc00eca947 */ /* 0x004fea000383ffff */
[----:B------:R-:W-:Y:S05]  /*e180*/  BRA `(.L_x_1711) ;  /* 0xffffff5800cc7947 */ /* 0x000fea000383ffff */
.L_x_1720:
[----:B-1----:R-:W-:-:S04]  /*e190*/  IMAD.U32 R9, RZ, RZ, UR6 ;  /* 0x00000006ff097e24 */ /* 0x002fc8000f8e00ff */
[----:B------:R1:W2:Y:S03]  /*e1a0*/  SYNCS.PHASECHK.TRANS64.TRYWAIT P2, [R9+URZ+0x16830], R0 ;  /* 0x01683000090075a7 */ /* 0x0002a6000804017f */
[----:B--2---:R-:W-:Y:S05]  /*e1b0*/  @!P2 NANOSLEEP.SYNCS 0x989680 ;  /* 0x009896800000a95d */ /* 0x004fea0003900000 */
[----:B------:R-:W2:Y:S02]  /*e1c0*/  @!P2 SYNCS.PHASECHK.TRANS64 P2, [R9+URZ+0x16830], R0 ;  /* 0x016830000900a5a7 */ /* 0x000ea4000804007f */
[----:B--2---:R-:W-:Y:S05]  /*e1d0*/  @!P2 BRA `(.L_x_1720) ;  /* 0xfffffffc00eca947 */ /* 0x004fea000383ffff */
[----:B------:R-:W-:Y:S05]  /*e1e0*/  BRA `(.L_x_1717) ;  /* 0xffffff7c009c7947 */ /* 0x000fea000383ffff */
.L_x_1724:
[----:B-1----:R-:W-:-:S04]  /*e1f0*/  IMAD.U32 R9, RZ, RZ, UR6 ;  /* 0x00000006ff097e24 */ /* 0x002fc8000f8e00ff */
[----:B------:R1:W2:Y:S03]  /*e200*/  SYNCS.PHASECHK.TRANS64.TRYWAIT P2, [R9+URZ+0x16850], R0 ;  /* 0x01685000090075a7 */ /* 0x0002a6000804017f */
[----:B--2---:R-:W-:Y:S05]  /*e210*/  @!P2 NANOSLEEP.SYNCS 0x989680 ;  /* 0x009896800000a95d */ /* 0x004fea0003900000 */
[----:B------:R-:W2:Y:S02]  /*e220*/  @!P2 SYNCS.PHASECHK.TRANS64 P2, [R9+URZ+0x16850], R0 ;  /* 0x016850000900a5a7 */ /* 0x000ea4000804007f */
[----:B--2---:R-:W-:Y:S05]  /*e230*/  @!P2 BRA `(.L_x_1724) ;  /* 0xfffffffc00eca947 */ /* 0x004fea000383ffff */
[----:B------:R-:W-:Y:S05]  /*e240*/  BRA `(.L_x_1721) ;  /* 0xffffff80000c7947 */ /* 0x000fea000383ffff */
.L_x_1729:
[----:B-1----:R-:W-:-:S04]  /*e250*/  IMAD.U32 R5, RZ, RZ, UR5 ;  /* 0x00000005ff057e24 */ /* 0x002fc8000f8e00ff */
[----:B------:R1:W2:Y:S03]  /*e260*/  SYNCS.PHASECHK.TRANS64.TRYWAIT P0, [R5+URZ+0x16850], R4 ;  /* 0x01685004050075a7 */ /* 0x0002a6000800017f */
[----:B--2---:R-:W-:Y:S05]  /*e270*/  @!P0 NANOSLEEP.SYNCS 0x989680 ;  /* 0x009896800000895d */ /* 0x004fea0003900000 */
[----:B------:R-:W2:Y:S02]  /*e280*/  @!P0 SYNCS.PHASECHK.TRANS64 P0, [R5+URZ+0x16850], R4 ;  /* 0x01685004050085a7 */ /* 0x000ea4000800007f */
[----:B--2---:R-:W-:Y:S05]  /*e290*/  @!P0 BRA `(.L_x_1729) ;  /* 0xfffffffc00ec8947 */ /* 0x004fea000383ffff */
[----:B------:R-:W-:Y:S05]  /*e2a0*/  BRA `(.L_x_1728) ;  /* 0xffffff9800707947 */ /* 0x000fea000383ffff */
.L_x_1768:
        /* <DEDUP_REMOVED lines=11> */
.L_x_1837:
[----:B------:R-:W-:Y:S05]  /*e360*/  BSYNC B0 ;  /* 0x0000000000007941 */ /* 0x000fea0003800000 */
.L_x_1836:
[----:B------:R-:W-:Y:S05]  /*e370*/  BRA `(.L_x_1838) ;  /* 0xffffffd000907947 */ /* 0x000fea000383ffff */
.L_x_1769:
[----:B------:R-:W-:Y:S01]  /*e380*/  BSSY B0, `(.L_x_1839) ;  /* 0x0000006000007945 */ /* 0x000fe20003800000 */
[----:B------:R-:W-:-:S07]  /*e390*/  IMAD.MOV.U32 R15, RZ, RZ, -0x1 ;  /* 0xffffffffff0f7424 */ /* 0x000fce00078e00ff */
[----:B-1----:R-:W-:Y:S05]  /*e3a0*/  WARPSYNC.COLLECTIVE R15, `(.L_x_1840) ;  /* 0x000000000f0c7348 */ /* 0x002fea0003c00000 */
[----:B------:R-:W-:Y:S02]  /*e3b0*/  ELECT P6, UR62, PT ;  /* 0x00000000003e782f */ /* 0x000fe400038c0000 */
[----:B------:R-:W-:Y:S01]  /*e3c0*/  MOV R14, UR62 ;  /* 0x0000003e000e7c02 */ /* 0x000fe20008000f00 */
[----:B-1----:R-:W-:Y:S10]  /*e3d0*/  ENDCOLLECTIVE ;  /* 0x000000000000791b */ /* 0x002ff40003800000 */
.L_x_1840:
[----:B------:R-:W-:Y:S05]  /*e3e0*/  BSYNC B0 ;  /* 0x0000000000007941 */ /* 0x000fea0003800000 */
.L_x_1839:
[----:B------:R-:W-:Y:S05]  /*e3f0*/  BRA `(.L_x_1841) ;  /* 0xffffffd000807947 */ /* 0x000fea000383ffff */
.L_x_1772:
[----:B--2---:R2:W3:Y:S02]  /*e400*/  SYNCS.PHASECHK.TRANS64.TRYWAIT P0, [R5+URZ+0x16840], R4 ;  /* 0x01684004050075a7 */ /* 0x0044e4000800017f */
[----:B---3--:R-:W-:Y:S05]  /*e410*/  @!P0 NANOSLEEP.SYNCS 0x989680 ;  /* 0x009896800000895d */ /* 0x008fea0003900000 */
[----:B------:R-:W3:Y:S02]  /*e420*/  @!P0 SYNCS.PHASECHK.TRANS64 P0, [R5+URZ+0x16840], R4 ;  /* 0x01684004050085a7 */ /* 0x000ee4000800007f */
[----:B---3--:R-:W-:Y:S05]  /*e430*/  @!P0 BRA `(.L_x_1772) ;  /* 0xfffffffc00f08947 */ /* 0x008fea000383ffff */
[----:B------:R-:W-:Y:S05]  /*e440*/  BRA `(.L_x_1842) ;  /* 0xffffffd000d47947 */ /* 0x000fea000383ffff */
.L_x_1775:
[----:B--2---:R2:W3:Y:S02]  /*e450*/  SYNCS.PHASECHK.TRANS64.TRYWAIT P0, [R25+URZ+0x16820], R4 ;  /* 0x01682004190075a7 */ /* 0x0044e4000800017f */
[----:B---3--:R-:W-:Y:S05]  /*e460*/  @!P0 NANOSLEEP.SYNCS 0x989680 ;  /* 0x009896800000895d */ /* 0x008fea0003900000 */
[----:B------:R-:W3:Y:S02]  /*e470*/  @!P0 SYNCS.PHASECHK.TRANS64 P0, [R25+URZ+0x16820], R4 ;  /* 0x01682004190085a7 */ /* 0x000ee4000800007f */
[----:B---3--:R-:W-:Y:S05]  /*e480*/  @!P0 BRA `(.L_x_1775) ;  /* 0xfffffffc00f08947 */ /* 0x008fea000383ffff */
[----:B------:R-:W-:Y:S05]  /*e490*/  BRA `(.L_x_1843) ;  /* 0xffffffd400947947 */ /* 0x000fea000383ffff */
.L_x_1783:
[----:B0-----:R0:W2:Y:S02]  /*e4a0*/  SYNCS.PHASECHK.TRANS64.TRYWAIT P0, [R3+URZ+0x16840], R2 ;  /* 0x01684002030075a7 */ /* 0x0010a4000800017f */
[----:B--2---:R-:W-:Y:S05]  /*e4b0*/  @!P0 NANOSLEEP.SYNCS 0x989680 ;  /* 0x009896800000895d */ /* 0x004fea0003900000 */
[----:B------:R-:W2:Y:S02]  /*e4c0*/  @!P0 SYNCS.PHASECHK.TRANS64 P0, [R3+URZ+0x16840], R2 ;  /* 0x01684002030085a7 */ /* 0x000ea4000800007f */
[----:B--2---:R-:W-:Y:S05]  /*e4d0*/  @!P0 BRA `(.L_x_1783) ;  /* 0xfffffffc00f08947 */ /* 0x004fea000383ffff */
[----:B------:R-:W-:Y:S05]  /*e4e0*/  BRA `(.L_x_1844) ;  /* 0xffffffd800307947 */ /* 0x000fea000383ffff */
.L_x_1785:
[----:B0-----:R0:W2:Y:S02]  /*e4f0*/  SYNCS.PHASECHK.TRANS64.TRYWAIT P0, [R2+URZ+0x60], R5 ;  /* 0x00006005020075a7 */ /* 0x0010a4000800017f */
[----:B--2---:R-:W-:Y:S05]  /*e500*/  @!P0 NANOSLEEP.SYNCS 0x989680 ;  /* 0x009896800000895d */ /* 0x004fea0003900000 */
[----:B------:R-:W2:Y:S02]  /*e510*/  @!P0 SYNCS.PHASECHK.TRANS64 P0, [R2+URZ+0x60], R5 ;  /* 0x00006005020085a7 */ /* 0x000ea4000800007f */
[----:B--2---:R-:W-:Y:S05]  /*e520*/  @!P0 BRA `(.L_x_1785) ;  /* 0xfffffffc00f08947 */ /* 0x004fea000383ffff */
[----:B------:R-:W-:Y:S05]  /*e530*/  BRA `(.L_x_1845) ;  /* 0xffffffd800947947 */ /* 0x000fea000383ffff */
.L_x_1790:
[----:B--2---:R2:W3:Y:S02]  /*e540*/  SYNCS.PHASECHK.TRANS64.TRYWAIT P0, [R3+URZ+0x16840], R2 ;  /* 0x01684002030075a7 */ /* 0x0044e4000800017f */
[----:B---3--:R-:W-:Y:S05]  /*e550*/  @!P0 NANOSLEEP.SYNCS 0x989680 ;  /* 0x009896800000895d */ /* 0x008fea0003900000 */
[----:B------:R-:W3:Y:S02]  /*e560*/  @!P0 SYNCS.PHASECHK.TRANS64 P0, [R3+URZ+0x16840], R2 ;  /* 0x01684002030085a7 */ /* 0x000ee4000800007f */
[----:B---3--:R-:W-:Y:S05]  /*e570*/  @!P0 BRA `(.L_x_1790) ;  /* 0xfffffffc00f08947 */ /* 0x008fea000383ffff */
[----:B------:R-:W-:Y:S05]  /*e580*/  BRA `(.L_x_1846) ;  /* 0xffffffdc00987947 */ /* 0x000fea000383ffff */
.L_x_1792:
[----:B0-----:R0:W2:Y:S02]  /*e590*/  SYNCS.PHASECHK.TRANS64.TRYWAIT P1, [R3+URZ+0x60], R24 ;  /* 0x00006018030075a7 */ /* 0x0010a4000802017f */
[----:B--2---:R-:W-:Y:S05]  /*e5a0*/  @!P1 NANOSLEEP.SYNCS 0x989680 ;  /* 0x009896800000995d */ /* 0x004fea0003900000 */
[----:B------:R-:W2:Y:S02]  /*e5b0*/  @!P1 SYNCS.PHASECHK.TRANS64 P1, [R3+URZ+0x60], R24 ;  /* 0x00006018030095a7 */ /* 0x000ea4000802007f */
[----:B--2---:R-:W-:Y:S05]  /*e5c0*/  @!P1 BRA `(.L_x_1792) ;  /* 0xfffffffc00f09947 */ /* 0x004fea000383ffff */
[----:B------:R-:W-:Y:S05]  /*e5d0*/  BRA `(.L_x_1847) ;  /* 0xffffffdc00fc7947 */ /* 0x000fea000383ffff */
.L_x_1797:
[----:B--2---:R2:W3:Y:S02]  /*e5e0*/  SYNCS.PHASECHK.TRANS64.TRYWAIT P0, [R2+URZ+0x16840], R3 ;  /* 0x01684003020075a7 */ /* 0x0044e4000800017f */
[----:B---3--:R-:W-:Y:S05]  /*e5f0*/  @!P0 NANOSLEEP.SYNCS 0x989680 ;  /* 0x009896800000895d */ /* 0x008fea0003900000 */
[----:B------:R-:W3:Y:S02]  /*e600*/  @!P0 SYNCS.PHASECHK.TRANS64 P0, [R2+URZ+0x16840], R3 ;  /* 0x01684003020085a7 */ /* 0x000ee4000800007f */
[----:B---3--:R-:W-:Y:S05]  /*e610*/  @!P0 BRA `(.L_x_1797) ;  /* 0xfffffffc00f08947 */ /* 0x008fea000383ffff */
[----:B------:R-:W-:Y:S05]  /*e620*/  BRA `(.L_x_1848) ;  /* 0xffffffe000d87947 */ /* 0x000fea000383ffff */
.L_x_1799:
[----:B0-----:R0:W2:Y:S02]  /*e630*/  SYNCS.PHASECHK.TRANS64.TRYWAIT P1, [R2+URZ+0x60], R3 ;  /* 0x00006003020075a7 */ /* 0x0010a4000802017f */
[----:B--2---:R-:W-:Y:S05]  /*e640*/  @!P1 NANOSLEEP.SYNCS 0x989680 ;  /* 0x009896800000995d */ /* 0x004fea0003900000 */
[----:B------:R-:W2:Y:S02]  /*e650*/  @!P1 SYNCS.PHASECHK.TRANS64 P1, [R2+URZ+0x60], R3 ;  /* 0x00006003020095a7 */ /* 0x000ea4000802007f */
[----:B--2---:R-:W-:Y:S05]  /*e660*/  @!P1 BRA `(.L_x_1799) ;  /* 0xfffffffc00f09947 */ /* 0x004fea000383ffff */
[----:B------:R-:W-:Y:S05]  /*e670*/  BRA `(.L_x_1849) ;  /* 0xffffffe400407947 */ /* 0x000fea000383ffff */
.L_x_1806:
[----:B---3--:R3:W4:Y:S02]  /*e680*/  SYNCS.PHASECHK.TRANS64.TRYWAIT P0, [R3+URZ+0x16860], R2 ;  /* 0x01686002030075a7 */ /* 0x008724000800017f */
[----:B----4-:R-:W-:Y:S05]  /*e690*/  @!P0 NANOSLEEP.SYNCS 0x989680 ;  /* 0x009896800000895d */ /* 0x010fea0003900000 */
[----:B------:R-:W4:Y:S02]  /*e6a0*/  @!P0 SYNCS.PHASECHK.TRANS64 P0, [R3+URZ+0x16860], R2 ;  /* 0x01686002030085a7 */ /* 0x000f24000800007f */
[----:B----4-:R-:W-:Y:S05]  /*e6b0*/  @!P0 BRA `(.L_x_1806) ;  /* 0xfffffffc00f08947 */ /* 0x010fea000383ffff */
[----:B------:R-:W-:Y:S05]  /*e6c0*/  BRA `(.L_x_1850) ;  /* 0xffffffe800007947 */ /* 0x000fea000383ffff */
.L_x_1808:
[----:B------:R-:W-:Y:S01]  /*e6d0*/  BSSY B0, `(.L_x_1851) ;  /* 0x0000008000007945 */ /* 0x000fe20003800000 */
[----:B0-----:R-:W-:Y:S02]  /*e6e0*/  IMAD.MOV.U32 R13, RZ, RZ, R16 ;  /* 0x000000ffff0d7224 */ /* 0x001fe400078e0010 */
[----:B------:R-:W-:Y:S02]  /*e6f0*/  IMAD.MOV.U32 R12, RZ, RZ, RZ ;  /* 0x000000ffff0c7224 */ /* 0x000fe400078e00ff */
[----:B------:R-:W-:Y:S02]  /*e700*/  IMAD.MOV.U32 R11, RZ, RZ, 0x1f ;  /* 0x0000001fff0b7424 */ /* 0x000fe400078e00ff */
[----:B------:R-:W-:-:S07]  /*e710*/  IMAD.MOV.U32 R15, RZ, RZ, -0x1 ;  /* 0xffffffffff0f7424 */ /* 0x000fce00078e00ff */
[----:B-1----:R-:W-:Y:S05]  /*e720*/  WARPSYNC.COLLECTIVE R15, `(.L_x_1852) ;  /* 0x000000000f087348 */ /* 0x002fea0003c00000 */
[----:B------:R0:W2:Y:S02]  /*e730*/  SHFL.IDX P6, R14, R13, R12, R11 ;  /* 0x0000000c0d0e7389 */ /* 0x0000a400000c000b */
[----:B012---:R-:W-:Y:S01]  /*e740*/  ENDCOLLECTIVE ;  /* 0x000000000000791b */ /* 0x007fe20003800000 */
.L_x_1852:
[----:B------:R-:W-:Y:S05]  /*e750*/  BSYNC B0 ;  /* 0x0000000000007941 */ /* 0x000fea0003800000 */
.L_x_1851:
        /* <DEDUP_REMOVED lines=8> */
.L_x_1853:
[----:B------:R-:W-:Y:S01]  /*e7e0*/  IMAD.MOV.U32 R4, RZ, RZ, R14 ;  /* 0x000000ffff047224 */ /* 0x000fe200078e000e */
[----:B------:R-:W-:Y:S06]  /*e7f0*/  BRA `(.L_x_1854) ;  /* 0xffffffe800487947 */ /* 0x000fec000383ffff */
.L_x_1811:
        /* <DEDUP_REMOVED lines=8> */
.L_x_1856:
[----:B------:R-:W-:Y:S05]  /*e880*/  BSYNC B0 ;  /* 0x0000000000007941 */ /* 0x000fea0003800000 */
.L_x_1855:
        /* <DEDUP_REMOVED lines=10> */
.L_x_1857:
        /* <DEDUP_REMOVED lines=8> */
.L_x_1858:
        /* <DEDUP_REMOVED lines=8> */
.L_x_1859:
        /* <DEDUP_REMOVED lines=8> */
.L_x_1860:
        /* <DEDUP_REMOVED lines=8> */
.L_x_1861:
[----:B------:R-:W-:Y:S05]  /*eb30*/  BRA `(.L_x_1862) ;  /* 0xffffffe800047947 */ /* 0x000fea000383ffff */
.L_x_1816:
        /* <DEDUP_REMOVED lines=8> */
.L_x_1864:
[----:B------:R-:W-:Y:S05]  /*ebc0*/  BSYNC B0 ;  /* 0x0000000000007941 */ /* 0x000fea0003800000 */
.L_x_1863:
        /* <DEDUP_REMOVED lines=10> */
.L_x_1865:
        /* <DEDUP_REMOVED lines=8> */
.L_x_1866:
        /* <DEDUP_REMOVED lines=8> */
.L_x_1867:
        /* <DEDUP_REMOVED lines=8> */
.L_x_1868:
        /* <DEDUP_REMOVED lines=8> */
.L_x_1869:
[----:B------:R-:W-:Y:S05]  /*ee70*/  BRA `(.L_x_1870) ;  /* 0xffffffe400e07947 */ /* 0x000fea000383ffff */
.L_x_1818:
[----:B------:R-:W-:Y:S01]  /*ee80*/  BSSY B0, `(.L_x_1871) ;  /* 0x0000006000007945 */ /* 0x000fe20003800000 */
[----:B------:R-:W-:Y:S01]  /*ee90*/  PLOP3.LUT P6, PT, P6, PT, PT, 0x8, 0x0 ;  /* 0x000000000000781c */ /* 0x000fe200037ce170 */
[----:B------:R-:W-:-:S12]  /*eea0*/  IMAD.MOV.U32 R15, RZ, RZ, -0x1 ;  /* 0xffffffffff0f7424 */ /* 0x000fd800078e00ff */
[----:B012---:R-:W-:Y:S05]  /*eeb0*/  WARPSYNC.COLLECTIVE R15, `(.L_x_1872) ;  /* 0x000000000f087348 */ /* 0x007fea0003c00000 */
[----:B------:R-:W-:Y:S01]  /*eec0*/  VOTE.ANY R14, PT, P6 ;  /* 0x00000000000e7806 */ /* 0x000fe200030e0100 */
[----:B012---:R-:W-:Y:S06]  /*eed0*/  ENDCOLLECTIVE ;  /* 0x000000000000791b */ /* 0x007fec0003800000 */
.L_x_1872:
[----:B------:R-:W-:Y:S05]  /*eee0*/  BSYNC B0 ;  /* 0x0000000000007941 */ /* 0x000fea0003800000 */
.L_x_1871:
        /* <DEDUP_REMOVED lines=9> */
.L_x_1873:
[----:B------:R-:W-:Y:S01]  /*ef80*/  IMAD.MOV.U32 R17, RZ, RZ, R14 ;  /* 0x000000ffff117224 */ /* 0x000fe200078e000e */
[----:B------:R-:W-:Y:S06]  /*ef90*/  BRA `(.L_x_1874) ;  /* 0xffffffe400d07947 */ /* 0x000fec000383ffff */
.L_x_1820:
[----:B------:R-:W-:Y:S01]  /*efa0*/  BSSY B0, `(.L_x_1875) ;  /* 0x0000007000007945 */ /* 0x000fe20003800000 */
[----:B------:R-:W-:Y:S02]  /*efb0*/  IMAD.MOV.U32 R13, RZ, RZ, R8 ;  /* 0x000000ffff0d7224 */ /* 0x000fe400078e0008 */
[----:B------:R-:W-:Y:S02]  /*efc0*/  IMAD.MOV.U32 R11, RZ, RZ, 0x1f ;  /* 0x0000001fff0b7424 */ /* 0x000fe400078e00ff */
[----:B------:R-:W-:-:S07]  /*efd0*/  IMAD.MOV.U32 R15, RZ, RZ, -0x1 ;  /* 0xffffffffff0f7424 */ /* 0x000fce00078e00ff */
[----:B01234-:R-:W-:Y:S05]  /*efe0*/  WARPSYNC.COLLECTIVE R15, `(.L_x_1876) ;  /* 0x000000000f087348 */ /* 0x01ffea0003c00000 */
[----:B------:R0:W0:Y:S02]  /*eff0*/  SHFL.IDX P6, R14, R13, R12, R11 ;  /* 0x0000000c0d0e7389 */ /* 0x00002400000c000b */
[----:B01234-:R-:W-:Y:S01]  /*f000*/  ENDCOLLECTIVE ;  /* 0x000000000000791b */ /* 0x01ffe20003800000 */
.L_x_1876:
[----:B------:R-:W-:Y:S05]  /*f010*/  BSYNC B0 ;  /* 0x0000000000007941 */ /* 0x000fea0003800000 */
.L_x_1875:
[----:B------:R-:W-:Y:S05]  /*f020*/  BRA `(.L_x_1819) ;  /* 0xffffffe400c87947 */ /* 0x000fea000383ffff */
.L_x_1824:
[----:B0-----:R0:W2:Y:S02]  /*f030*/  SYNCS.PHASECHK.TRANS64.TRYWAIT P0, [R9+URZ+0x16820], R0 ;  /* 0x01682000090075a7 */ /* 0x0010a4000800017f */
[----:B--2---:R-:W-:Y:S05]  /*f040*/  @!P0 NANOSLEEP.SYNCS 0x989680 ;  /* 0x009896800000895d */ /* 0x004fea0003900000 */
[----:B------:R-:W2:Y:S02]  /*f050*/  @!P0 SYNCS.PHASECHK.TRANS64 P0, [R9+URZ+0x16820], R0 ;  /* 0x01682000090085a7 */ /* 0x000ea4000800007f */
[----:B--2---:R-:W-:Y:S05]  /*f060*/  @!P0 BRA `(.L_x_1824) ;  /* 0xfffffffc00f08947 */ /* 0x004fea000383ffff */
[----:B------:R-:W-:Y:S05]  /*f070*/  BRA `(.L_x_1877) ;  /* 0xffffffec00307947 */ /* 0x000fea000383ffff */
.L_x_1825:
        /* <DEDUP_REMOVED lines=11> */
.L_x_1879:
[----:B------:R-:W-:Y:S05]  /*f130*/  BSYNC B0 ;  /* 0x0000000000007941 */ /* 0x000fea0003800000 */
.L_x_1878:
[----:B------:R-:W-:Y:S05]  /*f140*/  BRA `(.L_x_1880) ;  /* 0xffffffec00187947 */ /* 0x000fea000383ffff */
.L_x_1828:
[----:B------:R-:W-:Y:S01]  /*f150*/  BSSY B1, `(.L_x_1881) ;  /* 0x0000006000017945 */ /* 0x000fe20003800000 */
[----:B------:R-:W-:-:S07]  /*f160*/  IMAD.MOV.U32 R15, RZ, RZ, -0x1 ;  /* 0xffffffffff0f7424 */ /* 0x000fce00078e00ff */
[----:B01----:R-:W-:Y:S05]  /*f170*/  WARPSYNC.COLLECTIVE R15, `(.L_x_1882) ;  /* 0x000000000f0c7348 */ /* 0x003fea0003c00000 */
[----:B------:R-:W-:Y:S02]  /*f180*/  ELECT P6, UR62, PT ;  /* 0x00000000003e782f */ /* 0x000fe400038c0000 */
[----:B------:R-:W-:Y:S01]  /*f190*/  MOV R14, UR62 ;  /* 0x0000003e000e7c02 */ /* 0x000fe20008000f00 */
[----:B01----:R-:W-:Y:S10]  /*f1a0*/  ENDCOLLECTIVE ;  /* 0x000000000000791b */ /* 0x003ff40003800000 */
.L_x_1882:
[----:B------:R-:W-:Y:S05]  /*f1b0*/  BSYNC B1 ;  /* 0x0000000000017941 */ /* 0x000fea0003800000 */
.L_x_1881:
[----:B------:R-:W-:Y:S05]  /*f1c0*/  BRA `(.L_x_1883) ;  /* 0xffffffec00107947 */ /* 0x000fea000383ffff */
.L_x_1830:
[----:B0-----:R0:W2:Y:S02]  /*f1d0*/  SYNCS.PHASECHK.TRANS64.TRYWAIT P0, [R7+URZ], R2 ;  /* 0x00000002070075a7 */ /* 0x0010a4000800017f */
[----:B--2---:R-:W-:Y:S05]  /*f1e0*/  @!P0 NANOSLEEP.SYNCS 0x989680 ;  /* 0x009896800000895d */ /* 0x004fea0003900000 */
[----:B------:R-:W2:Y:S02]  /*f1f0*/  @!P0 SYNCS.PHASECHK.TRANS64 P0, [R7+URZ], R2 ;  /* 0x00000002070085a7 */ /* 0x000ea4000800007f */
[----:B--2---:R-:W-:Y:S05]  /*f200*/  @!P0 BRA `(.L_x_1830) ;  /* 0xfffffffc00f08947 */ /* 0x004fea000383ffff */
[----:B------:R-:W-:Y:S05]  /*f210*/  BRA `(.L_x_1884) ;  /* 0xffffffec00447947 */ /* 0x000fea000383ffff */
.L_x_1831:
[----:B--2---:R2:W3:Y:S02]  /*f220*/  SYNCS.PHASECHK.TRANS64.TRYWAIT P0, [R3+URZ], R0 ;  /* 0x00000000030075a7 */ /* 0x0044e4000800017f */
[----:B---3--:R-:W-:Y:S05]  /*f230*/  @!P0 NANOSLEEP.SYNCS 0x989680 ;  /* 0x009896800000895d */ /* 0x008fea0003900000 */
[----:B------:R-:W3:Y:S02]  /*f240*/  @!P0 SYNCS.PHASECHK.TRANS64 P0, [R3+URZ], R0 ;  /* 0x00000000030085a7 */ /* 0x000ee4000800007f */
[----:B---3--:R-:W-:Y:S05]  /*f250*/  @!P0 BRA `(.L_x_1831) ;  /* 0xfffffffc00f08947 */ /* 0x008fea000383ffff */
[----:B------:R-:W-:Y:S05]  /*f260*/  BRA `(.L_x_1885) ;  /* 0xffffffec00387947 */ /* 0x000fea000383ffff */
.L_x_1833:
[----:B--2---:R2:W3:Y:S02]  /*f270*/  SYNCS.PHASECHK.TRANS64.TRYWAIT P0, [R5+URZ], R2 ;  /* 0x00000002050075a7 */ /* 0x0044e4000800017f */
[----:B---3--:R-:W-:Y:S05]  /*f280*/  @!P0 NANOSLEEP.SYNCS 0x989680 ;  /* 0x009896800000895d */ /* 0x008fea0003900000 */
[----:B------:R-:W3:Y:S02]  /*f290*/  @!P0 SYNCS.PHASECHK.TRANS64 P0, [R5+URZ], R2 ;  /* 0x00000002050085a7 */ /* 0x000ee4000800007f */
[----:B---3--:R-:W-:Y:S05]  /*f2a0*/  @!P0 BRA `(.L_x_1833) ;  /* 0xfffffffc00f08947 */ /* 0x008fea000383ffff */
[----:B------:R-:W-:Y:S05]  /*f2b0*/  BRA `(.L_x_1886) ;  /* 0xffffffec003c7947 */ /* 0x000fea000383ffff */
.L_x_1887:
        /* <DEDUP_REMOVED lines=12> */
.L_x_2283:


//--------------------- .text._ZN7cutlass13device_kernelIN5flash11enable_sm90INS1_16FlashAttnFwdSm90INS1_25CollectiveMainloopFwdSm90ILi2EN4cute5tupleIJNS5_1CILi1EEES8_S8_EEENS6_IJNS7_ILi192EEENS7_ILi128EEENS7_ILi64EEEEEELi64ENS_10bfloat16_tEfNS_4arch4Sm90ELb1ELb0ELb0ELb1ELb0ELb1ELb0ELb1ELb1ELb0ELb0ELb0EEENS1_21CollectiveEpilogueFwdINS6_IJSA_SC_SB_EEES9_SE_SG_Li384ELb1ELb0ELb0ELb0EEENS1_36VarlenDynamicPersistentTileSchedulerILi192ELi128ELi384ELi32ELb0ELb0ELb1ELb1ELb1ELb1EEEEEEEEEvNT_6ParamsE --------------------------
	.section	.text._ZN7cutlass13device_kernelIN5flash11enable_sm90INS1_16FlashAttnFwdSm90INS1_25CollectiveMainloopFwdSm90ILi2EN4cute5tupleIJNS5_1CILi1EEES8_S8_EEENS6_IJNS7_ILi192EEENS7_ILi128EEENS7_ILi64EEEEEELi64ENS_10bfloat16_tEfNS_4arch4Sm90ELb1ELb0ELb0ELb1ELb0ELb1ELb0ELb1ELb1ELb0ELb0ELb0EEENS1_21CollectiveEpilogueFwdINS6_IJSA_SC_SB_EEES9_SE_SG_Li384ELb1ELb0ELb0ELb0EEENS1_36VarlenDynamicPersistentTileSchedulerILi192ELi128ELi384ELi32ELb0ELb0ELb1ELb1ELb1ELb1EEEEEEEEEvNT_6ParamsE,"ax",@progbits
	.align	128
.text._ZN7cutlass13device_kernelIN5flash11enable_sm90INS1_16FlashAttnFwdSm90INS1_25CollectiveMainloopFwdSm90ILi2EN4cute5tupleIJNS5_1CILi1EEES8_S8_EEENS6_IJNS7_ILi192EEENS7_ILi128EEENS7_ILi64EEEEEELi64ENS_10bfloat16_tEfNS_4arch4Sm90ELb1ELb0ELb0ELb1ELb0ELb1ELb0ELb1ELb1ELb0ELb0ELb0EEENS1_21CollectiveEpilogueFwdINS6_IJSA_SC_SB_EEES9_SE_SG_Li384ELb1ELb0ELb0ELb0EEENS1_36VarlenDynamicPersistentTileSchedulerILi192ELi128ELi384ELi32ELb0ELb0ELb1ELb1ELb1ELb1EEEEEEEEEvNT_6ParamsE:
        .type           _ZN7cutlass13device_kernelIN5flash11enable_sm90INS1_16FlashAttnFwdSm90INS1_25CollectiveMainloopFwdSm90ILi2EN4cute5tupleIJNS5_1CILi1EEES8_S8_EEENS6_IJNS7_ILi192EEENS7_ILi128EEENS7_ILi64EEEEEELi64ENS_10bfloat16_tEfNS_4arch4Sm90ELb1ELb0ELb0ELb1ELb0ELb1ELb0ELb1ELb1ELb0ELb0ELb0EEENS1_21CollectiveEpilogueFwdINS6_IJSA_SC_SB_EEES9_SE_SG_Li384ELb1ELb0ELb0ELb0EEENS1_36VarlenDynamicPersistentTileSchedulerILi192ELi128ELi384ELi32ELb0ELb0ELb1ELb1ELb1ELb1EEEEEEEEEvNT_6ParamsE,@function
        .size           _ZN7cutlass13device_kernelIN5flash11enable_sm90INS1_16FlashAttnFwdSm90INS1_25CollectiveMainloopFwdSm90ILi2EN4cute5tupleIJNS5_1CILi1EEES8_S8_EEENS6_IJNS7_ILi192EEENS7_ILi128EEENS7_ILi64EEEEEELi64ENS_10bfloat16_tEfNS_4arch4Sm90ELb1ELb0ELb0ELb1ELb0ELb1ELb0ELb1ELb1ELb0ELb0ELb0EEENS1_21CollectiveEpilogueFwdINS6_IJSA_SC_SB_EEES9_SE_SG_Li384ELb1ELb0ELb0ELb0EEENS1_36VarlenDynamicPersistentTileSchedulerILi192ELi128ELi384ELi32ELb0ELb0ELb1ELb1ELb1ELb1EEEEEEEEEvNT_6ParamsE,(.L_x_2284 - _ZN7cutlass13device_kernelIN5flash11enable_sm90INS1_16FlashAttnFwdSm90INS1_25CollectiveMainloopFwdSm90ILi2EN4cute5tupleIJNS5_1CILi1EEES8_S8_EEENS6_IJNS7_ILi192EEENS7_ILi128EEENS7_ILi64EEEEEELi64ENS_10bfloat16_tEfNS_4arch4Sm90ELb1ELb0ELb0ELb1ELb0ELb1ELb0ELb1ELb1ELb0ELb0ELb0EEENS1_21CollectiveEpilogueFwdINS6_IJSA_SC_SB_EEES9_SE_SG_Li384ELb1ELb0ELb0ELb0EEENS1_36VarlenDynamicPersistentTileSchedulerILi192ELi128ELi384ELi32ELb0ELb0ELb1ELb1ELb1ELb1EEEEEEEEEvNT_6ParamsE)
        .other          _ZN7cutlass13device_kernelIN5flash11enable_sm90INS1_16FlashAttnFwdSm90INS1_25CollectiveMainloopFwdSm90ILi2EN4cute5tupleIJNS5_1CILi1EEES8_S8_EEENS6_IJNS7_ILi192EEENS7_ILi128EEENS7_ILi64EEEEEELi64ENS_10bfloat16_tEfNS_4arch4Sm90ELb1ELb0ELb0ELb1ELb0ELb1ELb0ELb1ELb1ELb0ELb0ELb0EEENS1_21CollectiveEpilogueFwdINS6_IJSA_SC_SB_EEES9_SE_SG_Li384ELb1ELb0ELb0ELb0EEENS1_36VarlenDynamicPersistentTileSchedulerILi192ELi128ELi384ELi32ELb0ELb0ELb1ELb1ELb1ELb1EEEEEEEEEvNT_6ParamsE,@"STO_CUDA_ENTRY STV_DEFAULT"
_ZN7cutlass13device_kernelIN5flash11enable_sm90INS1_16FlashAttnFwdSm90INS1_25CollectiveMainloopFwdSm90ILi2EN4cute5tupleIJNS5_1CILi1EEES8_S8_EEENS6_IJNS7_ILi192EEENS7_ILi128EEENS7_ILi64EEEEEELi64ENS_10bfloat16_tEfNS_4arch4Sm90ELb1ELb0ELb0ELb1ELb0ELb1ELb0ELb1ELb1ELb0ELb0ELb0EEENS1_21CollectiveEpilogueFwdINS6_IJSA_SC_SB_EEES9_SE_SG_Li384ELb1ELb0ELb0ELb0EEENS1_36VarlenDynamicPersistentTileSchedulerILi192ELi128ELi384ELi32ELb0ELb0ELb1ELb1ELb1ELb1EEEEEEEEEvNT_6ParamsE:
        /* <DEDUP_REMOVED lines=26> */
.L_x_1889:
[----:B------:R-:W-:Y:S05]  /*01a0*/  BSYNC B0 ;  /* 0x0000000000007941 */ /* 0x000fea0003800000 */
.L_x_1888:
        /* <DEDUP_REMOVED lines=40> */
.L_x_1890:
        /* <DEDUP_REMOVED lines=22> */
.L_x_1891:
        /* <DEDUP_REMOVED lines=18> */
.L_x_1892:
        /* <DEDUP_REMOVED lines=22> */
.L_x_1893:
        /* <DEDUP_REMOVED lines=22> */
.L_x_1894:
        /* <DEDUP_REMOVED lines=9> */
.L_x_1897:
[----:B------:R-:W-:-:S08]  /*0a00*/  NOP ;  /* 0x0000000000007918 */ /* 0x000fd00000000000 */
[----:B------:R-:W0:Y:S02]  /*0a10*/  USETMAXREG.TRY_ALLOC.CTAPOOL UP0, 0xa0 ;  /* 0x000000a0000079c8 */ /* 0x000e240008000600 */
[----:B0-----:R-:W-:-:S13]  /*0a20*/  PLOP3.LUT P0, PT, PT, PT, UP0, 0x80, 0x0 ;  /* 0x000000000000781c */ /* 0x001fda0003f0f008 */
[----:B------:R-:W-:Y:S05]  /*0a30*/  @!P0 BRA `(.L_x_1897) ;  /* 0xfffffffc00f08947 */ /* 0x000fea000383ffff */
[----:B------:R-:W3:Y:S01]  /*0a40*/  LDL.LU R0, [R1+0x8] ;  /* 0x0000080001007983 */ /* 0x000ee20000300800 */
        /* <DEDUP_REMOVED lines=15> */
[----:B------:R4:W-:Y:S01]  /*0b40*/  STL [R1+0x8], R0 ;  /* 0x0000080001007387 */ /* 0x0009e20000100800 */
[----:B0-----:R-:W-:-:S13]  /*0b50*/  ISETP.GE.AND P0, PT, R155, UR4, PT ;  /* 0x000000049b007c0c */ /* 0x001fda000bf06270 */
[----:B----4-:R-:W-:Y:S05]  /*0b60*/  @P0 BRA `(.L_x_1898) ;  /* 0x0000016000400947 */ /* 0x010fea0003800000 */
[----:B------:R-:W2:Y:S01]  /*0b70*/  LDL.LU R14, [R1+0x14] ;  /* 0x00001400010e7983 */ /* 0x000ea20000300800 */
[----:B------:R-:W0:Y:S02]  /*0b80*/  S2R R0, SR_TID.X ;  /* 0x0000000000007919 */ /* 0x000e240000002100 */
[----:B0-----:R-:W-:-:S05]  /*0b90*/  VIADD R13, R0, 0xffffff80 ;  /* 0xffffff80000d7836 */ /* 0x001fca0000000000 */
[----:B------:R-:W-:-:S04]  /*0ba0*/  SHF.R.S32.HI R0, RZ, 0x1f, R13 ;  /* 0x0000001fff007819 */ /* 0x000fc8000001140d */
[----:B------:R-:W-:-:S04]  /*0bb0*/  LEA.HI R3, R0, R13, RZ, 0x7 ;  /* 0x0000000d00037211 */ /* 0x000fc800078f38ff */
[----:B------:R-:W-:Y:S02]  /*0bc0*/  LOP3.LUT R4, R3, 0xffffff80, RZ, 0xc0, !PT ;  /* 0xffffff8003047812 */ /* 0x000fe400078ec0ff */
[----:B------:R-:W-:-:S03]  /*0bd0*/  SHF.R.S32.HI R3, RZ, 0x7, R3 ;  /* 0x00000007ff037819 */ /* 0x000fc60000011403 */
[----:B------:R-:W-:Y:S02]  /*0be0*/  IMAD.IADD R6, R13, 0x1, -R4 ;  /* 0x000000010d067824 */ /* 0x000fe400078e0a04 */
[----:B------:R-:W-:-:S03]  /*0bf0*/  IMAD.HI R4, R3, 0x55555556, RZ ;  /* 0x5555555603047827 */ /* 0x000fc600078e02ff */
[----:B------:R-:W-:Y:S02]  /*0c00*/  SHF.R.S32.HI R9, RZ, 0x1f, R6 ;  /* 0x0000001fff097819 */ /* 0x000fe40000011406 */
[----:B------:R-:W-:Y:S02]  /*0c10*/  LEA.HI R8, R4, R4, RZ, 0x1 ;  /* 0x0000000404087211 */ /* 0x000fe400078f08ff */
[----:B------:R-:W-:Y:S02]  /*0c20*/  LEA.HI R10, R9, R6, RZ, 0x2 ;  /* 0x00000006090a7211 */ /* 0x000fe400078f10ff */
[----:B------:R-:W-:Y:S02]  /*0c30*/  LEA.HI R4, R0, R13, RZ, 0x4 ;  /* 0x0000000d00047211 */ /* 0x000fe400078f20ff */
[--C-:B------:R-:W-:Y:S02]  /*0c40*/  SHF.R.S32.HI R11, RZ, 0x2, R10.reuse ;  /* 0x00000002ff0b7819 */ /* 0x100fe4000001140a */
[----:B------:R-:W-:-:S02]  /*0c50*/  SHF.R.S32.HI R12, RZ, 0x1f, R10 ;  /* 0x0000001fff0c7819 */ /* 0x000fc4000001140a */
[----:B------:R-:W-:Y:S01]  /*0c60*/  SHF.R.S32.HI R7, RZ, 0x4, R4 ;  /* 0x00000004ff077819 */ /* 0x000fe20000011404 */
[----:B------:R-:W-:Y:S01]  /*0c70*/  IMAD R8, R8, -0x3, R3 ;  /* 0xfffffffd08087824 */ /* 0x000fe200078e0203 */
[----:B------:R-:W-:Y:S02]  /*0c80*/  LEA.HI R12, R12, R11, RZ, 0x3 ;  /* 0x0000000b0c0c7211 */ /* 0x000fe400078f18ff */
[----:B------:R-:W-:Y:S02]  /*0c90*/  LEA.HI R5, R0, R13, RZ, 0x5 ;  /* 0x0000000d00057211 */ /* 0x000fe400078f28ff */
[C---:B------:R-:W-:Y:S02]  /*0ca0*/  LOP3.LUT R3, R4.reuse, 0x3fffff0, RZ, 0xc0, !PT ;  /* 0x03fffff004037812 */ /* 0x040fe400078ec0ff */
[----:B------:R-:W-:Y:S02]  /*0cb0*/  LEA.HI R4, R4, R7, RZ, 0x1 ;  /* 0x0000000704047211 */ /* 0x000fe400078f08ff */
[----:B------:R-:W-:-:S02]  /*0cc0*/  LOP3.LUT R12, R12, 0xfffffff8, RZ, 0xc0, !PT ;  /* 0xfffffff80c0c7812 */ /* 0x000fc400078ec0ff */
[----:B------:R-:W-:Y:S01]  /*0cd0*/  LEA.HI R9, R9, R6, RZ, 0x5 ;  /* 0x0000000609097211 */ /* 0x000fe200078f28ff */
[----:B------:R-:W-:Y:S01]  /*0ce0*/  IMAD.IADD R3, R13, 0x1, -R3 ;  /* 0x000000010d037824 */ /* 0x000fe200078e0a03 */
[----:B------:R-:W-:Y:S02]  /*0cf0*/  SHF.R.S32.HI R15, RZ, 0x5, R5 ;  /* 0x00000005ff0f7819 */ /* 0x000fe40000011405 */
[----:B------:R-:W-:Y:S01]  /*0d00*/  LOP3.LUT R4, R4, 0x1ffffffe, RZ, 0xc0, !PT ;  /* 0x1ffffffe04047812 */ /* 0x000fe200078ec0ff */
[----:B------:R-:W-:Y:S01]  /*0d10*/  IMAD.IADD R12, R11, 0x1, -R12 ;  /* 0x000000010b0c7824 */ /* 0x000fe200078e0a0c */
[----:B------:R-:W-:Y:S01]  /*0d20*/  SHF.R.S32.HI R9, RZ, 0x5, R9 ;  /* 0x00000005ff097819 */ /* 0x000fe20000011409 */
[----:B------:R-:W-:Y:S01]  /*0d30*/  IMAD R5, R15, 0x10, R3 ;  /* 0x000000100f057824 */ /* 0x000fe200078e0203 */
[----:B------:R-:W-:Y:S01]  /*0d40*/  LOP3.LUT R3, R10, 0x7ffffffc, RZ, 0xc0, !PT ;  /* 0x7ffffffc0a037812 */ /* 0x000fe200078ec0ff */
[----:B------:R-:W-:Y:S02]  /*0d50*/  IMAD.IADD R4, R7, 0x1, -R4 ;  /* 0x0000000107047824 */ /* 0x000fe400078e0a04 */
[----:B------:R-:W-:-:S02]  /*0d60*/  IMAD R9, R9, 0x10, R12 ;  /* 0x0000001009097824 */ /* 0x000fc400078e020c */
[----:B------:R-:W-:Y:S02]  /*0d70*/  IMAD R7, R5, 0x8, R4 ;  /* 0x0000000805077824 */ /* 0x000fe400078e0204 */
[----:B------:R-:W-:Y:S02]  /*0d80*/  IMAD.IADD R4, R6, 0x1, -R3 ;  /* 0x0000000106047824 */ /* 0x000fe400078e0a03 */
[----:B------:R-:W-:-:S03]  /*0d90*/  IMAD R3, R8, 0x40, R9 ;  /* 0x0000004008037824 */ /* 0x000fc600078e0209 */
[----:B------:R-:W-:Y:S04]  /*0da0*/  STL [R1+0x24], R4 ;  /* 0x0000240401007387 */ /* 0x000fe80000100800 */
[----:B------:R0:W-:Y:S02]  /*0db0*/  STL [R1+0x28], R3 ;  /* 0x0000280301007387 */ /* 0x0001e40000100800 */
[----:B0-----:R-:W-:-:S04]  /*0dc0*/  LEA.HI R3, R0, R13, RZ, 0x2 ;  /* 0x0000000d00037211 */ /* 0x001fc800078f10ff */
[----:B------:R-:W-:-:S05]  /*0dd0*/  SHF.R.S32.HI R19, RZ, 0x2, R3 ;  /* 0x00000002ff137819 */ /* 0x000fca0000011403 */
[----:B------:R-:W-:Y:S01]  /*0de0*/  VIADD R8, R19, 0x60 ;  /* 0x0000006013087836 */ /* 0x000fe20000000000 */
[----:B------:R-:W-:-:S04]  /*0df0*/  LOP3.LUT R4, R3, 0xfffffffc, RZ, 0xc0, !PT ;  /* 0xfffffffc03047812 */ /* 0x000fc800078ec0ff */
[----:B------:R-:W-:Y:S02]  /*0e00*/  SHF.R.S32.HI R5, RZ, 0x1f, R8 ;  /* 0x0000001fff057819 */ /* 0x000fe40000011408 */
[----:B------:R-:W-:Y:S02]  /*0e10*/  LEA.HI R0, R0, R13, RZ, 0x3 ;  /* 0x0000000d00007211 */ /* 0x000fe400078f18ff */
[----:B------:R-:W-:Y:S01]  /*0e20*/  SHF.R.S32.HI R6, RZ, 0x1f, R3 ;  /* 0x0000001fff067819 */ /* 0x000fe20000011403 */
[----:B------:R-:W-:Y:S01]  /*0e30*/  IMAD.SHL.U32 R3, R8, 0x40, RZ ;  /* 0x0000004008037824 */ /* 0x000fe200078e00ff */
[----:B------:R-:W-:Y:S01]  /*0e40*/  LEA.HI R5, R5, R8, RZ, 0x3 ;  /* 0x0000000805057211 */ /* 0x000fe200078f18ff */
[----:B------:R-:W-:Y:S01]  /*0e50*/  IMAD.IADD R9, R13, 0x1, -R4 ;  /* 0x000000010d097824 */ /* 0x000fe200078e0a04 */
[----:B------:R-:W-:Y:S02]  /*0e60*/  LOP3.LUT R0, R0, 0x1ffffff8, RZ, 0xc0, !PT ;  /* 0x1ffffff800007812 */ /* 0x000fe400078ec0ff */
[----:B------:R-:W-:Y:S01]  /*0e70*/  LOP3.LUT R3, R3, 0x1c0, RZ, 0xc0, !PT ;  /* 0x000001c003037812 */ /* 0x000fe200078ec0ff */
[----:B------:R-:W-:-:S02]  /*0e80*/  IMAD.SHL.U32 R16, R9, 0x8, RZ ;  /* 0x0000000809107824 */ /* 0x000fc400078e00ff */
[----:B------:R-:W-:Y:S01]  /*0e90*/  IMAD.SHL.U32 R5, R5, 0x40, RZ ;  /* 0x0000004005057824 */ /* 0x000fe200078e00ff */
[----:B------:R-:W-:Y:S01]  /*0ea0*/  LEA.HI R6, R6, R19, RZ, 0x3 ;  /* 0x0000001306067211 */ /* 0x000fe200078f18ff */
[----:B------:R-:W-:Y:S01]  /*0eb0*/  IMAD.IADD R0, R13, 0x1, -R0 ;  /* 0x000000010d007824 */ /* 0x000fe200078e0a00 */
[----:B------:R-:W-:Y:S02]  /*0ec0*/  SHF.R.U32.HI R9, RZ, 0x3, R3 ;  /* 0x00000003ff097819 */ /* 0x000fe40000011603 */
[----:B------:R-:W-:Y:S02]  /*0ed0*/  LOP3.LUT R3, R3, 0x38, R16, 0xf8, !PT ;  /* 0x0000003803037812 */ /* 0x000fe400078ef810 */
[----:B------:R-:W-:Y:S01]  /*0ee0*/  LOP3.LUT R4, R5, 0xfffffe00, RZ, 0xc0, !PT ;  /* 0xfffffe0005047812 */ /* 0x000fe200078ec0ff */
[----:B------:R-:W-:Y:S01]  /*0ef0*/  IMAD.SHL.U32 R0, R0, 0x8, RZ ;  /* 0x0000000800007824 */ /* 0x000fe200078e00ff */
[----:B------:R-:W-:Y:S01]  /*0f00*/  LOP3.LUT R6, R6, 0xfffffff8, RZ, 0xc0, !PT ;  /* 0xfffffff806067812 */ /* 0x000fe200078ec0ff */
[----:B------:R-:W-:Y:S01]  /*0f10*/  STL [R1+0x38], RZ ;  /* 0x000038ff01007387 */ /* 0x000fe20000100800 */
[----:B------:R-:W-:-:S02]  /*0f20*/  LOP3.LUT R3, R4, R3, R9, 0xf6, !PT ;  /* 0x0000000304037212 */ /* 0x000fc400078ef609 */
[----:B------:R-:W-:Y:S01]  /*0f30*/  SHF.R.S32.HI R5, RZ, 0x1f, R19 ;  /* 0x0000001fff057819 */ /* 0x000fe20000011413 */
[----:B------:R0:W-:Y:S01]  /*0f40*/  STL [R1+0x20], R4 ;  /* 0x0000200401007387 */ /* 0x0001e20000100800 */
[----:B------:R-:W-:-:S03]  /*0f50*/  IMAD.IADD R5, R19, 0x1, -R6 ;  /* 0x0000000113057824 */ /* 0x000fc600078e0a06 */
[----:B------:R1:W-:Y:S01]  /*0f60*/  STL [R1+0x34], R0 ;  /* 0x0000340001007387 */ /* 0x0003e20000100800 */
[----:B0-----:R-:W-:Y:S01]  /*0f70*/  IMAD.SHL.U32 R4, R7, 0x8, RZ ;  /* 0x0000000807047824 */ /* 0x001fe200078e00ff */
[----:B-1----:R-:W-:Y:S01]  /*0f80*/  SHF.R.S32.HI R0, RZ, 0x1f, R8 ;  /* 0x0000001fff007819 */ /* 0x002fe20000011408 */
[----:B------:R-:W-:Y:S01]  /*0f90*/  IMAD R0, R3, 0x2, R2 ;  /* 0x0000000203007824 */ /* 0x000fe200078e0202 */
[----:B------:R0:W-:Y:S04]  /*0fa0*/  STL [R1+0x1c], R5 ;  /* 0x00001c0501007387 */ /* 0x0001e80000100800 */
[----:B------:R0:W-:Y:S04]  /*0fb0*/  STL [R1+0x40], R0 ;  /* 0x0000400001007387 */ /* 0x0001e80000100800 */
[----:B------:R0:W-:Y:S01]  /*0fc0*/  STL [R1+0x44], R4 ;  /* 0x0000440401007387 */ /* 0x0001e20000100800 */
[----:B------:R-:W-:Y:S01]  /*0fd0*/  CS2R R22, SRZ ;  /* 0x0000000000167805 */ /* 0x000fe2000001ff00 */
[----:B------:R-:W-:-:S02]  /*0fe0*/  IMAD.MOV.U32 R156, RZ, RZ, RZ ;  /* 0x000000ffff9c7224 */ /* 0x000fc400078e00ff */
[----:B------:R-:W-:Y:S01]  /*0ff0*/  IMAD.MOV.U32 R18, RZ, RZ, RZ ;  /* 0x000000ffff127224 */ /* 0x000fe200078e00ff */
[----:B0-2---:R-:W-:-:S07]  /*1000*/  LOP3.LUT R157, R14, 0x1, RZ, 0xfc, !PT ;  /* 0x000000010e9d7812 */ /* 0x005fce00078efcff */
.L_x_2053:
[----:B01---5:R-:W0:Y:S02]  /*1010*/  LDC.64 R4, c[0x0][0xc60] ;  /* 0x00031800ff047b82 */ /* 0x023e240000000a00 */
[----:B0-----:R-:W-:-:S05]  /*1020*/  IMAD.WIDE R4, R155, 0x4, R4 ;  /* 0x000000049b047825 */ /* 0x001fca00078e0204 */
[----:B--2---:R-:W2:Y:S01]  /*1030*/  LDG.E R10, desc[UR40][R4.64] ;  /* 0x00000028040a7981 */ /* 0x004ea2000c1e1900 */
[----:B------:R-:W-:Y:S05]  /*1040*/  YIELD ;  /* 0x0000000000007946 */ /* 0x000fea0003800000 */
[----:B------:R-:W-:Y:S01]  /*1050*/  ULDC.64 UR4, c[0x0][0xa28] ;  /* 0x00028a0000047ab9 */ /* 0x000fe20000000a00 */
[----:B------:R-:W-:Y:S01]  /*1060*/  ULDC.64 UR8, c[0x0][0xa18] ;  /* 0x0002860000087ab9 */ /* 0x000fe20000000a00 */
[----:B------:R-:W-:Y:S01]  /*1070*/  ISETP.NE.U32.AND P1, PT, RZ, UR4, PT ;  /* 0x00000004ff007c0c */ /* 0x000fe2000bf25070 */
[----:B------:R-:W-:Y:S01]  /*1080*/  IMAD.MOV.U32 R3, RZ, RZ, RZ ;  /* 0x000000ffff037224 */ /* 0x000fe200078e00ff */
[----:B------:R-:W-:Y:S01]  /*1090*/  ULDC.64 UR6, c[0x0][0xa08] ;  /* 0x0002820000067ab9 */ /* 0x000fe20000000a00 */
[----:B------:R-:W-:Y:S01]  /*10a0*/  IMAD.MOV.U32 R31, RZ, RZ, RZ ;  /* 0x000000ffff1f7224 */ /* 0x000fe200078e00ff */
[----:B------:R-:W-:-:S02]  /*10b0*/  ISETP.NE.AND.EX P1, PT, RZ, UR5, PT, P1 ;  /* 0x00000005ff007c0c */ /* 0x000fc4000bf25310 */
[----:B------:R-:W-:-:S04]  /*10c0*/  ISETP.NE.U32.AND P0, PT, RZ, UR6, PT ;  /* 0x00000006ff007c0c */ /* 0x000fc8000bf05070 */
[----:B------:R-:W-:Y:S02]  /*10d0*/  ISETP.NE.AND.EX P0, PT, RZ, UR7, PT, P0 ;  /* 0x00000007ff007c0c */ /* 0x000fe4000bf05300 */
[----:B--2---:R-:W-:Y:S01]  /*10e0*/  SHF.R.S32.HI R0, RZ, 0x1f, R10 ;  /* 0x0000001fff007819 */ /* 0x004fe2000001140a */
[----:B------:R-:W-:-:S04]  /*10f0*/  IMAD.SHL.U32 R32, R10, 0x4, RZ ;  /* 0x000000040a207824 */ /* 0x000fc800078e00ff */
        /* <DEDUP_REMOVED lines=15> */
[----:B------:R-:W2:Y:S01]  /*11f0*/  @P2 LDG.E R11, desc[UR40][R4.64] ;  /* 0x00000028040b2981 */ /* 0x000ea2000c1e1900 */
        /* <DEDUP_REMOVED lines=10> */
[----:B--2---:R0:W-:Y:S01]  /*12a0*/  STL [R1+0x10], R11 ;  /* 0x0000100b01007387 */ /* 0x0041e20000100800 */
[----:B------:R-:W-:Y:S05]  /*12b0*/  @P2 BRA `(.L_x_1899) ;  /* 0x0000000000282947 */ /* 0x000fea0003800000 */
[----:B------:R-:W-:Y:S02]  /*12c0*/  ULDC.64 UR4, c[0x0][0xa00] ;  /* 0x0002800000047ab9 */ /* 0x000fe40000000a00 */
[----:B------:R-:W-:-:S04]  /*12d0*/  ISETP.NE.U32.AND P1, PT, RZ, UR4, PT ;  /* 0x00000004ff007c0c */ /* 0x000fc8000bf25070 */
[----:B------:R-:W-:-:S13]  /*12e0*/  ISETP.NE.AND.EX P1, PT, RZ, UR5, PT, P1 ;  /* 0x00000005ff007c0c */ /* 0x000fda000bf25310 */
[----:B------:R-:W-:Y:S05]  /*12f0*/  @!P1 BRA `(.L_x_1899) ;  /* 0x0000000000189947 */ /* 0x000fea0003800000 */
[----:B------:R-:W1:Y:S02]  /*1300*/  LDC.64 R4, c[0x0][0xa00] ;  /* 0x00028000ff047b82 */ /* 0x000e640000000a00 */
[----:B-1----:R-:W-:-:S05]  /*1310*/  IMAD.WIDE R4, R29, 0x4, R4 ;  /* 0x000000041d047825 */ /* 0x002fca00078e0204 */
[----:B------:R-:W2:Y:S04]  /*1320*/  LDG.E R0, desc[UR40][R4.64] ;  /* 0x0000002804007981 */ /* 0x000ea8000c1e1900 */
[----:B0-----:R-:W2:Y:S02]  /*1330*/  LDG.E R7, desc[UR40][R4.64+0x4] ;  /* 0x0000042804077981 */ /* 0x001ea4000c1e1900 */
[----:B--2---:R-:W-:-:S05]  /*1340*/  IMAD.IADD R11, R7, 0x1, -R0 ;  /* 0x00000001070b7824 */ /* 0x004fca00078e0a00 */
[----:B------:R1:W-:Y:S02]  /*1350*/  STL [R1+0x10], R11 ;  /* 0x0000100b01007387 */ /* 0x0003e40000100800 */
.L_x_1899:
[----:B------:R-:W-:Y:S01]  /*1360*/  ULDC.64 UR4, c[0x0][0xa20] ;  /* 0x0002880000047ab9 */ /* 0x000fe20000000a00 */
[----:B------:R2:W-:Y:S01]  /*1370*/  STL [R1+0x3c], R153 ;  /* 0x00003c9901007387 */ /* 0x0005e20000100800 */
[----:B------:R-:W-:-:S03]  /*1380*/  ISETP.NE.U32.AND P1, PT, RZ, UR4, PT ;  /* 0x00000004ff007c0c */ /* 0x000fc6000bf25070 */
[----:B------:R2:W-:Y:S01]  /*1390*/  STL [R1+0x30], R154 ;  /* 0x0000309a01007387 */ /* 0x0005e20000100800 */
[----:B------:R-:W-:-:S13]  /*13a0*/  ISETP.NE.AND.EX P1, PT, RZ, UR5, PT, P1 ;  /* 0x00000005ff007c0c */ /* 0x000fda000bf25310 */
[----:B--2---:R-:W-:Y:S05]  /*13b0*/  @!P1 BRA `(.L_x_1900) ;  /* 0x0000000000109947 */ /* 0x004fea0003800000 */
[----:B------:R-:W-:-:S04]  /*13c0*/  IADD3 R4, P0, R32, UR4, RZ ;  /* 0x0000000420047c10 */ /* 0x000fc8000ff1e0ff */
[----:B------:R-:W-:-:S05]  /*13d0*/  IADD3.X R5, R33, UR5, RZ, P0, !PT ;  /* 0x0000000521057c10 */ /* 0x000fca00087fe4ff */
[----:B------:R2:W5:Y:S01]  /*13e0*/  LDG.E R30, desc[UR40][R4.64] ;  /* 0x00000028041e7981 */ /* 0x000562000c1e1900 */
[----:B------:R-:W-:Y:S05]  /*13f0*/  BRA `(.L_x_1901) ;  /* 0x0000000000107947 */ /* 0x000fea0003800000 */
.L_x_1900:
[----:B------:R-:W-:Y:S05]  /*1400*/  @!P0 BRA `(.L_x_1901) ;  /* 0x00000000000c8947 */ /* 0x000fea0003800000 */
[----:B------:R-:W2:Y:S04]  /*1410*/  LDG.E R5, desc[UR40][R8.64] ;  /* 0x0000002808057981 */ /* 0x000ea8000c1e1900 */
[----:B------:R-:W2:Y:S02]  /*1420*/  LDG.E R30, desc[UR40][R8.64+0x4] ;  /* 0x00000428081e7981 */ /* 0x000ea4000c1e1900 */
[----:B--2---:R-:W-:-:S07]  /*1430*/  IMAD.IADD R30, R30, 0x1, -R5 ;  /* 0x000000011e1e7824 */ /* 0x004fce00078e0a05 */
.L_x_1901:
[----:B------:R-:W-:Y:S02]  /*1440*/  ULDC.64 UR4, c[0x0][0xa10] ;  /* 0x0002840000047ab9 */ /* 0x000fe40000000a00 */
[----:B------:R-:W-:-:S04]  /*1450*/  ISETP.NE.U32.AND P0, PT, RZ, UR4, PT ;  /* 0x00000004ff007c0c */ /* 0x000fc8000bf05070 */
[----:B------:R-:W-:Y:S01]  /*1460*/  ISETP.NE.AND.EX P0, PT, RZ, UR5, PT, P0 ;  /* 0x00000005ff007c0c */ /* 0x000fe2000bf05300 */
[----:B0-----:R-:W-:Y:S01]  /*1470*/  IMAD.MOV.U32 R8, RZ, RZ, 0xc0 ;  /* 0x000000c0ff087424 */ /* 0x001fe200078e00ff */
[----:B------:R-:W-:-:S11]  /*1480*/  ULDC.64 UR4, c[0x0][0xa30] ;  /* 0x00028c0000047ab9 */ /* 0x000fd60000000a00 */
[----:B--2---:R-:W0:Y:S02]  /*1490*/  @P0 LDC.64 R4, c[0x0][0xa10] ;  /* 0x00028400ff040b82 */ /* 0x004e240000000a00 */
[----:B0-----:R-:W-:-:S05]  /*14a0*/  @P0 IMAD.WIDE R4, R29, 0x4, R4 ;  /* 0x000000041d040825 */ /* 0x001fca00078e0204 */
[----:B------:R-:W2:Y:S04]  /*14b0*/  @P0 LDG.E R0, desc[UR40][R4.64] ;  /* 0x0000002804000981 */ /* 0x000ea8000c1e1900 */
[----:B------:R-:W2:Y:S01]  /*14c0*/  @P0 LDG.E R9, desc[UR40][R4.64+0x4] ;  /* 0x0000042804090981 */ /* 0x000ea2000c1e1900 */
[----:B------:R-:W-:Y:S01]  /*14d0*/  ISETP.NE.U32.AND P1, PT, RZ, UR4, PT ;  /* 0x00000004ff007c0c */ /* 0x000fe2000bf25070 */
[----:B-----5:R-:W-:-:S03]  /*14e0*/  IMAD.MOV.U32 R24, RZ, RZ, R30 ;  /* 0x000000ffff187224 */ /* 0x020fc600078e001e */
[----:B------:R-:W-:-:S13]  /*14f0*/  ISETP.NE.AND.EX P1, PT, RZ, UR5, PT, P1 ;  /* 0x00000005ff007c0c */ /* 0x000fda000bf25310 */
[----:B------:R-:W-:-:S04]  /*1500*/  @P1 IADD3 R6, P2, R32, UR4, RZ ;  /* 0x0000000420061c10 */ /* 0x000fc8000ff5e0ff */
[----:B------:R-:W-:-:S05]  /*1510*/  @P1 IADD3.X R7, R33, UR5, RZ, P2, !PT ;  /* 0x0000000521071c10 */ /* 0x000fca00097fe4ff */
[----:B------:R0:W5:Y:S01]  /*1520*/  @P1 LDG.E R24, desc[UR40][R6.64] ;  /* 0x0000002806181981 */ /* 0x000162000c1e1900 */
[----:B--2---:R-:W-:Y:S02]  /*1530*/  @P0 IMAD.IADD R28, R9, 0x1, -R0 ;  /* 0x00000001091c0824 */ /* 0x004fe400078e0a00 */
[----:B------:R-:W-:Y:S02]  /*1540*/  IMAD.IADD R9, R30, 0x1, -R3 ;  /* 0x000000011e097824 */ /* 0x000fe400078e0a03 */
[----:B------:R-:W-:Y:S02]  /*1550*/  IMAD R3, R153, R8, 0x13f ;  /* 0x0000013f99037424 */ /* 0x000fe400078e0208 */
[----:B------:R-:W-:Y:S02]  /*1560*/  IMAD.IADD R10, R9, 0x1, R28 ;  /* 0x00000001090a7824 */ /* 0x000fe400078e021c */
[----:B------:R-:W-:Y:S02]  /*1570*/  IMAD.MOV R27, RZ, RZ, -R9 ;  /* 0x000000ffff1b7224 */ /* 0x000fe400078e0a09 */
[C---:B------:R-:W-:Y:S01]  /*1580*/  VIADD R0, R10.reuse, 0x7f ;  /* 0x0000007f0a007836 */ /* 0x040fe20000000000 */
[----:B------:R-:W-:Y:S01]  /*1590*/  IADD3 R4, R10, R3, -R11 ;  /* 0x000000030a047210 */ /* 0x000fe20007ffe80b */
[----:B------:R0:W-:Y:S01]  /*15a0*/  STL [R1+0x18], R10 ;  /* 0x0000180a01007387 */ /* 0x0001e20000100800 */
[----:B------:R-:W-:-:S02]  /*15b0*/  VIMNMX R27, RZ, R27, !PT ;  /* 0x0000001bff1b7248 */ /* 0x000fc40007fe0100 */
[----:B------:R-:W-:Y:S02]  /*15c0*/  SHF.R.S32.HI R3, RZ, 0x1f, R0 ;  /* 0x0000001fff037819 */ /* 0x000fe40000011400 */
[----:B------:R-:W-:Y:S02]  /*15d0*/  SHF.R.S32.HI R5, RZ, 0x1f, R4 ;  /* 0x0000001fff057819 */ /* 0x000fe40000011404 */
[----:B------:R-:W-:Y:S02]  /*15e0*/  LEA.HI R3, R3, R0, RZ, 0x7 ;  /* 0x0000000003037211 */ /* 0x000fe400078f38ff */
[----:B------:R-:W-:Y:S02]  /*15f0*/  LEA.HI R5, R5, R4, RZ, 0x7 ;  /* 0x0000000405057211 */ /* 0x000fe400078f38ff */
[----:B------:R-:W-:Y:S02]  /*1600*/  SHF.R.S32.HI R3, RZ, 0x7, R3 ;  /* 0x00000007ff037819 */ /* 0x000fe40000011403 */
[----:B------:R-:W-:-:S04]  /*1610*/  SHF.R.S32.HI R152, RZ, 0x7, R5 ;  /* 0x00000007ff987819 */ /* 0x000fc80000011405 */
[----:B------:R-:W-:-:S05]  /*1620*/  VIMNMX R152, R3, R152, PT ;  /* 0x0000009803987248 */ /* 0x000fca0003fe0100 */
[----:B------:R-:W-:-:S05]  /*1630*/  IMAD R3, R152, 0x80, -R9 ;  /* 0x0000008098037824 */ /* 0x000fca00078e0a09 */
[----:B------:R-:W-:-:S04]  /*1640*/  VIMNMX R0, R3, R28, PT ;  /* 0x0000001c03007248 */ /* 0x000fc80003fe0100 */
[----:B------:R-:W-:Y:S02]  /*1650*/  ISETP.GT.AND P0, PT, R0, R27, PT ;  /* 0x0000001b0000720c */ /* 0x000fe40003f04270 */
[----:B------:R-:W-:-:S05]  /*1660*/  SHF.R.U32.HI R27, RZ, 0x7, R27 ;  /* 0x00000007ff1b7819 */ /* 0x000fca000001161b */
[----:B------:R-:W-:-:S06]  /*1670*/  IMAD.MOV.U32 R26, RZ, RZ, R27 ;  /* 0x000000ffff1a7224 */ /* 0x000fcc00078e001b */
[----:B------:R-:W-:-:S05]  /*1680*/  @P0 VIADD R0, R0, 0x7f ;  /* 0x0000007f00000836 */ /* 0x000fca0000000000 */
[----:B------:R-:W-:-:S04]  /*1690*/  @P0 SHF.R.S32.HI R3, RZ, 0x1f, R0 ;  /* 0x0000001fff030819 */ /* 0x000fc80000011400 */
[----:B------:R-:W-:-:S04]  /*16a0*/  @P0 LEA.HI R3, R3, R0, RZ, 0x7 ;  /* 0x0000000003030211 */ /* 0x000fc800078f38ff */
[----:B------:R-:W-:Y:S02]  /*16b0*/  @P0 SHF.R.S32.HI R26, RZ, 0x7, R3 ;  /* 0x00000007ff1a0819 */ /* 0x000fe40000011403 */
        /* <DEDUP_REMOVED lines=17> */
[----:B-1----:R-:W-:Y:S02]  /*17d0*/  IMAD.U32 R11, RZ, RZ, UR7 ;  /* 0x00000007ff0b7e24 */ /* 0x002fe4000f8e00ff */
[----:B------:R-:W-:Y:S02]  /*17e0*/  IMAD.MOV.U32 R8, RZ, RZ, 0x70 ;  /* 0x00000070ff087424 */ /* 0x000fe400078e00ff */
[----:B------:R-:W-:Y:S02]  /*17f0*/  IMAD.MOV.U32 R12, RZ, RZ, 0x1 ;  /* 0x00000001ff0c7424 */ /* 0x000fe400078e00ff */
[----:B0-----:R-:W-:-:S07]  /*1800*/  IMAD.MOV.U32 R13, RZ, RZ, RZ ;  /* 0x000000ffff0d7224 */ /* 0x001fce00078e00ff */
[----:B------:R-:W-:-:S07]  /*1810*/  LEPC R20, `(.L_x_1904) ;  /* 0x000000001014794e */ /* 0x000fce0000000000 */
[----:B--2--5:R-:W-:Y:S05]  /*1820*/  CALL.ABS.NOINC R14 ;  /* 0x000000000e007343 */ /* 0x024fea0003c00000 */
.L_x_1904:
[----:B------:R-:W-:Y:S05]  /*1830*/  BSYNC B6 ;  /* 0x0000000000067941 */ /* 0x000fea0003800000 */
.L_x_1903:
        /* <DEDUP_REMOVED lines=20> */
.L_x_1906:
[----:B------:R-:W-:Y:S05]  /*1980*/  BSYNC B6 ;  /* 0x0000000000067941 */ /* 0x000fea0003800000 */
.L_x_1905:
[----:B------:R-:W-:Y:S01]  /*1990*/  ULDC.64 UR4, c[0x0][0x9f8] ;  /* 0x00027e0000047ab9 */ /* 0x000fe20000000a00 */
[----:B------:R-:W2:Y:S01]  /*19a0*/  LDL R41, [R1+0x1c] ;  /* 0x00001c0001297983 */ /* 0x000ea20000100800 */
[----:B------:R-:W-:Y:S01]  /*19b0*/  ISETP.NE.U32.AND P0, PT, RZ, UR4, PT ;  /* 0x00000004ff007c0c */ /* 0x000fe2000bf05070 */
[----:B------:R-:W0:Y:S01]  /*19c0*/  LDC R0, c[0x0][0x428] ;  /* 0x00010a00ff007b82 */ /* 0x000e220000000800 */
[----:B------:R-:W-:Y:S01]  /*19d0*/  ULDC.64 UR6, c[0x0][0xa08] ;  /* 0x0002820000067ab9 */ /* 0x000fe20000000a00 */
[----:B------:R-:W3:Y:S01]  /*19e0*/  LDL.LU R36, [R1+0x8] ;  /* 0x0000080001247983 */ /* 0x000ee20000300800 */
[----:B------:R-:W-:-:S03]  /*19f0*/  ISETP.NE.AND.EX P0, PT, RZ, UR5, PT, P0 ;  /* 0x00000005ff007c0c */ /* 0x000fc6000bf05300 */
[----:B------:R-:W4:Y:S02]  /*1a00*/  LDL R34, [R1+0x20] ;  /* 0x0000200001227983 */ /* 0x000f240000100800 */
[----:B------:R-:W1:Y:S08]  /*1a10*/  LDC.64 R4, c[0x0][0x2f0] ;  /* 0x0000bc00ff047b82 */ /* 0x000e700000000a00 */
[----:B------:R-:W-:Y:S01]  /*1a20*/  @P0 IADD3 R6, P1, R32, UR4, RZ ;  /* 0x0000000420060c10 */ /* 0x000fe2000ff3e0ff */
[----:B------:R-:W1:Y:S01]  /*1a30*/  S2R R20, SR_TID.X ;  /* 0x0000000000147919 */ /* 0x000e620000002100 */
[----:B------:R-:W1:Y:S02]  /*1a40*/  LDC R35, c[0x0][0x3d4] ;  /* 0x0000f500ff237b82 */ /* 0x000e640000000800 */
[----:B------:R-:W-:Y:S01]  /*1a50*/  @P0 IADD3.X R7, R33, UR5, RZ, P1, !PT ;  /* 0x0000000521070c10 */ /* 0x000fe20008ffe4ff */
[----:B------:R-:W-:Y:S01]  /*1a60*/  IMAD.IADD R32, R31, 0x1, R30 ;  /* 0x000000011f207824 */ /* 0x000fe200078e021e */
[----:B------:R-:W-:-:S03]  /*1a70*/  ULDC.64 UR4, c[0x0][0x2f8] ;  /* 0x0000be0000047ab9 */ /* 0x000fc60000000a00 */
[----:B------:R1:W2:Y:S01]  /*1a80*/  @P0 LDG.E R29, desc[UR40][R6.64] ;  /* 0x00000028061d0981 */ /* 0x0002a2000c1e1900 */
[----:B0-----:R-:W-:Y:S01]  /*1a90*/  ISETP.NE.AND P0, PT, R0, 0x1, PT ;  /* 0x000000010000780c */ /* 0x001fe20003f05270 */
[----:B------:R-:W0:Y:S01]  /*1aa0*/  LDC.64 R68, c[0x0][0x3e8] ;  /* 0x0000fa00ff447b82 */ /* 0x000e220000000a00 */
[----:B------:R-:W-:Y:S02]  /*1ab0*/  SHF.R.S32.HI R37, RZ, 0x1f, R32 ;  /* 0x0000001fff257819 */ /* 0x000fe40000011420 */
[----:B------:R-:W-:Y:S02]  /*1ac0*/  SHF.R.S32.HI R17, RZ, 0x1f, R16 ;  /* 0x0000001fff117819 */ /* 0x000fe40000011410 */
[----:B------:R-:W-:Y:S01]  /*1ad0*/  SHF.R.S32.HI R38, RZ, 0x1f, R19 ;  /* 0x0000001fff267819 */ /* 0x000fe20000011413 */
[-C--:B-1----:R-:W-:Y:S02]  /*1ae0*/  IMAD R8, R37, R4.reuse, RZ ;  /* 0x0000000425087224 */ /* 0x082fe400078e02ff */
[----:B------:R-:W-:-:S04]  /*1af0*/  IMAD.WIDE.U32 R6, R32, R4, RZ ;  /* 0x0000000420067225 */ /* 0x000fc800078e00ff */
[----:B------:R-:W1:Y:S08]  /*1b00*/  @P0 LDC R3, c[0x0][0x42c] ;  /* 0x00010b00ff030b82 */ /* 0x000e700000000800 */
[----:B------:R-:W0:Y:S01]  /*1b10*/  @P0 LDC R9, c[0x0][0x430] ;  /* 0x00010c00ff090b82 */ /* 0x000e220000000800 */
[----:B------:R-:W-:Y:S01]  /*1b20*/  SHF.R.U32.HI R39, RZ, 0x7, R20 ;  /* 0x00000007ff277819 */ /* 0x000fe20000011614 */
[----:B------:R-:W-:-:S03]  /*1b30*/  VIADD R21, R20, 0xffffff80 ;  /* 0xffffff8014157836 */ /* 0x000fc60000000000 */
[----:B------:R-:W-:Y:S02]  /*1b40*/  ISETP.NE.AND P6, PT, R39, 0x1, PT ;  /* 0x000000012700780c */ /* 0x000fe40003fc5270 */
[----:B------:R-:W-:Y:S01]  /*1b50*/  SHF.R.S32.HI R20, RZ, 0x1f, R21 ;  /* 0x0000001fff147819 */ /* 0x000fe20000011415 */
[----:B------:R-:W0:Y:S03]  /*1b60*/  S2R R40, SR_TID.X ;  /* 0x0000000000287919 */ /* 0x000e260000002100 */
[----:B------:R-:W-:Y:S01]  /*1b70*/  LEA.HI R20, R20, R21, RZ, 0x2 ;  /* 0x0000001514147211 */ /* 0x000fe200078f10ff */
[----:B-1----:R-:W-:-:S03]  /*1b80*/  @P0 IMAD.HI.U32 R0, R154, R3, RZ ;  /* 0x000000039a000227 */ /* 0x002fc600078e00ff */
[----:B------:R-:W-:Y:S01]  /*1b90*/  LOP3.LUT R20, R20, 0xfffffffc, RZ, 0xc0, !PT ;  /* 0xfffffffc14147812 */ /* 0x000fe200078ec0ff */
[----:B------:R-:W-:-:S04]  /*1ba0*/  IMAD R3, R32, R5, R8 ;  /* 0x0000000520037224 */ /* 0x000fc800078e0208 */
[----:B------:R-:W-:Y:S01]  /*1bb0*/  IMAD.IADD R20, R21, 0x1, -R20 ;  /* 0x0000000115147824 */ /* 0x000fe200078e0a14 */
[----:B0-----:R-:W-:Y:S01]  /*1bc0*/  @P0 SHF.R.U32.HI R154, RZ, R9, R0 ;  /* 0x00000009ff9a0219 */ /* 0x001fe20000011600 */
[----:B------:R-:W-:Y:S01]  /*1bd0*/  IMAD.IADD R7, R7, 0x1, R3 ;  /* 0x0000000107077824 */ /* 0x000fe200078e0203 */
[----:B------:R-:W-:Y:S01]  /*1be0*/  ISETP.NE.U32.AND P0, PT, RZ, UR6, PT ;  /* 0x00000006ff007c0c */ /* 0x000fe2000bf05070 */
[----:B------:R-:W-:Y:S01]  /*1bf0*/  IMAD.SHL.U32 R54, R20, 0x4, RZ ;  /* 0x0000000414367824 */ /* 0x000fe200078e00ff */
[----:B------:R-:W-:Y:S01]  /*1c00*/  SHF.R.S32.HI R8, RZ, 0x1f, R154 ;  /* 0x0000001fff087819 */ /* 0x000fe2000001149a */
[----:B------:R-:W-:Y:S01]  /*1c10*/  IMAD.WIDE.U32 R6, R154, UR4, R6 ;  /* 0x000000049a067c25 */ /* 0x000fe2000f8e0006 */
[----:B------:R-:W-:-:S03]  /*1c20*/  ISETP.NE.AND.EX P0, PT, RZ, UR7, PT, P0 ;  /* 0x00000007ff007c0c */ /* 0x000fc6000bf05300 */
[----:B------:R-:W-:-:S04]  /*1c30*/  IMAD R3, R8, UR4, RZ ;  /* 0x0000000408037c24 */ /* 0x000fc8000f8e02ff */
[----:B------:R-:W-:Y:S01]  /*1c40*/  IMAD R3, R154, UR5, R3 ;  /* 0x000000059a037c24 */ /* 0x000fe2000f8e0203 */
[----:B------:R-:W-:-:S03]  /*1c50*/  ULDC.64 UR4, c[0x0][0x300] ;  /* 0x0000c00000047ab9 */ /* 0x000fc60000000a00 */
[----:B------:R-:W-:Y:S01]  /*1c60*/  IMAD.IADD R7, R7, 0x1, R3 ;  /* 0x0000000107077824 */ /* 0x000fe200078e0203 */
[----:B------:R-:W-:Y:S01]  /*1c70*/  SHF.R.S32.HI R55, RZ, 0x1f, R54 ;  /* 0x0000001fff377819 */ /* 0x000fe20000011436 */
[----:B------:R-:W-:-:S04]  /*1c80*/  IMAD.WIDE.U32 R14, R19, R68, R16 ;  /* 0x00000044130e7225 */ /* 0x000fc800078e0010 */
[----:B------:R-:W-:Y:S01]  /*1c90*/  VIADD R40, R40, 0xffffff80 ;  /* 0xffffff8028287836 */ /* 0x000fe20000000000 */
[----:B------:R-:W-:Y:S01]  /*1ca0*/  SHF.L.U64.HI R74, R4, 0x7, R5 ;  /* 0x00000007044a7819 */ /* 0x000fe20000010205 */
[----:B------:R-:W-:Y:S02]  /*1cb0*/  VIADD R66, R16, 0x20 ;  /* 0x0000002010427836 */ /* 0x000fe40000000000 */
[----:B------:R-:W-:Y:S02]  /*1cc0*/  IMAD.SHL.U32 R73, R4, 0x80, RZ ;  /* 0x0000008004497824 */ /* 0x000fe400078e00ff */
[----:B------:R-:W-:Y:S02]  /*1cd0*/  VIADD R65, R39, 0x8 ;  /* 0x0000000827417836 */ /* 0x000fe40000000000 */
[----:B------:R-:W-:Y:S01]  /*1ce0*/  IMAD.SHL.U32 R64, R35, 0x2, RZ ;  /* 0x0000000223407824 */ /* 0x000fe200078e00ff */
[----:B--2---:R-:W-:Y:S02]  /*1cf0*/  SEL R53, R29, RZ, !P0 ;  /* 0x000000ff1d357207 */ /* 0x004fe40004000000 */
[----:B------:R-:W-:-:S03]  /*1d00*/  SHF.R.S32.HI R0, RZ, 0x1f, R29 ;  /* 0x0000001fff007819 */ /* 0x000fc6000001141d */
[----:B------:R-:W-:Y:S01]  /*1d10*/  IMAD.WIDE.U32 R56, R53, UR4, R6 ;  /* 0x0000000435387c25 */ /* 0x000fe2000f8e0006 */
[----:B------:R-:W-:Y:S01]  /*1d20*/  SEL R12, R0, RZ, !P0 ;  /* 0x000000ff000c7207 */ /* 0x000fe20004000000 */
[----:B------:R-:W0:Y:S04]  /*1d30*/  LDC.64 R6, c[0x0][0x3d8] ;  /* 0x0000f600ff067b82 */ /* 0x000e280000000a00 */
[----:B------:R-:W-:-:S04]  /*1d40*/  IMAD R0, R12, UR4, RZ ;  /* 0x000000040c007c24 */ /* 0x000fc8000f8e02ff */
[----:B------:R-:W-:Y:S01]  /*1d50*/  IMAD R77, R53, UR5, R0 ;  /* 0x00000005354d7c24 */ /* 0x000fe2000f8e0200 */
[----:B------:R-:W-:Y:S05]  /*1d60*/  @!P6 WARPSYNC.ALL ;  /* 0x000000000000e948 */ /* 0x000fea0003800000 */
[----:B------:R-:W-:Y:S01]  /*1d70*/  ULDC.64 UR4, c[0x0][0x320] ;  /* 0x0000c80000047ab9 */ /* 0x000fe20000000a00 */
[-C--:B------:R-:W-:Y:S02]  /*1d80*/  IMAD R0, R38, R4.reuse, RZ ;  /* 0x0000000426007224 */ /* 0x080fe400078e02ff */
[----:B------:R-:W-:Y:S02]  /*1d90*/  IMAD R3, R8, UR4, RZ ;  /* 0x0000000408037c24 */ /* 0x000fe4000f8e02ff */
[----:B------:R-:W-:-:S04]  /*1da0*/  IMAD.WIDE.U32 R8, R19, R4, R16 ;  /* 0x0000000413087225 */ /* 0x000fc800078e0010 */
[----:B------:R-:W-:Y:S01]  /*1db0*/  IMAD R0, R19, R5, R0 ;  /* 0x0000000513007224 */ /* 0x000fe200078e0200 */
[----:B------:R-:W-:Y:S01]  /*1dc0*/  IADD3 R76, P0, R56, R8, RZ ;  /* 0x00000008384c7210 */ /* 0x000fe20007f1e0ff */
[----:B------:R-:W-:Y:S02]  /*1dd0*/  IMAD.IADD R77, R57, 0x1, R77 ;  /* 0x00000001394d7824 */ /* 0x000fe400078e024d */
[C---:B------:R-:W-:Y:S02]  /*1de0*/  IMAD R3, R154.reuse, UR5, R3 ;  /* 0x000000059a037c24 */ /* 0x040fe4000f8e0203 */
[----:B------:R-:W-:Y:S01]  /*1df0*/  IMAD.WIDE.U32 R10, R154, UR4, R16 ;  /* 0x000000049a0a7c25 */ /* 0x000fe2000f8e0010 */
[----:B------:R-:W-:Y:S01]  /*1e00*/  ULDC.64 UR4, c[0x0][0x328] ;  /* 0x0000ca0000047ab9 */ /* 0x000fe20000000a00 */
[----:B------:R-:W-:Y:S02]  /*1e10*/  IADD3.X R75, R77, R9, R0, P0, !PT ;  /* 0x000000094d4b7210 */ /* 0x000fe400007fe400 */
[----:B------:R-:W-:Y:S01]  /*1e20*/  IMAD.IADD R11, R11, 0x1, R3 ;  /* 0x000000010b0b7824 */ /* 0x000fe200078e0203 */
[----:B------:R-:W-:Y:S01]  /*1e30*/  ISETP.GE.AND P0, PT, R16, R35, PT ;  /* 0x000000231000720c */ /* 0x000fe20003f06270 */
[----:B------:R-:W-:-:S02]  /*1e40*/  IMAD R3, R12, UR4, RZ ;  /* 0x000000040c037c24 */ /* 0x000fc4000f8e02ff */
[-C--:B0-----:R-:W-:Y:S02]  /*1e50*/  IMAD R0, R38, R6.reuse, RZ ;  /* 0x0000000626007224 */ /* 0x081fe400078e02ff */
[----:B------:R-:W-:Y:S01]  /*1e60*/  IMAD R33, R53, UR5, R3 ;  /* 0x0000000535217c24 */ /* 0x000fe2000f8e0203 */
[----:B------:R-:W-:Y:S01]  /*1e70*/  SEL R3, R35, RZ, P0 ;  /* 0x000000ff23037207 */ /* 0x000fe20000000000 */
[C---:B------:R-:W-:Y:S02]  /*1e80*/  IMAD R21, R19.reuse, R7, R0 ;  /* 0x0000000713157224 */ /* 0x040fe400078e0200 */
[----:B------:R-:W-:Y:S01]  /*1e90*/  IMAD.WIDE.U32 R12, R19, R6, R16 ;  /* 0x00000006130c7225 */ /* 0x000fe200078e0010 */
[----:B------:R-:W-:-:S03]  /*1ea0*/  LOP3.LUT P2, RZ, R41, 0x4, RZ, 0xc0, !PT ;  /* 0x0000000429ff7812 */ /* 0x000fc6000784c0ff */
[-C--:B------:R-:W-:Y:S02]  /*1eb0*/  IMAD R0, R38, R68.reuse, RZ ;  /* 0x0000004426007224 */ /* 0x080fe400078e02ff */
[----:B------:R-:W-:Y:S02]  /*1ec0*/  IMAD.IADD R31, R21, 0x1, R13 ;  /* 0x00000001151f7824 */ /* 0x000fe400078e020d */
[----:B------:R-:W-:Y:S01]  /*1ed0*/  IMAD.WIDE.U32 R52, R53, UR4, R10 ;  /* 0x0000000435347c25 */ /* 0x000fe2000f8e000a */
[----:B---3--:R-:W-:Y:S01]  /*1ee0*/  LOP3.LUT R36, R36, 0xfffffffb, RZ, 0xc0, !PT ;  /* 0xfffffffb24247812 */ /* 0x008fe200078ec0ff */
[----:B------:R-:W-:Y:S02]  /*1ef0*/  ULDC UR4, c[0x0][0x2e4] ;  /* 0x0000b90000047ab9 */ /* 0x000fe40000000800 */
[C---:B------:R-:W-:Y:S02]  /*1f00*/  IMAD R13, R19.reuse, R69, R0 ;  /* 0x00000045130d7224 */ /* 0x040fe400078e0200 */
[----:B------:R-:W-:-:S04]  /*1f10*/  IMAD.WIDE.U32 R10, R19, R68, R54 ;  /* 0x00000044130a7225 */ /* 0x000fc800078e0036 */
[----:B------:R-:W-:Y:S02]  /*1f20*/  IMAD.IADD R3, R16, 0x1, R3 ;  /* 0x0000000110037824 */ /* 0x000fe400078e0203 */
[----:B------:R-:W-:-:S04]  /*1f30*/  IMAD.WIDE.U32 R8, R19, R6, R54 ;  /* 0x0000000613087225 */ /* 0x000fc800078e0036 */
[----:B------:R-:W-:Y:S01]  /*1f40*/  IMAD.IADD R15, R13, 0x1, R15 ;  /* 0x000000010d0f7824 */ /* 0x000fe200078e020f */
[----:B------:R-:W-:Y:S01]  /*1f50*/  SHF.R.S32.HI R0, RZ, 0x1f, R3 ;  /* 0x0000001fff007819 */ /* 0x000fe20000011403 */
[----:B------:R-:W-:Y:S01]  /*1f60*/  IMAD.IADD R13, R11, 0x1, R13 ;  /* 0x000000010b0d7824 */ /* 0x000fe200078e020d */
[----:B-----5:R-:W-:Y:S01]  /*1f70*/  SHF.R.S32.HI R11, RZ, 0x1f, R24 ;  /* 0x0000001fff0b7819 */ /* 0x020fe20000011418 */
[----:B------:R-:W-:Y:S02]  /*1f80*/  IMAD.MOV.U32 R30, RZ, RZ, R12 ;  /* 0x000000ffff1e7224 */ /* 0x000fe400078e000c */
[----:B------:R-:W-:Y:S01]  /*1f90*/  IMAD.IADD R9, R9, 0x1, R21 ;  /* 0x0000000109097824 */ /* 0x000fe200078e0215 */
[----:B------:R-:W-:Y:S01]  /*1fa0*/  LEA.HI R3, R0, R3, RZ, 0x3 ;  /* 0x0000000300037211 */ /* 0x000fe200078f18ff */
[-C--:B------:R-:W-:Y:S01]  /*1fb0*/  IMAD R0, R11, R6.reuse, RZ ;  /* 0x000000060b007224 */ /* 0x080fe200078e02ff */
[----:B------:R-:W-:Y:S01]  /*1fc0*/  @P2 LOP3.LUT R36, R36, 0x4, RZ, 0xfc, !PT ;  /* 0x0000000424242812 */ /* 0x000fe200078efcff */
[----:B------:R-:W-:Y:S01]  /*1fd0*/  IMAD.SHL.U32 R70, R41, 0x40, RZ ;  /* 0x0000004029467824 */ /* 0x000fe200078e00ff */
[----:B------:R-:W-:Y:S01]  /*1fe0*/  SHF.L.U64.HI R72, R6, 0x7, R7 ;  /* 0x0000000706487819 */ /* 0x000fe20000010207 */
[----:B------:R-:W-:-:S04]  /*1ff0*/  IMAD.WIDE.U32 R30, R24, R6, R30 ;  /* 0x00000006181e7225 */ /* 0x000fc800078e001e */
[----:B------:R-:W-:-:S04]  /*2000*/  IMAD.WIDE.U32 R20, R24, R6, R8 ;  /* 0x0000000618147225 */ /* 0x000fc800078e0008 */
[----:B------:R-:W-:Y:S01]  /*2010*/  IMAD.SHL.U32 R71, R6, 0x80, RZ ;  /* 0x0000008006477824 */ /* 0x000fe200078e00ff */
[C---:B------:R-:W-:Y:S01]  /*2020*/  IADD3 R6, P1, R19.reuse, R32, RZ ;  /* 0x0000002013067210 */ /* 0x040fe20007f3e0ff */
[----:B------:R0:W-:Y:S01]  /*2030*/  STL [R1+0x8], R36 ;  /* 0x0000082401007387 */ /* 0x0001e20000100800 */
[----:B------:R-:W-:Y:S01]  /*2040*/  IMAD R5, R24, R7, R0 ;  /* 0x0000000718057224 */ /* 0x000fe200078e0200 */
[----:B------:R-:W-:Y:S02]  /*2050*/  LOP3.LUT R70, R70, 0x1c0, RZ, 0xc0, !PT ;  /* 0x000001c046467812 */ /* 0x000fe400078ec0ff */
[----:B------:R-:W-:Y:S02]  /*2060*/  IMAD.X R7, R38, 0x1, R37, P1 ;  /* 0x0000000126077824 */ /* 0x000fe400008e0625 */
[----:B------:R-:W-:Y:S01]  /*2070*/  VIADD R38, R19, 0x60 ;  /* 0x0000006013267836 */ /* 0x000fe20000000000 */
[----:B0-----:R-:W-:Y:S02]  /*2080*/  SHF.R.S32.HI R36, RZ, 0x1f, R40 ;  /* 0x0000001fff247819 */ /* 0x001fe40000011428 */
[----:B------:R-:W-:-:S02]  /*2090*/  SHF.R.U32.HI R67, RZ, 0x3, R70 ;  /* 0x00000003ff437819 */ /* 0x000fc40000011646 */
[----:B------:R-:W-:Y:S02]  /*20a0*/  LOP3.LUT R0, R70, 0x18, R16, 0xf8, !PT ;  /* 0x0000001846007812 */ /* 0x000fe400078ef810 */
[----:B------:R-:W-:Y:S01]  /*20b0*/  LEA.HI R36, R36, R40, RZ, 0x5 ;  /* 0x0000002824247211 */ /* 0x000fe200078f28ff */
[----:B------:R-:W-:Y:S01]  /*20c0*/  IMAD.SHL.U32 R38, R38, 0x40, RZ ;  /* 0x0000004026267824 */ /* 0x000fe200078e00ff */
[----:B------:R-:W-:Y:S02]  /*20d0*/  LOP3.LUT R0, R0, R67, RZ, 0x3c, !PT ;  /* 0x0000004300007212 */ /* 0x000fe400078e3cff */
[----:B------:R-:W-:Y:S02]  /*20e0*/  SHF.R.S32.HI R36, RZ, 0x5, R36 ;  /* 0x00000005ff247819 */ /* 0x000fe40000011424 */
[----:B------:R-:W-:Y:S02]  /*20f0*/  LOP3.LUT R38, R38, 0x1c0, RZ, 0xc0, !PT ;  /* 0x000001c026267812 */ /* 0x000fe400078ec0ff */
[--C-:B------:R-:W-:Y:S01]  /*2100*/  SHF.R.S32.HI R60, RZ, 0x3, R3.reuse ;  /* 0x00000003ff3c7819 */ /* 0x100fe20000011403 */
[----:B------:R-:W-:Y:S01]  /*2110*/  IMAD R63, R36, 0x200, R0 ;  /* 0x00000200243f7824 */ /* 0x000fe200078e0200 */
[----:B------:R-:W-:-:S02]  /*2120*/  LOP3.LUT R0, R70, 0x38, R3, 0xf8, !PT ;  /* 0x0000003846007812 */ /* 0x000fc400078ef803 */
[----:B------:R-:W-:Y:S02]  /*2130*/  LOP3.LUT R59, R3, 0xfffffff8, RZ, 0xc0, !PT ;  /* 0xfffffff8033b7812 */ /* 0x000fe400078ec0ff */
[----:B------:R-:W-:Y:S01]  /*2140*/  LOP3.LUT R3, R38, 0x38, R3, 0xf8, !PT ;  /* 0x0000003826037812 */ /* 0x000fe200078ef803 */
[----:B------:R-:W-:-:S04]  /*2150*/  VIADD R38, R19, 0x60 ;  /* 0x0000006013267836 */ /* 0x000fc80000000000 */
[----:B------:R-:W-:Y:S02]  /*2160*/  IMAD.SHL.U32 R38, R38, 0x40, RZ ;  /* 0x0000004026267824 */ /* 0x000fe400078e00ff */
[----:B------:R-:W-:-:S03]  /*2170*/  IMAD R11, R11, R68, RZ ;  /* 0x000000440b0b7224 */ /* 0x000fc600078e02ff */
[----:B------:R-:W-:Y:S01]  /*2180*/  LOP3.LUT R38, R38, 0x1c0, RZ, 0xc0, !PT ;  /* 0x000001c026267812 */ /* 0x000fe200078ec0ff */
[----:B------:R-:W-:-:S03]  /*2190*/  IMAD.MOV.U32 R12, RZ, RZ, R10 ;  /* 0x000000ffff0c7224 */ /* 0x000fc600078e000a */
[----:B------:R-:W-:Y:S01]  /*21a0*/  SHF.R.U32.HI R38, RZ, 0x3, R38 ;  /* 0x00000003ff267819 */ /* 0x000fe20000011626 */
[----:B------:R-:W-:Y:S01]  /*21b0*/  IMAD R29, R24, R69, R11 ;  /* 0x00000045181d7224 */ /* 0x000fe200078e020b */
[----:B------:R-:W-:Y:S01]  /*21c0*/  LOP3.LUT R0, R0, R67, RZ, 0x3c, !PT ;  /* 0x0000004300007212 */ /* 0x000fe200078e3cff */
[----:B------:R-:W-:Y:S01]  /*21d0*/  IMAD.WIDE.U32 R10, R24, R68, R14 ;  /* 0x00000044180a7225 */ /* 0x000fe200078e000e */
[----:B------:R-:W-:-:S03]  /*21e0*/  LOP3.LUT R3, R3, R38, RZ, 0x3c, !PT ;  /* 0x0000002603037212 */ /* 0x000fc600078e3cff */
[----:B------:R-:W-:Y:S01]  /*21f0*/  IMAD.WIDE.U32 R8, R24, R68, R12 ;  /* 0x0000004418087225 */ /* 0x000fe200078e000c */
[----:B------:R-:W-:Y:S02]  /*2200*/  SHF.L.U64.HI R69, R68, 0x7, R69 ;  /* 0x0000000744457819 */ /* 0x000fe40000010245 */
[----:B------:R-:W-:Y:S01]  /*2210*/  ISETP.GE.AND P1, PT, R16, UR4, PT ;  /* 0x0000000410007c0c */ /* 0x000fe2000bf26270 */
[----:B------:R-:W-:Y:S01]  /*2220*/  IMAD.IADD R62, R5, 0x1, R31 ;  /* 0x00000001053e7824 */ /* 0x000fe200078e021f */
[----:B------:R-:W-:Y:S01]  /*2230*/  @!P6 BAR.SYNC.DEFER_BLOCKING 0x9, 0x100 ;  /* 0x024400000000eb1d */ /* 0x000fe20000010000 */
[----:B------:R-:W-:Y:S01]  /*2240*/  IMAD.IADD R61, R29, 0x1, R11 ;  /* 0x000000011d3d7824 */ /* 0x000fe200078e020b */
[----:B------:R-:W-:Y:S01]  /*2250*/  ISETP.GE.AND P2, PT, R66, UR4, PT ;  /* 0x0000000442007c0c */ /* 0x000fe2000bf46270 */
[----:B------:R-:W-:Y:S01]  /*2260*/  IMAD.IADD R58, R21, 0x1, R5 ;  /* 0x00000001153a7824 */ /* 0x000fe200078e0205 */
[----:B------:R-:W-:Y:S01]  /*2270*/  SHF.R.S32.HI R5, RZ, 0x1f, R59 ;  /* 0x0000001fff057819 */ /* 0x000fe2000001143b */
[----:B------:R-:W-:-:S02]  /*2280*/  IMAD R4, R36, 0x200, R0 ;  /* 0x0000020024047824 */ /* 0x000fc400078e0200 */
[----:B------:R-:W-:Y:S02]  /*2290*/  IMAD.SHL.U32 R68, R68, 0x80, RZ ;  /* 0x0000008044447824 */ /* 0x000fe400078e00ff */
[----:B------:R-:W-:Y:S02]  /*22a0*/  IMAD.IADD R29, R9, 0x1, R29 ;  /* 0x00000001091d7824 */ /* 0x000fe400078e021d */
[----:B----4-:R-:W-:Y:S02]  /*22b0*/  IMAD.IADD R3, R34, 0x1, R3 ;  /* 0x0000000122037824 */ /* 0x010fe400078e0203 */
[----:B------:R-:W-:-:S07]  /*22c0*/  IMAD.IADD R0, R53, 0x1, R33 ;  /* 0x0000000135007824 */ /* 0x000fce00078e0221 */
.L_x_1956:
[----:B------:R-:W2:Y:S01]  /*22d0*/  LDL R34, [R1+0x1c] ;  /* 0x00001c0001227983 */ /* 0x000ea20000100800 */
[----:B------:R-:W0:Y:S03]  /*22e0*/  LDC.64 R86, c[0x0][0x2f0] ;  /* 0x0000bc00ff567b82 */ /* 0x000e260000000a00 */
[----:B------:R-:W3:Y:S01]  /*22f0*/  LDL.LU R33, [R1+0x8] ;  /* 0x0000080001217983 */ /* 0x000ee20000300800 */
[----:B------:R-:W-:Y:S01]  /*2300*/  VIADD R26, R26, 0xffffffff ;  /* 0xffffffff1a1a7836 */ /* 0x000fe20000000000 */
[----:B------:R-:W-:Y:S05]  /*2310*/  YIELD ;  /* 0x0000000000007946 */ /* 0x000fea0003800000 */
[----:B------:R-:W1:Y:S01]  /*2320*/  LDC.64 R80, c[0x0][0x2d8] ;  /* 0x0000b600ff507b82 */ /* 0x000e620000000a00 */
[----:B------:R-:W-:Y:S01]  /*2330*/  SHF.R.S32.HI R32, RZ, 0x1f, R26 ;  /* 0x0000001fff207819 */ /* 0x000fe2000001141a */
[-C--:B------:R-:W-:Y:S01]  /*2340*/  IMAD R12, R74, R26.reuse, RZ ;  /* 0x0000001a4a0c7224 */ /* 0x080fe200078e02ff */
[----:B------:R-:W-:Y:S01]  /*2350*/  BSSY B0, `(.L_x_1907) ;  /* 0x00002f7000007945 */ /* 0x000fe20003800000 */
[----:B------:R-:W-:-:S04]  /*2360*/  IMAD.WIDE.U32 R84, R73, R26, RZ ;  /* 0x0000001a49547225 */ /* 0x000fc800078e00ff */
[----:B------:R-:W-:Y:S01]  /*2370*/  IMAD R13, R32, R73, R12 ;  /* 0x00000049200d7224 */ /* 0x000fe200078e020c */
[----:B------:R-:W4:Y:S01]  /*2380*/  LDC R88, c[0x0][0x3d4] ;  /* 0x0000f500ff587b82 */ /* 0x000f220000000800 */
[----:B------:R-:W-:Y:S02]  /*2390*/  IMAD R82, R22, 0x2000, R63 ;  /* 0x0000200016527824 */ /* 0x000fe400078e023f */
[----:B------:R-:W-:Y:S02]  /*23a0*/  IMAD.IADD R85, R85, 0x1, R13 ;  /* 0x0000000155557824 */ /* 0x000fe400078e020d */
[----:B0-----:R-:W-:Y:S02]  /*23b0*/  IMAD R15, R87, 0x60, RZ ;  /* 0x00000060570f7824 */ /* 0x001fe400078e02ff */
[----:B------:R-:W-:-:S03]  /*23c0*/  IMAD.WIDE.U32 R12, R86, 0x60, R84 ;  /* 0x00000060560c7825 */ /* 0x000fc600078e0054 */
[C---:B------:R-:W-:Y:S02]  /*23d0*/  IADD3 R14, P4, R76.reuse, R12, RZ ;  /* 0x0000000c4c0e7210 */ /* 0x040fe40007f9e0ff */
[----:B------:R-:W-:Y:S02]  /*23e0*/  IADD3 R12, P3, R76, R84, RZ ;  /* 0x000000544c0c7210 */ /* 0x000fe40007f7e0ff */
[----:B------:R-:W-:Y:S02]  /*23f0*/  IADD3.X R13, R75, R13, R15, P4, !PT ;  /* 0x0000000d4b0d7210 */ /* 0x000fe400027fe40f */
[-C--:B-1----:R-:W-:Y:S01]  /*2400*/  LEA R36, P4, R14, R80.reuse, 0x1 ;  /* 0x000000500e247211 */ /* 0x082fe200078808ff */
[----:B------:R-:W-:Y:S01]  /*2410*/  IMAD.X R15, R85, 0x1, R75, P3 ;  /* 0x00000001550f7824 */ /* 0x000fe200018e064b */
[----:B------:R-:W-:Y:S02]  /*2420*/  LEA R38, P3, R12, R80, 0x1 ;  /* 0x000000500c267211 */ /* 0x000fe400078608ff */
[----:B------:R-:W-:-:S02]  /*2430*/  LEA.HI.X R37, R14, R81, R13, 0x1, P4 ;  /* 0x000000510e257211 */ /* 0x000fc400020f0c0d */
[----:B------:R-:W-:Y:S02]  /*2440*/  ISETP.GT.AND P4, PT, R26, R27, PT ;  /* 0x0000001b1a00720c */ /* 0x000fe40003f84270 */
[----:B------:R-:W-:Y:S01]  /*2450*/  LEA.HI.X R39, R12, R81, R15, 0x1, P3 ;  /* 0x000000510c277211 */ /* 0x000fe200018f0c0f */
[----:B------:R-:W-:Y:S01]  /*2460*/  VIADD R12, R82, 0x20 ;  /* 0x00000020520c7836 */ /* 0x000fe20000000000 */
[----:B----4-:R-:W-:Y:S02]  /*2470*/  ISETP.GE.AND P3, PT, R88, 0x1, PT ;  /* 0x000000015800780c */ /* 0x010fe40003f66270 */
[----:B--2---:R-:W-:Y:S02]  /*2480*/  LOP3.LUT P5, RZ, R34, 0x4, RZ, 0xc0, !PT ;  /* 0x0000000422ff7812 */ /* 0x004fe400078ac0ff */
[----:B---3--:R-:W-:-:S05]  /*2490*/  LOP3.LUT R33, R33, 0xfffffffd, RZ, 0xc0, !PT ;  /* 0xfffffffd21217812 */ /* 0x008fca00078ec0ff */
[----:B------:R-:W-:-:S05]  /*24a0*/  @P4 LOP3.LUT R33, R33, 0x2, RZ, 0xfc, !PT ;  /* 0x0000000221214812 */ /* 0x000fca00078efcff */
[----:B------:R0:W-:Y:S01]  /*24b0*/  STL [R1+0x8], R33 ;  /* 0x0000082101007387 */ /* 0x0001e20000100800 */
        /* <DEDUP_REMOVED lines=19> */
[----:B0-----:R-:W-:Y:S02]  /*25f0*/  CS2R R32, SRZ ;  /* 0x0000000000207805 */ /* 0x001fe4000001ff00 */
        /* <DEDUP_REMOVED lines=29> */
.L_x_1911:
[----:B------:R-:W-:Y:S05]  /*27d0*/  BSYNC B1 ;  /* 0x0000000000017941 */ /* 0x000fea0003800000 */
.L_x_1910:
        /* <DEDUP_REMOVED lines=35> */
.L_x_1913:
[----:B------:R-:W-:Y:S05]  /*2a10*/  BSYNC B1 ;  /* 0x0000000000017941 */ /* 0x000fea0003800000 */
.L_x_1912:
        /* <DEDUP_REMOVED lines=33> */
.L_x_1914:
[----:B------:R-:W-:Y:S01]  /*2c30*/  IMAD R78, R22, 0x8, R2 ;  /* 0x00000008164e7824 */ /* 0x000fe200078e0202 */
[----:B------:R-:W-:Y:S01]  /*2c40*/  SHF.L.U32 R90, R156, 0x1f, RZ ;  /* 0x0000001f9c5a7819 */ /* 0x000fe200000006ff */
[----:B------:R-:W-:Y:S03]  /*2c50*/  BSSY B1, `(.L_x_1915) ;  /* 0x0000003000017945 */ /* 0x000fe60003800000 */
[----:B------:R-:W0:Y:S02]  /*2c60*/  SYNCS.PHASECHK.TRANS64.TRYWAIT P6, [R78+URZ+0x16890], R90 ;  /* 0x0168905a4e0075a7 */ /* 0x000e2400080c017f */
[----:B0-----:R-:W-:Y:S05]  /*2c70*/  @!P6 BRA `(.L_x_1916) ;  /* 0x000001400004e947 */ /* 0x001fea0003800000 */
.L_x_2156:
[----:B------:R-:W-:Y:S05]  /*2c80*/  BSYNC B1 ;  /* 0x0000000000017941 */ /* 0x000fea0003800000 */
.L_x_1915:
        /* <DEDUP_REMOVED lines=8> */
[--C-:B------:R-:W-:Y:S02]  /*2d10*/  SHF.R.U64 R100, R84, 0x10, R85.reuse ;  /* 0x0000001054647819 */ /* 0x100fe40000001255 */
[----:B------:R-:W-:Y:S02]  /*2d20*/  SHF.R.U32.HI R102, RZ, 0x10, R85 ;  /* 0x00000010ff667819 */ /* 0x000fe40000011655 */
[--C-:B------:R-:W-:Y:S02]  /*2d30*/  SHF.R.U64 R96, R80, 0x10, R81.reuse ;  /* 0x0000001050607819 */ /* 0x100fe40000001251 */
[----:B------:R-:W-:Y:S01]  /*2d40*/  SHF.R.U32.HI R98, RZ, 0x10, R81 ;  /* 0x00000010ff627819 */ /* 0x000fe20000011651 */
[----:B--2---:R-:W-:Y:S01]  /*2d50*/  IMAD.U32 R81, R14, 0x10000, RZ ;  /* 0x000100000e517824 */ /* 0x004fe200078e00ff */
[----:B------:R-:W-:Y:S02]  /*2d60*/  PRMT R100, R46, 0x5432, R100 ;  /* 0x000054322e647816 */ /* 0x000fe40000000064 */
[----:B------:R-:W-:-:S02]  /*2d70*/  PRMT R102, R47, 0x5432, R102 ;  /* 0x000054322f667816 */ /* 0x000fc40000000066 */
[----:B------:R-:W-:Y:S02]  /*2d80*/  PRMT R96, R44, 0x5432, R96 ;  /* 0x000054322c607816 */ /* 0x000fe40000000060 */
[----:B------:R-:W-:Y:S01]  /*2d90*/  PRMT R98, R45, 0x5432, R98 ;  /* 0x000054322d627816 */ /* 0x000fe20000000062 */
[----:B------:R-:W-:Y:S01]  /*2da0*/  IMAD.U32 R103, R102, 0x10000, RZ ;  /* 0x0001000066677824 */ /* 0x000fe200078e00ff */
[----:B------:R-:W-:Y:S02]  /*2db0*/  LOP3.LUT R80, R13, 0xffff0000, RZ, 0xc0, !PT ;  /* 0xffff00000d507812 */ /* 0x000fe400078ec0ff */
[----:B------:R-:W-:Y:S01]  /*2dc0*/  LOP3.LUT R101, R100, 0xffff0000, RZ, 0xc0, !PT ;  /* 0xffff000064657812 */ /* 0x000fe200078ec0ff */
[----:B------:R-:W-:Y:S01]  /*2dd0*/  IMAD.U32 R99, R98, 0x10000, RZ ;  /* 0x0001000062637824 */ /* 0x000fe200078e00ff */
[----:B------:R-:W-:Y:S01]  /*2de0*/  LOP3.LUT R84, R14, 0xffff0000, RZ, 0xc0, !PT ;  /* 0xffff00000e547812 */ /* 0x000fe200078ec0ff */
[C---:B------:R-:W-:Y:S01]  /*2df0*/  IMAD.U32 R14, R15.reuse, 0x10000, RZ ;  /* 0x000100000f0e7824 */ /* 0x040fe200078e00ff */
[----:B------:R-:W-:Y:S01]  /*2e00*/  LOP3.LUT R85, R15, 0xffff0000, RZ, 0xc0, !PT ;  /* 0xffff00000f557812 */ /* 0x000fe200078ec0ff */
[----:B------:R-:W-:Y:S01]  /*2e10*/  IMAD.U32 R15, R13, 0x10000, RZ ;  /* 0x000100000d0f7824 */ /* 0x000fe200078e00ff */
[----:B------:R-:W-:Y:S01]  /*2e20*/  LOP3.LUT R97, R96, 0xffff0000, RZ, 0xc0, !PT ;  /* 0xffff000060617812 */ /* 0x000fe200078ec0ff */
[----:B------:R-:W-:Y:S01]  /*2e30*/  FMUL.FTZ R104, R80, R101 ;  /* 0x0000006550687220 */ /* 0x000fe20000410000 */
[----:B------:R-:W-:Y:S01]  /*2e40*/  LOP3.LUT R102, R102, 0xffff0000, RZ, 0xc0, !PT ;  /* 0xffff000066667812 */ /* 0x000fe200078ec0ff */
[----:B------:R-:W-:Y:S01]  /*2e50*/  IMAD.U32 R13, R12, 0x10000, RZ ;  /* 0x000100000c0d7824 */ /* 0x000fe200078e00ff */
[----:B------:R-:W-:Y:S01]  /*2e60*/  LOP3.LUT R98, R98, 0xffff0000, RZ, 0xc0, !PT ;  /* 0xffff000062627812 */ /* 0x000fe200078ec0ff */
[-C--:B------:R-:W-:Y:S01]  /*2e70*/  FMUL.FTZ R80, R80, R97.reuse ;  /* 0x0000006150507220 */ /* 0x080fe20000410000 */
[----:B------:R-:W-:Y:S01]  /*2e80*/  FFMA.FTZ R104, R15, R97, -R104 ;  /* 0x000000610f687223 */ /* 0x000fe20000010868 */
[----:B------:R-:W-:Y:S01]  /*2e90*/  LOP3.LUT R12, R12, 0xffff0000, RZ, 0xc0, !PT ;  /* 0xffff00000c0c7812 */ /* 0x000fe200078ec0ff */
[----:B------:R-:W-:Y:S01]  /*2ea0*/  FMUL.FTZ R97, R85, R102 ;  /* 0x0000006655617220 */ /* 0x000fe20000410000 */
[----:B------:R-:W-:-:S02]  /*2eb0*/  IMAD.U32 R100, R100, 0x10000, RZ ;  /* 0x0001000064647824 */ /* 0x000fc400078e00ff */
[-C--:B------:R-:W-:Y:S01]  /*2ec0*/  FMUL.FTZ R85, R85, R98.reuse ;  /* 0x0000006255557220 */ /* 0x080fe20000410000 */
[----:B------:R-:W-:Y:S02]  /*2ed0*/  IMAD.U32 R96, R96, 0x10000, RZ ;  /* 0x0001000060607824 */ /* 0x000fe400078e00ff */
[----:B------:R-:W-:Y:S01]  /*2ee0*/  FFMA.FTZ R101, R15, R101, R80 ;  /* 0x000000650f657223 */ /* 0x000fe20000010050 */
[----:B------:R-:W-:Y:S01]  /*2ef0*/  FFMA.FTZ R97, R14, R98, -R97 ;  /* 0x000000620e617223 */ /* 0x000fe20000010861 */
[----:B------:R-:W-:Y:S01]  /*2f00*/  FMUL.FTZ R106, R84, R103 ;  /* 0x00000067546a7220 */ /* 0x000fe20000410000 */
[C---:B------:R-:W-:Y:S01]  /*2f10*/  FMUL.FTZ R80, R12.reuse, R100 ;  /* 0x000000640c507220 */ /* 0x040fe20000410000 */
[----:B------:R-:W-:Y:S01]  /*2f20*/  FMUL.FTZ R15, R12, R96 ;  /* 0x000000600c0f7220 */ /* 0x000fe20000410000 */
[----:B------:R-:W-:Y:S01]  /*2f30*/  FFMA.FTZ R14, R14, R102, R85 ;  /* 0x000000660e0e7223 */ /* 0x000fe20000010055 */
[-C--:B------:R-:W-:Y:S01]  /*2f40*/  FMUL.FTZ R84, R84, R99.reuse ;  /* 0x0000006354547220 */ /* 0x080fe20000410000 */
[----:B------:R-:W-:Y:S01]  /*2f50*/  FFMA.FTZ R106, R81, R99, -R106 ;  /* 0x00000063516a7223 */ /* 0x000fe2000001086a */
[C---:B------:R-:W-:Y:S01]  /*2f60*/  FFMA.FTZ R80, R13.reuse, R96, -R80 ;  /* 0x000000600d507223 */ /* 0x040fe20000010850 */
[----:B------:R-:W-:Y:S01]  /*2f70*/  FFMA.FTZ R15, R13, R100, R15 ;  /* 0x000000640d0f7223 */ /* 0x000fe2000001000f */
[----:B------:R-:W-:Y:S01]  /*2f80*/  FFMA.FTZ R81, R81, R103, R84 ;  /* 0x0000006751517223 */ /* 0x000fe20000010054 */
[----:B------:R-:W-:-:S02]  /*2f90*/  F2FP.BF16.F32.PACK_AB R97, R14, R97 ;  /* 0x000000610e61723e */ /* 0x000fc400000010ff */
[----:B------:R-:W-:Y:S02]  /*2fa0*/  F2FP.BF16.F32.PACK_AB R13, R101, R104 ;  /* 0x00000068650d723e */ /* 0x000fe400000010ff */
[----:B------:R-:W-:Y:S01]  /*2fb0*/  F2FP.BF16.F32.PACK_AB R12, R15, R80 ;  /* 0x000000500f0c723e */ /* 0x000fe200000010ff */
[----:B------:R-:W-:Y:S01]  /*2fc0*/  IMAD.MOV.U32 R15, RZ, RZ, R97 ;  /* 0x000000ffff0f7224 */ /* 0x000fe200078e0061 */
[----:B------:R-:W-:-:S07]  /*2fd0*/  F2FP.BF16.F32.PACK_AB R14, R81, R106 ;  /* 0x0000006a510e723e */ /* 0x000fce00000010ff */
.L_x_1922:
[----:B------:R-:W-:Y:S05]  /*2fe0*/  BSYNC B3 ;  /* 0x0000000000037941 */ /* 0x000fea0003800000 */
.L_x_1921:
[----:B--2---:R1:W-:Y:S02]  /*2ff0*/  STG.E.128 desc[UR40][R38.64], R12 ;  /* 0x0000000c26007986 */ /* 0x0043e4000c101d28 */
.L_x_1920:
[----:B------:R-:W-:Y:S05]  /*3000*/  BSYNC B2 ;  /* 0x0000000000027941 */ /* 0x000fea0003800000 */
.L_x_1919:
[----:B------:R-:W-:Y:S05]  /*3010*/  @P2 BRA `(.L_x_1918) ;  /* 0x0000000000d42947 */ /* 0x000fea0003800000 */
[----:B-1----:R1:W2:Y:S01]  /*3020*/  LDS.128 R12, [R79+0xe000] ;  /* 0x00e000004f0c7984 */ /* 0x0022a20000000c00 */
[----:B------:R-:W-:Y:S01]  /*3030*/  VIADD R81, R54, 0x10 ;  /* 0x0000001036517836 */ /* 0x000fe20000000000 */
[----:B------:R-:W-:Y:S04]  /*3040*/  BSSY B2, `(.L_x_1923) ;  /* 0x0000031000027945 */ /* 0x000fe80003800000 */
[----:B------:R-:W-:-:S13]  /*3050*/  ISETP.GE.AND P4, PT, R81, R88, PT ;  /* 0x000000585100720c */ /* 0x000fda0003f86270 */
        /* <DEDUP_REMOVED lines=47> */
.L_x_1924:
[----:B------:R-:W-:Y:S05]  /*3350*/  BSYNC B2 ;  /* 0x0000000000027941 */ /* 0x000fea0003800000 */
.L_x_1923:
[----:B--2---:R2:W-:Y:S02]  /*3360*/  STG.E.128 desc[UR40][R38.64+0x40], R12 ;  /* 0x0000400c26007986 */ /* 0x0045e4000c101d28 */
.L_x_1918:
[----:B------:R-:W-:Y:S05]  /*3370*/  BSYNC B1 ;  /* 0x0000000000017941 */ /* 0x000fea0003800000 */
.L_x_1917:
        /* <DEDUP_REMOVED lines=53> */
.L_x_1929:
[----:B------:R-:W-:Y:S05]  /*36d0*/  BSYNC B2 ;  /* 0x0000000000027941 */ /* 0x000fea0003800000 */
.L_x_1928:
[----:B--2---:R3:W-:Y:S02]  /*36e0*/  STG.E.128 desc[UR40][R36.64], R12 ;  /* 0x0000000c24007986 */ /* 0x0047e4000c101d28 */
.L_x_1927:
[----:B------:R-:W-:Y:S05]  /*36f0*/  BSYNC B1 ;  /* 0x0000000000017941 */ /* 0x000fea0003800000 */
.L_x_1926:
        /* <DEDUP_REMOVED lines=52> */
.L_x_1931:
[----:B------:R-:W-:Y:S05]  /*3a40*/  BSYNC B1 ;  /* 0x0000000000017941 */ /* 0x000fea0003800000 */
.L_x_1930:
[----:B--2---:R1:W-:Y:S01]  /*3a50*/  STG.E.128 desc[UR40][R36.64+0x40], R12 ;  /* 0x0000400c24007986 */ /* 0x0043e2000c101d28 */
[----:B------:R-:W-:Y:S05]  /*3a60*/  BRA `(.L_x_1925) ;  /* 0x0000001800147947 */ /* 0x000fea0003800000 */
.L_x_1909:
[C---:B------:R-:W-:Y:S02]  /*3a70*/  ISETP.GE.AND P3, PT, R19.reuse, R83, PT ;  /* 0x000000531300720c */ /* 0x040fe40003f66270 */
[----:B------:R-:W-:Y:S02]  /*3a80*/  CS2R R34, SRZ ;  /* 0x0000000000227805 */ /* 0x000fe4000001ff00 */
[----:B0-----:R-:W-:Y:S01]  /*3a90*/  CS2R R32, SRZ ;  /* 0x0000000000207805 */ /* 0x001fe2000001ff00 */
        /* <DEDUP_REMOVED lines=45> */
.L_x_1933:
[----:B------:R-:W-:Y:S05]  /*3d70*/  BSYNC B1 ;  /* 0x0000000000017941 */ /* 0x000fea0003800000 */
.L_x_1932:
        /* <DEDUP_REMOVED lines=35> */
.L_x_1934:
[----:B------:R-:W-:Y:S01]  /*3fb0*/  IMAD R78, R22, 0x8, R2 ;  /* 0x00000008164e7824 */ /* 0x000fe200078e0202 */
[----:B------:R-:W-:Y:S01]  /*3fc0*/  SHF.L.U32 R90, R156, 0x1f, RZ ;  /* 0x0000001f9c5a7819 */ /* 0x000fe200000006ff */
[----:B------:R-:W0:Y:S01]  /*3fd0*/  LDC R91, c[0x0][0x2e4] ;  /* 0x0000b900ff5b7b82 */ /* 0x000e220000000800 */
[----:B------:R-:W-:Y:S02]  /*3fe0*/  BSSY B1, `(.L_x_1935) ;  /* 0x0000004000017945 */ /* 0x000fe40003800000 */
[----:B------:R-:W1:Y:S01]  /*3ff0*/  SYNCS.PHASECHK.TRANS64.TRYWAIT P5, [R78+URZ+0x16890], R90 ;  /* 0x0168905a4e0075a7 */ /* 0x000e6200080a017f */
[----:B0-----:R-:W-:Y:S01]  /*4000*/  IMAD.IADD R93, R91, 0x1, -R64 ;  /* 0x000000015b5d7824 */ /* 0x001fe200078e0a40 */
[----:B-1----:R-:W-:Y:S06]  /*4010*/  @!P5 BRA `(.L_x_1936) ;  /* 0x0000012c0030d947 */ /* 0x002fec0003800000 */
.L_x_2157:
[----:B------:R-:W-:Y:S05]  /*4020*/  BSYNC B1 ;  /* 0x0000000000017941 */ /* 0x000fea0003800000 */
.L_x_1935:
        /* <DEDUP_REMOVED lines=11> */
[----:B------:R-:W-:Y:S01]  /*40e0*/  IMAD.IADD R96, R45, 0x1, R89 ;  /* 0x000000012d607824 */ /* 0x000fe200078e0259 */
[----:B------:R-:W-:-:S04]  /*40f0*/  SHF.R.S32.HI R45, RZ, 0x1f, R44 ;  /* 0x0000001fff2d7819 */ /* 0x000fc8000001142c */
[----:B------:R-:W-:Y:S02]  /*4100*/  LEA.HI R45, R45, R44, RZ, 0x4 ;  /* 0x0000002c2d2d7211 */ /* 0x000fe400078f20ff */
[----:B------:R-:W-:Y:S02]  /*4110*/  IADD3.X R94, R77, R96, R5, P5, P6 ;  /* 0x000000604d5e7210 */ /* 0x000fe40002fec405 */
[----:B------:R-:W-:-:S05]  /*4120*/  LEA.HI.SX32 R45, R45, R60, 0x1c ;  /* 0x0000003c2d2d7211 */ /* 0x000fca00078fe2ff */
[----:B------:R-:W-:Y:S02]  /*4130*/  IMAD.SHL.U32 R95, R45, 0x8, RZ ;  /* 0x000000082d5f7824 */ /* 0x000fe400078e00ff */
[----:B------:R-:W-:Y:S02]  /*4140*/  IMAD R45, R22, 0x2000, R4 ;  /* 0x00002000162d7824 */ /* 0x000fe400078e0204 */
[----:B-1----:R-:W-:Y:S01]  /*4150*/  VIADD R47, R46, 0xffffff80 ;  /* 0xffffff802e2f7836 */ /* 0x002fe20000000000 */
[----:B------:R-:W-:Y:S01]  /*4160*/  LOP3.LUT R44, R70, 0x38, R95, 0xf8, !PT ;  /* 0x00000038462c7812 */ /* 0x000fe200078ef85f */
[----:B------:R-:W-:-:S03]  /*4170*/  IMAD R45, R45, 0x2, R2 ;  /* 0x000000022d2d7824 */ /* 0x000fc600078e0202 */
[----:B------:R-:W-:Y:S02]  /*4180*/  SHF.R.S32.HI R46, RZ, 0x1f, R47 ;  /* 0x0000001fff2e7819 */ /* 0x000fe4000001142f */
[----:B------:R-:W-:Y:S02]  /*4190*/  LOP3.LUT R44, R44, R67, RZ, 0x3c, !PT ;  /* 0x000000432c2c7212 */ /* 0x000fe400078e3cff */
[----:B------:R-:W-:-:S04]  /*41a0*/  LEA.HI R46, R46, R47, RZ, 0x5 ;  /* 0x0000002f2e2e7211 */ /* 0x000fc800078f28ff */
[----:B------:R-:W-:-:S05]  /*41b0*/  SHF.R.S32.HI R46, RZ, 0x5, R46 ;  /* 0x00000005ff2e7819 */ /* 0x000fca000001142e */
[----:B------:R-:W-:-:S04]  /*41c0*/  IMAD R47, R46, 0x200, R44 ;  /* 0x000002002e2f7824 */ /* 0x000fc800078e022c */
[----:B------:R-:W-:-:S04]  /*41d0*/  IMAD R47, R22, 0x2000, R47 ;  /* 0x00002000162f7824 */ /* 0x000fc800078e022f */
[----:B------:R-:W-:Y:S02]  /*41e0*/  IMAD R48, R47, 0x2, R2 ;  /* 0x000000022f307824 */ /* 0x000fe400078e0202 */
[----:B------:R-:W1:Y:S04]  /*41f0*/  LDS.128 R44, [R45+0xe400] ;  /* 0x00e400002d2c7984 */ /* 0x000e680000000c00 */
[----:B------:R-:W2:Y:S01]  /*4200*/  LDS.128 R48, [R48+0xe400] ;  /* 0x00e4000030307984 */ /* 0x000ea20000000c00 */
[----:B------:R-:W-:Y:S05]  /*4210*/  @P4 BRA `(.L_x_1940) ;  /* 0x0000000400644947 */ /* 0x000fea0003800000 */
[--C-:B------:R-:W-:Y:S01]  /*4220*/  SHF.R.U64 R106, R14, 0x10, R15.reuse ;  /* 0x000000100e6a7819 */ /* 0x100fe2000000120f */
[----:B-1----:R-:W-:Y:S01]  /*4230*/  IMAD.U32 R109, R45, 0x10000, RZ ;  /* 0x000100002d6d7824 */ /* 0x002fe200078e00ff */
[----:B------:R-:W-:Y:S01]  /*4240*/  SHF.R.U32.HI R107, RZ, 0x10, R15 ;  /* 0x00000010ff6b7819 */ /* 0x000fe2000001160f */
[----:B--2---:R-:W-:Y:S01]  /*4250*/  IMAD.U32 R113, R49, 0x10000, RZ ;  /* 0x0001000031717824 */ /* 0x004fe200078e00ff */
[--C-:B------:R-:W-:Y:S02]  /*4260*/  SHF.R.U32.HI R112, RZ, 0x10, R33.reuse ;  /* 0x00000010ff707819 */ /* 0x100fe40000011621 */
[----:B------:R-:W-:Y:S01]  /*4270*/  SHF.R.U64 R15, R32, 0x10, R33 ;  /* 0x00000010200f7819 */ /* 0x000fe20000001221 */
[----:B------:R-:W-:Y:S01]  /*4280*/  IMAD.U32 R33, R46, 0x10000, RZ ;  /* 0x000100002e217824 */ /* 0x000fe200078e00ff */
[--C-:B------:R-:W-:Y:S01]  /*4290*/  SHF.R.U64 R108, R34, 0x10, R35.reuse ;  /* 0x00000010226c7819 */ /* 0x100fe20000001223 */
[----:B------:R-:W-:Y:S01]  /*42a0*/  IMAD.U32 R34, R50, 0x10000, RZ ;  /* 0x0001000032227824 */ /* 0x000fe200078e00ff */
[----:B------:R-:W-:Y:S01]  /*42b0*/  SHF.R.U32.HI R111, RZ, 0x10, R35 ;  /* 0x00000010ff6f7819 */ /* 0x000fe20000011623 */
[----:B------:R-:W-:Y:S01]  /*42c0*/  IMAD.U32 R35, R47, 0x10000, RZ ;  /* 0x000100002f237824 */ /* 0x000fe200078e00ff */
[----:B------:R-:W-:-:S02]  /*42d0*/  SHF.R.U32.HI R110, RZ, 0x10, R13 ;  /* 0x00000010ff6e7819 */ /* 0x000fc4000001160d */
[----:B------:R-:W-:Y:S02]  /*42e0*/  LOP3.LUT R14, R45, 0xffff0000, RZ, 0xc0, !PT ;  /* 0xffff00002d0e7812 */ /* 0x000fe400078ec0ff */
[----:B------:R-:W-:Y:S01]  /*42f0*/  LOP3.LUT R32, R47, 0xffff0000, RZ, 0xc0, !PT ;  /* 0xffff00002f207812 */ /* 0x000fe200078ec0ff */
[C---:B------:R-:W-:Y:S01]  /*4300*/  IMAD.U32 R47, R51.reuse, 0x10000, RZ ;  /* 0x00010000332f7824 */ /* 0x040fe200078e00ff */
[----:B------:R-:W-:Y:S02]  /*4310*/  LOP3.LUT R45, R51, 0xffff0000, RZ, 0xc0, !PT ;  /* 0xffff0000332d7812 */ /* 0x000fe400078ec0ff */
[----:B------:R-:W-:Y:S02]  /*4320*/  PRMT R51, R100, 0x5432, R112 ;  /* 0x0000543264337816 */ /* 0x000fe40000000070 */
[----:B------:R-:W-:Y:S02]  /*4330*/  PRMT R110, R99, 0x5432, R110 ;  /* 0x00005432636e7816 */ /* 0x000fe4000000006e */
[----:B------:R-:W-:Y:S01]  /*4340*/  PRMT R107, R116, 0x5410, R107 ;  /* 0x00005410746b7816 */ /* 0x000fe2000000006b */
[----:B------:R-:W-:Y:S01]  /*4350*/  IMAD.U32 R112, R51, 0x10000, RZ ;  /* 0x0001000033707824 */ /* 0x000fe200078e00ff */
[----:B------:R-:W-:Y:S01]  /*4360*/  PRMT R114, R114, 0x5410, R111 ;  /* 0x0000541072727816 */ /* 0x000fe2000000006f */
[C---:B------:R-:W-:Y:S01]  /*4370*/  IMAD.U32 R116, R110.reuse, 0x10000, RZ ;  /* 0x000100006e747824 */ /* 0x040fe200078e00ff */
[----:B------:R-:W-:Y:S01]  /*4380*/  LOP3.LUT R49, R49, 0xffff0000, RZ, 0xc0, !PT ;  /* 0xffff000031317812 */ /* 0x000fe200078ec0ff */
[----:B------:R-:W-:Y:S01]  /*4390*/  FMUL.FTZ R118, R113, R112 ;  /* 0x0000007071767220 */ /* 0x000fe20000410000 */
[----:B------:R-:W-:Y:S01]  /*43a0*/  LOP3.LUT R111, R51, 0xffff0000, RZ, 0xc0, !PT ;  /* 0xffff0000336f7812 */ /* 0x000fe200078ec0ff */
[-C--:B------:R-:W-:Y:S01]  /*43b0*/  FMUL.FTZ R120, R113, R116.reuse ;  /* 0x0000007471787220 */ /* 0x080fe20000410000 */
[----:B------:R-:W-:Y:S01]  /*43c0*/  LOP3.LUT R110, R110, 0xffff0000, RZ, 0xc0, !PT ;  /* 0xffff00006e6e7812 */ /* 0x000fe200078ec0ff */
[----:B------:R-:W-:Y:S01]  /*43d0*/  FFMA.FTZ R51, R109, R116, -R118 ;  /* 0x000000746d337223 */ /* 0x000fe20000010876 */
[----:B------:R-:W-:-:S02]  /*43e0*/  IMAD.U32 R116, R114, 0x10000, RZ ;  /* 0x0001000072747824 */ /* 0x000fc400078e00ff */
[----:B------:R-:W-:Y:S01]  /*43f0*/  FMUL.FTZ R113, R49, R111 ;  /* 0x0000006f31717220 */ /* 0x000fe20000410000 */
[----:B------:R-:W-:Y:S01]  /*4400*/  FFMA.FTZ R109, R109, R112, R120 ;  /* 0x000000706d6d7223 */ /* 0x000fe20000010078 */
[----:B------:R-:W-:Y:S01]  /*4410*/  IMAD.U32 R112, R107, 0x10000, RZ ;  /* 0x000100006b707824 */ /* 0x000fe200078e00ff */
[----:B------:R-:W-:Y:S01]  /*4420*/  PRMT R15, R115, 0x5410, R15 ;  /* 0x00005410730f7816 */ /* 0x000fe2000000000f */
[----:B------:R-:W-:Y:S01]  /*4430*/  FMUL.FTZ R115, R49, R110 ;  /* 0x0000006e31737220 */ /* 0x000fe20000410000 */
[C---:B------:R-:W-:Y:S01]  /*4440*/  FMUL.FTZ R118, R47.reuse, R116 ;  /* 0x000000742f767220 */ /* 0x040fe20000410000 */
[----:B------:R-:W-:Y:S01]  /*4450*/  FFMA.FTZ R110, R14, R110, -R113 ;  /* 0x0000006e0e6e7223 */ /* 0x000fe20000010871 */
[----:B------:R-:W-:Y:S01]  /*4460*/  LOP3.LUT R49, R114, 0xffff0000, RZ, 0xc0, !PT ;  /* 0xffff000072317812 */ /* 0x000fe200078ec0ff */
[-C--:B------:R-:W-:Y:S01]  /*4470*/  FMUL.FTZ R113, R47, R112.reuse ;  /* 0x000000702f717220 */ /* 0x080fe20000410000 */
[----:B------:R-:W-:Y:S01]  /*4480*/  SHF.R.U64 R105, R12, 0x10, R13 ;  /* 0x000000100c697819 */ /* 0x000fe2000000120d */
[----:B------:R-:W-:Y:S01]  /*4490*/  FFMA.FTZ R47, R35, R112, -R118 ;  /* 0x00000070232f7223 */ /* 0x000fe20000010876 */
[----:B------:R-:W-:Y:S01]  /*44a0*/  LOP3.LUT R112, R107, 0xffff0000, RZ, 0xc0, !PT ;  /* 0xffff00006b707812 */ /* 0x000fe200078ec0ff */
[----:B------:R-:W-:Y:S01]  /*44b0*/  FFMA.FTZ R35, R35, R116, R113 ;  /* 0x0000007423237223 */ /* 0x000fe20000010071 */
[----:B------:R-:W-:Y:S01]  /*44c0*/  PRMT R105, R117, 0x5410, R105 ;  /* 0x0000541075697816 */ /* 0x000fe20000000069 */
[C---:B------:R-:W-:Y:S01]  /*44d0*/  FMUL.FTZ R113, R45.reuse, R49 ;  /* 0x000000312d717220 */ /* 0x040fe20000410000 */
[----:B------:R-:W-:Y:S01]  /*44e0*/  FFMA.FTZ R14, R14, R111, R115 ;  /* 0x0000006f0e0e7223 */ /* 0x000fe20000010073 */
[----:B------:R-:W-:Y:S01]  /*44f0*/  FMUL.FTZ R45, R45, R112 ;  /* 0x000000702d2d7220 */ /* 0x000fe20000410000 */
[----:B------:R-:W-:-:S02]  /*4500*/  IMAD.U32 R13, R48, 0x10000, RZ ;  /* 0x00010000300d7824 */ /* 0x000fc400078e00ff */
[----:B------:R-:W-:Y:S01]  /*4510*/  FFMA.FTZ R112, R32, R112, -R113 ;  /* 0x0000007020707223 */ /* 0x000fe20000010871 */
[----:B------:R-:W-:Y:S01]  /*4520*/  IMAD.U32 R111, R15, 0x10000, RZ ;  /* 0x000100000f6f7824 */ /* 0x000fe200078e00ff */
[----:B------:R-:W-:Y:S01]  /*4530*/  LOP3.LUT R48, R48, 0xffff0000, RZ, 0xc0, !PT ;  /* 0xffff000030307812 */ /* 0x000fe200078ec0ff */
[----:B------:R-:W-:Y:S01]  /*4540*/  IMAD.U32 R107, R105, 0x10000, RZ ;  /* 0x00010000696b7824 */ /* 0x000fe200078e00ff */
[----:B------:R-:W-:Y:S01]  /*4550*/  LOP3.LUT R113, R15, 0xffff0000, RZ, 0xc0, !PT ;  /* 0xffff00000f717812 */ /* 0x000fe200078ec0ff */
[C---:B------:R-:W-:Y:S02]  /*4560*/  IMAD.U32 R12, R44.reuse, 0x10000, RZ ;  /* 0x000100002c0c7824 */ /* 0x040fe400078e00ff */
[C---:B------:R-:W-:Y:S01]  /*4570*/  FMUL.FTZ R15, R13.reuse, R111 ;  /* 0x0000006f0d0f7220 */ /* 0x040fe20000410000 */
[----:B------:R-:W-:Y:S01]  /*4580*/  LOP3.LUT R44, R44, 0xffff0000, RZ, 0xc0, !PT ;  /* 0xffff00002c2c7812 */ /* 0x000fe200078ec0ff */
[----:B------:R-:W-:Y:S01]  /*4590*/  FMUL.FTZ R114, R13, R107 ;  /* 0x0000006b0d727220 */ /* 0x000fe20000410000 */
[----:B------:R-:W-:Y:S01]  /*45a0*/  LOP3.LUT R105, R105, 0xffff0000, RZ, 0xc0, !PT ;  /* 0xffff000069697812 */ /* 0x000fe200078ec0ff */
[----:B------:R-:W-:Y:S01]  /*45b0*/  FFMA.FTZ R32, R32, R49, R45 ;  /* 0x0000003120207223 */ /* 0x000fe2000001002d */
[----:B------:R-:W-:Y:S01]  /*45c0*/  PRMT R108, R97, 0x5432, R108 ;  /* 0x00005432616c7816 */ /* 0x000fe2000000006c */
[----:B------:R-:W-:Y:S01]  /*45d0*/  FMUL.FTZ R45, R48, R113 ;  /* 0x00000071302d7220 */ /* 0x000fe20000410000 */
[----:B------:R-:W-:Y:S01]  /*45e0*/  PRMT R106, R98, 0x5432, R106 ;  /* 0x00005432626a7816 */ /* 0x000fe2000000006a */
[C---:B------:R-:W-:Y:S01]  /*45f0*/  FFMA.FTZ R13, R12.reuse, R107, -R15 ;  /* 0x0000006b0c0d7223 */ /* 0x040fe2000001080f */
[----:B------:R-:W-:Y:S01]  /*4600*/  FFMA.FTZ R12, R12, R111, R114 ;  /* 0x0000006f0c0c7223 */ /* 0x000fe20000010072 */
[----:B------:R-:W-:Y:S01]  /*4610*/  LOP3.LUT R50, R50, 0xffff0000, RZ, 0xc0, !PT ;  /* 0xffff000032327812 */ /* 0x000fe200078ec0ff */
[-C--:B------:R-:W-:Y:S01]  /*4620*/  FMUL.FTZ R107, R48, R105.reuse ;  /* 0x00000069306b7220 */ /* 0x080fe20000410000 */
[----:B------:R-:W-:Y:S01]  /*4630*/  FFMA.FTZ R114, R44, R105, -R45 ;  /* 0x000000692c727223 */ /* 0x000fe2000001082d */
[C---:B------:R-:W-:Y:S01]  /*4640*/  LOP3.LUT R49, R108.reuse, 0xffff0000, RZ, 0xc0, !PT ;  /* 0xffff00006c317812 */ /* 0x040fe200078ec0ff */
[----:B------:R-:W-:Y:S01]  /*4650*/  IMAD.U32 R48, R108, 0x10000, RZ ;  /* 0x000100006c307824 */ /* 0x000fe200078e00ff */
[C---:B------:R-:W-:Y:S01]  /*4660*/  LOP3.LUT R45, R106.reuse, 0xffff0000, RZ, 0xc0, !PT ;  /* 0xffff00006a2d7812 */ /* 0x040fe200078ec0ff */
[----:B------:R-:W-:Y:S01]  /*4670*/  IMAD.U32 R15, R106, 0x10000, RZ ;  /* 0x000100006a0f7824 */ /* 0x000fe200078e00ff */
[----:B------:R-:W-:Y:S01]  /*4680*/  LOP3.LUT R46, R46, 0xffff0000, RZ, 0xc0, !PT ;  /* 0xffff00002e2e7812 */ /* 0x000fe200078ec0ff */
[----:B------:R-:W-:Y:S01]  /*4690*/  FFMA.FTZ R107, R44, R113, R107 ;  /* 0x000000712c6b7223 */ /* 0x000fe2000001006b */
[-C--:B------:R-:W-:Y:S01]  /*46a0*/  FMUL.FTZ R44, R34, R48.reuse ;  /* 0x00000030222c7220 */ /* 0x080fe20000410000 */
[----:B------:R-:W-:Y:S01]  /*46b0*/  FMUL.FTZ R111, R50, R49 ;  /* 0x00000031326f7220 */ /* 0x000fe20000410000 */
[----:B------:R-:W-:Y:S01]  /*46c0*/  FMUL.FTZ R105, R34, R15 ;  /* 0x0000000f22697220 */ /* 0x000fe20000410000 */
[----:B------:R-:W-:Y:S01]  /*46d0*/  FMUL.FTZ R50, R50, R45 ;  /* 0x0000002d32327220 */ /* 0x000fe20000410000 */
        /* <DEDUP_REMOVED lines=8> */
[----:B------:R-:W-:Y:S02]  /*4760*/  F2FP.BF16.F32.PACK_AB R47, R112, R47 ;  /* 0x0000002f702f723e */ /* 0x000fe400000010ff */
[----:B------:R-:W-:Y:S02]  /*4770*/  F2FP.BF16.F32.PACK_AB R49, R14, R109 ;  /* 0x0000006d0e31723e */ /* 0x000fe400000010ff */
[----:B------:R-:W-:Y:S02]  /*4780*/  F2FP.BF16.F32.PACK_AB R51, R32, R35 ;  /* 0x000000232033723e */ /* 0x000fe400000010ff */
[----:B------:R-:W-:-:S02]  /*4790*/  F2FP.BF16.F32.PACK_AB R48, R107, R12 ;  /* 0x0000000c6b30723e */ /* 0x000fc400000010ff */
[----:B------:R-:W-:-:S07]  /*47a0*/  F2FP.BF16.F32.PACK_AB R50, R50, R105 ;  /* 0x000000693232723e */ /* 0x000fce00000010ff */
.L_x_1940:
[----:B------:R-:W-:Y:S05]  /*47b0*/  BSYNC B2 ;  /* 0x0000000000027941 */ /* 0x000fea0003800000 */
.L_x_1939:
[----:B------:R-:W-:Y:S02]  /*47c0*/  ISETP.GE.AND P5, PT, R95, R91, PT ;  /* 0x0000005b5f00720c */ /* 0x000fe40003fa6270 */
[----:B------:R-:W-:-:S11]  /*47d0*/  P2R R13, PR, RZ, 0x1 ;  /* 0x00000001ff0d7803 */ /* 0x000fd60000000000 */
[--C-:B------:R-:W-:Y:S02]  /*47e0*/  @!P5 SHF.R.S32.HI R12, RZ, 0x1f, R95.reuse ;  /* 0x0000001fff0cd819 */ /* 0x100fe4000001145f */
[----:B------:R-:W-:-:S04]  /*47f0*/  @!P5 IADD3 R88, P0, P6, R56, R88, R95 ;  /* 0x000000583858d210 */ /* 0x000fc80007e1e05f */
[----:B------:R-:W-:Y:S02]  /*4800*/  @!P5 IADD3.X R96, R77, R96, R12, P0, P6 ;  /* 0x000000604d60d210 */ /* 0x000fe400007ec40c */
[CC--:B------:R-:W-:Y:S02]  /*4810*/  LEA R12, P6, R92.reuse, R80.reuse, 0x1 ;  /* 0x000000505c0c7211 */ /* 0x0c0fe400078c08ff */
[----:B------:R-:W-:Y:S02]  /*4820*/  ISETP.NE.AND P0, PT, R13, RZ, PT ;  /* 0x000000ff0d00720c */ /* 0x000fe40003f05270 */
[----:B------:R-:W-:Y:S02]  /*4830*/  LEA.HI.X R13, R92, R81, R94, 0x1, P6 ;  /* 0x000000515c0d7211 */ /* 0x000fe400030f0c5e */
[----:B------:R-:W-:-:S03]  /*4840*/  @!P5 LEA R14, P6, R88, R80, 0x1 ;  /* 0x00000050580ed211 */ /* 0x000fc600078c08ff */
[----:B-1----:R1:W-:Y:S01]  /*4850*/  STG.E.128 desc[UR40][R12.64], R44 ;  /* 0x0000002c0c007986 */ /* 0x0023e2000c101d28 */
[----:B------:R-:W-:-:S05]  /*4860*/  @!P5 LEA.HI.X R15, R88, R81, R96, 0x1, P6 ;  /* 0x00000051580fd211 */ /* 0x000fca00030f0c60 */
[----:B--2---:R1:W-:Y:S04]  /*4870*/  @!P5 STG.E.128 desc[UR40][R14.64], R48 ;  /* 0x000000300e00d986 */ /* 0x0043e8000c101d28 */
.L_x_1938:
[----:B------:R-:W-:Y:S05]  /*4880*/  BSYNC B1 ;  /* 0x0000000000017941 */ /* 0x000fea0003800000 */
.L_x_1937:
[C---:B-1----:R-:W-:Y:S02]  /*4890*/  VIADD R13, R19.reuse, 0x60 ;  /* 0x00000060130d7836 */ /* 0x042fe40000000000 */
[----:B------:R-:W-:Y:S02]  /*48a0*/  VIADD R12, R19, 0x60 ;  /* 0x00000060130c7836 */ /* 0x000fe40000000000 */
        /* <DEDUP_REMOVED lines=9> */
[C---:B------:R-:W-:Y:S01]  /*4940*/  VIADD R15, R19.reuse, 0x60 ;  /* 0x00000060130f7836 */ /* 0x040fe20000000000 */
[----:B------:R-:W-:Y:S01]  /*4950*/  SEL R93, R64, R93, !P0 ;  /* 0x0000005d405d7207 */ /* 0x000fe20004000000 */
[----:B------:R-:W-:Y:S01]  /*4960*/  VIADD R32, R19, 0x60 ;  /* 0x0000006013207836 */ /* 0x000fe20000000000 */
[----:B------:R-:W-:Y:S01]  /*4970*/  IADD3.X R13, R77, R46, R5, P5, P6 ;  /* 0x0000002e4d0d7210 */ /* 0x000fe20002fec405 */
[----:B------:R-:W-:Y:S01]  /*4980*/  IMAD.SHL.U32 R15, R15, 0x40, RZ ;  /* 0x000000400f0f7824 */ /* 0x000fe200078e00ff */
[----:B------:R-:W-:Y:S01]  /*4990*/  LEA R44, P5, R12, R80, 0x1 ;  /* 0x000000500c2c7211 */ /* 0x000fe200078a08ff */
[----:B------:R-:W-:Y:S01]  /*49a0*/  IMAD.SHL.U32 R32, R32, 0x40, RZ ;  /* 0x0000004020207824 */ /* 0x000fe200078e00ff */
[----:B------:R-:W-:Y:S02]  /*49b0*/  BSSY B1, `(.L_x_1941) ;  /* 0x000006c000017945 */ /* 0x000fe40003800000 */
[----:B------:R-:W-:Y:S01]  /*49c0*/  LEA.HI.X R45, R12, R81, R13, 0x1, P5 ;  /* 0x000000510c2d7211 */ /* 0x000fe200028f0c0d */
[----:B------:R-:W-:Y:S01]  /*49d0*/  IMAD R13, R22, 0x2000, R3 ;  /* 0x00002000160d7824 */ /* 0x000fe200078e0203 */
[----:B------:R-:W-:-:S02]  /*49e0*/  SHF.R.S32.HI R12, RZ, 0x1f, R93 ;  /* 0x0000001fff0c7819 */ /* 0x000fc4000001145d */
[----:B------:R-:W-:Y:S01]  /*49f0*/  LOP3.LUT R15, R15, 0x1c0, RZ, 0xc0, !PT ;  /* 0x000001c00f0f7812 */ /* 0x000fe200078ec0ff */
[----:B------:R-:W-:Y:S01]  /*4a00*/  IMAD R13, R13, 0x2, R2 ;  /* 0x000000020d0d7824 */ /* 0x000fe200078e0202 */
[----:B------:R-:W-:Y:S02]  /*4a10*/  LEA.HI R93, R12, R93, RZ, 0x4 ;  /* 0x0000005d0c5d7211 */ /* 0x000fe400078f20ff */
[----:B------:R-:W-:Y:S02]  /*4a20*/  LOP3.LUT R32, R32, 0x1c0, RZ, 0xc0, !PT ;  /* 0x000001c020207812 */ /* 0x000fe400078ec0ff */
[----:B------:R-:W-:Y:S02]  /*4a30*/  LEA.HI.SX32 R47, R93, R60, 0x1c ;  /* 0x0000003c5d2f7211 */ /* 0x000fe400078fe2ff */
[----:B------:R-:W-:-:S03]  /*4a40*/  SHF.R.U32.HI R15, RZ, 0x3, R15 ;  /* 0x00000003ff0f7819 */ /* 0x000fc6000001160f */
[----:B------:R-:W-:-:S05]  /*4a50*/  IMAD.SHL.U32 R47, R47, 0x8, RZ ;  /* 0x000000082f2f7824 */ /* 0x000fca00078e00ff */
[----:B------:R-:W-:-:S04]  /*4a60*/  LOP3.LUT R12, R32, 0x38, R47, 0xf8, !PT ;  /* 0x00000038200c7812 */ /* 0x000fc800078ef82f */
        /* <DEDUP_REMOVED lines=17> */
[C---:B------:R-:W-:Y:S01]  /*4b80*/  IMAD.U32 R43, R33.reuse, 0x10000, RZ ;  /* 0x00010000212b7824 */ /* 0x040fe200078e00ff */
        /* <DEDUP_REMOVED lines=9> */
[----:B------:R-:W-:Y:S01]  /*4c20*/  FFMA.FTZ R35, R42, R35, R89 ;  /* 0x000000232a237223 */ /* 0x000fe20000010059 */
[----:B------:R-:W-:Y:S01]  /*4c30*/  LOP3.LUT R51, R104, 0xffff0000, RZ, 0xc0, !PT ;  /* 0xffff000068337812 */ /* 0x000fe200078ec0ff */
[----:B------:R-:W-:Y:S01]  /*4c40*/  FFMA.FTZ R33, R42, R33, -R87 ;  /* 0x000000212a217223 */ /* 0x000fe20000010857 */
[----:B------:R-:W-:Y:S01]  /*4c50*/  LOP3.LUT R43, R100, 0xffff0000, RZ, 0xc0, !PT ;  /* 0xffff0000642b7812 */ /* 0x000fe200078ec0ff */
[----:B------:R-:W-:Y:S01]  /*4c60*/  IMAD.U32 R50, R102, 0x10000, RZ ;  /* 0x0001000066327824 */ /* 0x000fe200078e00ff */
[----:B------:R-:W-:Y:S01]  /*4c70*/  SHF.R.U64 R92, R36, 0x10, R37 ;  /* 0x00000010245c7819 */ /* 0x000fe20000001225 */
[----:B------:R-:W-:Y:S01]  /*4c80*/  IMAD.U32 R42, R98, 0x10000, RZ ;  /* 0x00010000622a7824 */ /* 0x000fe200078e00ff */
[----:B------:R-:W-:Y:S01]  /*4c90*/  SHF.R.U64 R86, R40, 0x10, R41 ;  /* 0x0000001028567819 */ /* 0x000fe20000001229 */
[----:B------:R-:W-:Y:S01]  /*4ca0*/  IMAD.U32 R41, R15, 0x10000, RZ ;  /* 0x000100000f297824 */ /* 0x000fe200078e00ff */
[----:B------:R-:W-:Y:S01]  /*4cb0*/  PRMT R97, R97, 0x5410, R88 ;  /* 0x0000541061617816 */ /* 0x000fe20000000058 */
[----:B------:R-:W-:Y:S01]  /*4cc0*/  FMUL.FTZ R88, R49, R50 ;  /* 0x0000003231587220 */ /* 0x000fe20000410000 */
[----:B------:R-:W-:Y:S01]  /*4cd0*/  LOP3.LUT R40, R13, 0xffff0000, RZ, 0xc0, !PT ;  /* 0xffff00000d287812 */ /* 0x000fe200078ec0ff */
[C---:B------:R-:W-:Y:S01]  /*4ce0*/  FMUL.FTZ R87, R48.reuse, R51 ;  /* 0x0000003330577220 */ /* 0x040fe20000410000 */
[----:B------:R-:W-:Y:S01]  /*4cf0*/  PRMT R99, R99, 0x5410, R92 ;  /* 0x0000541063637816 */ /* 0x000fe2000000005c */
[-C--:B------:R-:W-:Y:S01]  /*4d00*/  FMUL.FTZ R89, R48, R43.reuse ;  /* 0x0000002b30597220 */ /* 0x080fe20000410000 */
[----:B------:R-:W-:Y:S01]  /*4d10*/  PRMT R103, R103, 0x5410, R86 ;  /* 0x0000541067677816 */ /* 0x000fe20000000056 */
[-C--:B------:R-:W-:Y:S01]  /*4d20*/  FMUL.FTZ R49, R49, R42.reuse ;  /* 0x0000002a31317220 */ /* 0x080fe20000410000 */
[----:B------:R-:W-:Y:S01]  /*4d30*/  LOP3.LUT R102, R102, 0xffff0000, RZ, 0xc0, !PT ;  /* 0xffff000066667812 */ /* 0x000fe200078ec0ff */
[----:B------:R-:W-:Y:S01]  /*4d40*/  FFMA.FTZ R48, R40, R43, -R87 ;  /* 0x0000002b28307223 */ /* 0x000fe20000010857 */
[----:B------:R-:W-:Y:S01]  /*4d50*/  LOP3.LUT R98, R98, 0xffff0000, RZ, 0xc0, !PT ;  /* 0xffff000062627812 */ /* 0x000fe200078ec0ff */
[----:B------:R-:W-:Y:S01]  /*4d60*/  FFMA.FTZ R86, R40, R51, R89 ;  /* 0x0000003328567223 */ /* 0x000fe20000010059 */
[C---:B------:R-:W-:Y:S01]  /*4d70*/  FFMA.FTZ R88, R41.reuse, R42, -R88 ;  /* 0x0000002a29587223 */ /* 0x040fe20000010858 */
[----:B------:R-:W-:Y:S01]  /*4d80*/  FFMA.FTZ R49, R41, R50, R49 ;  /* 0x0000003229317223 */ /* 0x000fe20000010031 */
[----:B------:R-:W-:-:S02]  /*4d90*/  IMAD.U32 R37, R32, 0x10000, RZ ;  /* 0x0001000020257824 */ /* 0x000fc400078e00ff */
[----:B------:R-:W-:Y:S01]  /*4da0*/  FMUL.FTZ R43, R39, R102 ;  /* 0x00000066272b7220 */ /* 0x000fe20000410000 */
[----:B------:R-:W-:Y:S02]  /*4db0*/  IMAD.U32 R40, R99, 0x10000, RZ ;  /* 0x0001000063287824 */ /* 0x000fe400078e00ff */
[----:B------:R-:W-:Y:S01]  /*4dc0*/  FMUL.FTZ R51, R39, R98 ;  /* 0x0000006227337220 */ /* 0x000fe20000410000 */
[C---:B------:R-:W-:Y:S01]  /*4dd0*/  IMAD.U32 R41, R103.reuse, 0x10000, RZ ;  /* 0x0001000067297824 */ /* 0x040fe200078e00ff */
[----:B------:R-:W-:Y:S01]  /*4de0*/  LOP3.LUT R32, R32, 0xffff0000, RZ, 0xc0, !PT ;  /* 0xffff000020207812 */ /* 0x000fe200078ec0ff */
[----:B------:R-:W-:Y:S01]  /*4df0*/  IMAD.U32 R36, R12, 0x10000, RZ ;  /* 0x000100000c247824 */ /* 0x000fe200078e00ff */
[----:B------:R-:W-:Y:S01]  /*4e00*/  LOP3.LUT R103, R103, 0xffff0000, RZ, 0xc0, !PT ;  /* 0xffff000067677812 */ /* 0x000fe200078ec0ff */
[-C--:B------:R-:W-:Y:S01]  /*4e10*/  FMUL.FTZ R39, R37, R41.reuse ;  /* 0x0000002925277220 */ /* 0x080fe20000410000 */
        /* <DEDUP_REMOVED lines=37> */
.L_x_1942:
[----:B------:R-:W-:Y:S05]  /*5070*/  BSYNC B1 ;  /* 0x0000000000017941 */ /* 0x000fea0003800000 */
.L_x_1941:
        /* <DEDUP_REMOVED lines=10> */
.L_x_1908:
[----:B------:R-:W-:-:S13]  /*5120*/  ISETP.NE.AND P3, PT, R157, 0x3, PT ;  /* 0x000000039d00780c */ /* 0x000fda0003f65270 */
[----:B------:R-:W-:Y:S05]  /*5130*/  @!P3 BRA `(.L_x_1943) ;  /* 0x000000000004b947 */ /* 0x000fea0003800000 */
[----:B------:R-:W-:Y:S01]  /*5140*/  BPT.TRAP 0x1 ;  /* 0x000000040000795c */ /* 0x000fe20000300000 */
.L_x_1943:
[----:B------:R-:W-:Y:S01]  /*5150*/  IMAD R78, R22, 0x8, R2 ;  /* 0x00000008164e7824 */ /* 0x000fe200078e0202 */
[----:B------:R-:W-:Y:S01]  /*5160*/  SHF.L.U32 R90, R156, 0x1f, RZ ;  /* 0x0000001f9c5a7819 */ /* 0x000fe200000006ff */
[----:B------:R-:W-:Y:S01]  /*5170*/  IMAD R83, R26, -0x80, R28 ;  /* 0xffffff801a537824 */ /* 0x000fe200078e021c */
[----:B------:R-:W-:Y:S02]  /*5180*/  BSSY B1, `(.L_x_1944) ;  /* 0x0000004000017945 */ /* 0x000fe40003800000 */
[----:B------:R-:W1:Y:S02]  /*5190*/  SYNCS.PHASECHK.TRANS64.TRYWAIT P4, [R78+URZ+0x16890], R90 ;  /* 0x0168905a4e0075a7 */ /* 0x000e64000808017f */
[----:B------:R-:W-:Y:S01]  /*51a0*/  VIMNMX R83, R83, 0x80, PT ;  /* 0x0000008053537848 */ /* 0x000fe20003fe0100 */
[----:B-1----:R-:W-:Y:S06]  /*51b0*/  @!P4 BRA `(.L_x_1945) ;  /* 0x0000011800dcc947 */ /* 0x002fec0003800000 */
.L_x_2158:
[----:B------:R-:W-:Y:S05]  /*51c0*/  BSYNC B1 ;  /* 0x0000000000017941 */ /* 0x000fea0003800000 */
.L_x_1944:
[----:B------:R-:W-:Y:S01]  /*51d0*/  ISETP.GE.AND P4, PT, R19, R83, PT ;  /* 0x000000531300720c */ /* 0x000fe20003f86270 */
[----:B------:R-:W-:-:S12]  /*51e0*/  BSSY B1, `(.L_x_1946) ;  /* 0x0000006000017945 */ /* 0x000fd80003800000 */
[----:B------:R-:W-:Y:S05]  /*51f0*/  @P4 BRA `(.L_x_1947) ;  /* 0x0000000000104947 */ /* 0x000fea0003800000 */
[----:B------:R-:W2:Y:S04]  /*5200*/  @!P1 LDS.128 R12, [R82+0xe000] ;  /* 0x00e00000520c9984 */ /* 0x000ea80000000c00 */
[----:B0-----:R-:W0:Y:S04]  /*5210*/  @!P2 LDS.128 R32, [R79+0xe000] ;  /* 0x00e000004f20a984 */ /* 0x001e280000000c00 */
[----:B--2---:R2:W-:Y:S04]  /*5220*/  @!P1 STG.E.128 desc[UR40][R38.64], R12 ;  /* 0x0000000c26009986 */ /* 0x0045e8000c101d28 */
[----:B0-----:R2:W-:Y:S02]  /*5230*/  @!P2 STG.E.128 desc[UR40][R38.64+0x40], R32 ;  /* 0x000040202600a986 */ /* 0x0015e4000c101d28 */
.L_x_1947:
[----:B------:R-:W-:Y:S05]  /*5240*/  BSYNC B1 ;  /* 0x0000000000017941 */ /* 0x000fea0003800000 */
.L_x_1946:
[----:B--2---:R-:W-:-:S05]  /*5250*/  VIADD R12, R19, 0x60 ;  /* 0x00000060130c7836 */ /* 0x004fca0000000000 */
[----:B------:R-:W-:-:S13]  /*5260*/  ISETP.GE.AND P4, PT, R12, R83, PT ;  /* 0x000000530c00720c */ /* 0x000fda0003f86270 */
[----:B------:R-:W-:Y:S05]  /*5270*/  @P4 BRA `(.L_x_1925) ;  /* 0x0000000000104947 */ /* 0x000fea0003800000 */
[----:B------:R-:W2:Y:S04]  /*5280*/  @!P1 LDS.128 R12, [R82+0x11000] ;  /* 0x01100000520c9984 */ /* 0x000ea80000000c00 */
[----:B0-----:R-:W0:Y:S04]  /*5290*/  @!P2 LDS.128 R32, [R79+0x11000] ;  /* 0x011000004f20a984 */ /* 0x001e280000000c00 */
[----:B--2---:R2:W-:Y:S04]  /*52a0*/  @!P1 STG.E.128 desc[UR40][R36.64], R12 ;  /* 0x0000000c24009986 */ /* 0x0045e8000c101d28 */
[----:B0-----:R2:W-:Y:S02]  /*52b0*/  @!P2 STG.E.128 desc[UR40][R36.64+0x40], R32 ;  /* 0x000040202400a986 */ /* 0x0015e4000c101d28 */
.L_x_1925:
[----:B------:R-:W-:Y:S05]  /*52c0*/  BSYNC B0 ;  /* 0x0000000000007941 */ /* 0x000fea0003800000 */
.L_x_1907:
        /* <DEDUP_REMOVED lines=17> */
.L_x_1949:
[----:B------:R-:W-:Y:S05]  /*53e0*/  BSYNC B0 ;  /* 0x0000000000007941 */ /* 0x000fea0003800000 */
.L_x_1948:
[----:B------:R-:W2:Y:S01]  /*53f0*/  SYNCS.PHASECHK.TRANS64.TRYWAIT P3, [R78+URZ+0x168b0], R90 ;  /* 0x0168b05a4e0075a7 */ /* 0x000ea2000806017f */
[----:B------:R-:W-:Y:S01]  /*5400*/  ULDC UR42, c[0x0][0x2e4] ;  /* 0x0000b900002a7ab9 */ /* 0x000fe20000000800 */
[----:B------:R-:W-:Y:S01]  /*5410*/  ULDC.64 UR38, c[0x0][0x318] ;  /* 0x0000c60000267ab9 */ /* 0x000fe20000000a00 */
[----:B------:R-:W-:Y:S01]  /*5420*/  ULDC.64 UR36, c[0x0][0x308] ;  /* 0x0000c20000247ab9 */ /* 0x000fe20000000a00 */
[----:B------:R-:W-:Y:S01]  /*5430*/  BSSY B0, `(.L_x_1950) ;  /* 0x0000003000007945 */ /* 0x000fe20003800000 */
[----:B0---4-:R-:W-:-:S03]  /*5440*/  IMAD.WIDE R32, R26, 0x80, R6 ;  /* 0x000000801a207825 */ /* 0x011fc600078e0206 */
[----:B--2---:R-:W-:Y:S05]  /*5450*/  @!P3 BRA `(.L_x_1951) ;  /* 0x000001180048b947 */ /* 0x004fea0003800000 */
.L_x_2159:
[----:B------:R-:W-:Y:S05]  /*5460*/  BSYNC B0 ;  /* 0x0000000000007941 */ /* 0x000fea0003800000 */
.L_x_1950:
        /* <DEDUP_REMOVED lines=17> */
.L_x_1953:
[----:B------:R-:W-:Y:S05]  /*5580*/  BSYNC B0 ;  /* 0x0000000000007941 */ /* 0x000fea0003800000 */
.L_x_1952:
[----:B-12---:R-:W-:Y:S01]  /*5590*/  VIADD R12, R19, 0x60 ;  /* 0x00000060130c7836 */ /* 0x006fe20000000000 */
        /* <DEDUP_REMOVED lines=19> */
.L_x_1955:
[----:B------:R-:W-:Y:S05]  /*56d0*/  BSYNC B0 ;  /* 0x0000000000007941 */ /* 0x000fea0003800000 */
.L_x_1954:
[----:B-1----:R-:W2:Y:S01]  /*56e0*/  LDL R12, [R1+0x8] ;  /* 0x00000800010c7983 */ /* 0x002ea20000100800 */
[----:B------:R-:W-:Y:S02]  /*56f0*/  VIADD R22, R22, 0x1 ;  /* 0x0000000116167836 */ /* 0x000fe40000000000 */
[----:B0-----:R-:W-:Y:S01]  /*5700*/  @!P4 VIADD R78, R78, 0x168c0 ;  /* 0x000168c04e4ec836 */ /* 0x001fe20000000000 */
        /* <DEDUP_REMOVED lines=10> */
[----:B------:R-:W-:Y:S02]  /*57b0*/  SEL R22, R22, RZ, P3 ;  /* 0x000000ff16167207 */ /* 0x000fe40001800000 */
[----:B------:R-:W-:Y:S01]  /*57c0*/  LOP3.LUT R156, R156, R13, RZ, 0x3c, !PT ;  /* 0x0000000d9c9c7212 */ /* 0x000fe200078e3cff */
[----:B------:R0:W-:Y:S01]  /*57d0*/  @!P4 SYNCS.ARRIVE.TRANS64.RED.A1T0 RZ, [R78+URZ], RZ ;  /* 0x000000ff4effc9a7 */ /* 0x0001e2000810043f */
[----:B--2---:R-:W-:-:S13]  /*57e0*/  LOP3.LUT P5, RZ, R12, 0x2, RZ, 0xc0, !PT ;  /* 0x000000020cff7812 */ /* 0x004fda00078ac0ff */
[----:B0-----:R-:W-:Y:S05]  /*57f0*/  @P5 BRA `(.L_x_1956) ;  /* 0xffffffc800b45947 */ /* 0x001fea000383ffff */
[----:B------:R-:W0:Y:S01]  /*5800*/  S2R R12, SR_TID.X ;  /* 0x00000000000c7919 */ /* 0x000e220000002100 */
[----:B------:R-:W-:Y:S02]  /*5810*/  PLOP3.LUT P0, PT, PT, PT, PT, 0x8, 0x0 ;  /* 0x000000000000781c */ /* 0x000fe40003f0e170 */
[----:B0-----:R-:W-:-:S04]  /*5820*/  SHF.R.U32.HI R12, RZ, 0x7, R12 ;  /* 0x00000007ff0c7819 */ /* 0x001fc8000001160c */
[----:B------:R-:W-:-:S13]  /*5830*/  ISETP.NE.AND P5, PT, R12, 0x1, PT ;  /* 0x000000010c00780c */ /* 0x000fda0003fa5270 */
[----:B------:R-:W-:Y:S06]  /*5840*/  @!P5 BAR.ARV 0x9, 0x100 ;  /* 0x024400000000db1d */ /* 0x000fec0000002000 */
.L_x_1902:
[----:B------:R-:W-:Y:S02]  /*5850*/  ISETP.GE.AND P2, PT, R152, 0x1, PT ;  /* 0x000000019800780c */ /* 0x000fe40003f46270 */
[----:B------:R-:W-:Y:S02]  /*5860*/  CS2R R28, SRZ ;  /* 0x00000000001c7805 */ /* 0x000fe4000001ff00 */
[----:B------:R-:W-:Y:S01]  /*5870*/  PLOP3.LUT P1, PT, PT, PT, PT, 0x80, 0x0 ;  /* 0x000000000000781c */ /* 0x000fe20003f2f070 */
[----:B------:R-:W-:Y:S01]  /*5880*/  IMAD.MOV.U32 R21, RZ, RZ, RZ ;  /* 0x000000ffff157224 */ /* 0x000fe200078e00ff */
[----:B------:R-:W-:Y:S01]  /*5890*/  CS2R R26, SRZ ;  /* 0x00000000001a7805 */ /* 0x000fe2000001ff00 */
[----:B------:R-:W-:Y:S01]  /*58a0*/  IMAD.MOV.U32 R119, RZ, RZ, RZ ;  /* 0x000000ffff777224 */ /* 0x000fe200078e00ff */
[----:B------:R-:W-:Y:S01]  /*58b0*/  CS2R R32, SRZ ;  /* 0x0000000000207805 */ /* 0x000fe2000001ff00 */
[----:B------:R-:W-:Y:S01]  /*58c0*/  IMAD.MOV.U32 R0, RZ, RZ, RZ ;  /* 0x000000ffff007224 */ /* 0x000fe200078e00ff */
[----:B------:R-:W-:Y:S01]  /*58d0*/  CS2R R30, SRZ ;  /* 0x00000000001e7805 */ /* 0x000fe2000001ff00 */
[----:B------:R-:W-:Y:S01]  /*58e0*/  IMAD.MOV.U32 R3, RZ, RZ, RZ ;  /* 0x000000ffff037224 */ /* 0x000fe200078e00ff */
[----:B------:R-:W-:-:S02]  /*58f0*/  CS2R R34, SRZ ;  /* 0x0000000000227805 */ /* 0x000fc4000001ff00 */
[----:B------:R-:W-:Y:S02]  /*5900*/  CS2R R36, SRZ ;  /* 0x0000000000247805 */ /* 0x000fe4000001ff00 */
[----:B------:R-:W-:Y:S02]  /*5910*/  CS2R R38, SRZ ;  /* 0x0000000000267805 */ /* 0x000fe4000001ff00 */
[----:B------:R-:W-:Y:S02]  /*5920*/  CS2R R40, SRZ ;  /* 0x0000000000287805 */ /* 0x000fe4000001ff00 */
[----:B------:R-:W-:Y:S02]  /*5930*/  CS2R R42, SRZ ;  /* 0x00000000002a7805 */ /* 0x000fe4000001ff00 */
[----:B------:R-:W-:Y:S02]  /*5940*/  CS2R R44, SRZ ;  /* 0x00000000002c7805 */ /* 0x000fe4000001ff00 */
[----:B------:R-:W-:Y:S01]  /*5950*/  CS2R R46, SRZ ;  /* 0x00000000002e7805 */ /* 0x000fe2000001ff00 */
[----:B------:R-:W-:Y:S01]  /*5960*/  IMAD.MOV.U32 R48, RZ, RZ, RZ ;  /* 0x000000ffff307224 */ /* 0x000fe200078e00ff */
[----:B------:R-:W-:Y:S01]  /*5970*/  CS2R R14, SRZ ;  /* 0x00000000000e7805 */ /* 0x000fe2000001ff00 */
[----:B------:R-:W-:-:S02]  /*5980*/  IMAD.MOV.U32 R50, RZ, RZ, RZ ;  /* 0x000000ffff327224 */ /* 0x000fc400078e00ff */
[----:B------:R-:W-:Y:S02]  /*5990*/  IMAD.MOV.U32 R13, RZ, RZ, RZ ;  /* 0x000000ffff0d7224 */ /* 0x000fe400078e00ff */
[----:B------:R-:W-:Y:S01]  /*59a0*/  IMAD.MOV.U32 R52, RZ, RZ, RZ ;  /* 0x000000ffff347224 */ /* 0x000fe200078e00ff */
[----:B------:R-:W-:Y:S06]  /*59b0*/  @P0 BRA `(.L_x_1957) ;  /* 0x00000000000c0947 */ /* 0x000fec0003800000 */
[----:B------:R-:W0:Y:S01]  /*59c0*/  FENCE.VIEW.ASYNC.G ;  /* 0x00000000000073c6 */ /* 0x000e220000000100 */
[----:B------:R-:W-:Y:S05]  /*59d0*/  WARPSYNC.ALL ;  /* 0x0000000000007948 */ /* 0x000fea0003800000 */
[----:B0-----:R-:W-:Y:S06]  /*59e0*/  BAR.ARV 0xc, 0x1a0 ;  /* 0x0306800000007b1d */ /* 0x001fec0000002000 */
.L_x_1957:
[----:B------:R-:W-:Y:S02]  /*59f0*/  IMAD.MOV.U32 R12, RZ, RZ, RZ ;  /* 0x000000ffff0c7224 */ /* 0x000fe400078e00ff */
[----:B------:R-:W-:Y:S01]  /*5a00*/  IMAD.MOV.U32 R49, RZ, RZ, RZ ;  /* 0x000000ffff317224 */ /* 0x000fe200078e00ff */
[----:B------:R-:W-:Y:S06]  /*5a10*/  @!P2 BRA `(.L_x_1958) ;  /* 0x000000a80098a947 */ /* 0x000fec0003800000 */
[----:B------:R-:W0:Y:S01]  /*5a20*/  S2R R4, SR_TID.X ;  /* 0x0000000000047919 */ /* 0x000e220000002100 */
[----:B------:R-:W-:Y:S01]  /*5a30*/  UMOV UR4, 0xffffffff ;  /* 0xffffffff00047882 */ /* 0x000fe20000000000 */
[----:B0-----:R-:W-:-:S05]  /*5a40*/  VIADD R4, R4, 0xffffff80 ;  /* 0xffffff8004047836 */ /* 0x001fca0000000000 */
[----:B------:R-:W-:-:S04]  /*5a50*/  SHF.R.S32.HI R0, RZ, 0x1f, R4 ;  /* 0x0000001fff007819 */ /* 0x000fc80000011404 */
[----:B------:R-:W-:-:S04]  /*5a60*/  LEA.HI R0, R0, R4, RZ, 0x7 ;  /* 0x0000000400007211 */ /* 0x000fc800078f38ff */
[----:B------:R-:W-:Y:S01]  /*5a70*/  SHF.R.S32.HI R13, RZ, 0x7, R0 ;  /* 0x00000007ff0d7819 */ /* 0x000fe20000011400 */
[----:B------:R-:W-:Y:S06]  /*5a80*/  BRA.DIV UR4, `(.L_x_1959) ;  /* 0x0000011204d07947 */ /* 0x000fec000b800000 */
[----:B------:R0:W2:Y:S02]  /*5a90*/  SHFL.IDX PT, R155, R13, RZ, 0x1f ;  /* 0x00001fff0d9b7589 */ /* 0x0000a400000e0000 */
.L_x_2162:
[----:B------:R-:W3:Y:S01]  /*5aa0*/  LDL.LU R4, [R1+0x8] ;  /* 0x0000080001047983 */ /* 0x000ee20000300800 */
[----:B------:R-:W-:Y:S01]  /*5ab0*/  VIADD R3, R2, 0x8400 ;  /* 0x0000840002037836 */ /* 0x000fe20000000000 */
[----:B------:R-:W-:Y:S01]  /*5ac0*/  BSSY B6, `(.L_x_1960) ;  /* 0x000001c000067945 */ /* 0x000fe20003800000 */
[----:B--2---:R-:W-:-:S03]  /*5ad0*/  IMAD.HI R0, R155, 0x55555556, RZ ;  /* 0x555555569b007827 */ /* 0x004fc600078e02ff */
[----:B------:R-:W-:Y:S02]  /*5ae0*/  LOP3.LUT P0, RZ, R3, 0x3ff, RZ, 0xc0, !PT ;  /* 0x000003ff03ff7812 */ /* 0x000fe4000780c0ff */
[----:B------:R-:W-:-:S05]  /*5af0*/  LEA.HI R0, R0, R0, RZ, 0x1 ;  /* 0x0000000000007211 */ /* 0x000fca00078f08ff */
[----:B------:R-:W-:-:S04]  /*5b00*/  IMAD R0, R0, -0x3, R155 ;  /* 0xfffffffd00007824 */ /* 0x000fc800078e029b */
[----:B------:R-:W-:-:S05]  /*5b10*/  IMAD R0, R0, 0x2000, R3 ;  /* 0x0000200000007824 */ /* 0x000fca00078e0203 */
[----:B------:R-:W-:-:S04]  /*5b20*/  SHF.R.U32.HI R0, RZ, 0x4, R0 ;  /* 0x00000004ff007819 */ /* 0x000fc80000011600 */
[----:B------:R-:W-:Y:S02]  /*5b30*/  LOP3.LUT R36, R0, 0x3fff, RZ, 0xc0, !PT ;  /* 0x00003fff00247812 */ /* 0x000fe400078ec0ff */
[----:B---3--:R-:W-:-:S04]  /*5b40*/  LOP3.LUT R4, R4, 0xfffffffe, RZ, 0xc0, !PT ;  /* 0xfffffffe04047812 */ /* 0x008fc800078ec0ff */
[----:B------:R-:W-:-:S05]  /*5b50*/  @P0 LOP3.LUT R4, R4, 0x1, RZ, 0xfc, !PT ;  /* 0x0000000104040812 */ /* 0x000fca00078efcff */
[----:B------:R2:W-:Y:S01]  /*5b60*/  STL [R1+0x8], R4 ;  /* 0x0000080401007387 */ /* 0x0005e20000100800 */
[----:B------:R-:W-:Y:S05]  /*5b70*/  @!P0 BRA `(.L_x_1961) ;  /* 0x0000000000408947 */ /* 0x000fea0003800000 */
[----:B------:R-:W-:Y:S01]  /*5b80*/  MOV R0, 0x0 ;  /* 0x0000000000007802 */ /* 0x000fe20000000f00 */
[----:B------:R-:W-:Y:S01]  /*5b90*/  ULDC.64 UR4, c[0x4][0xa8] ;  /* 0x01002a0000047ab9 */ /* 0x000fe20000000a00 */
[----:B------:R-:W-:Y:S01]  /*5ba0*/  ULDC.64 UR6, c[0x4][0xb0] ;  /* 0x01002c0000067ab9 */ /* 0x000fe20000000a00 */
[----:B--2---:R-:W-:Y:S01]  /*5bb0*/  IMAD.U32 R4, RZ, RZ, UR4 ;  /* 0x00000004ff047e24 */ /* 0x004fe2000f8e00ff */
[----:B------:R2:W3:Y:S01]  /*5bc0*/  LDC.64 R14, c[0x4][R0] ;  /* 0x01000000000e7b82 */ /* 0x0004e20000000a00 */
        /* <DEDUP_REMOVED lines=8> */
[----:B0-2---:R-:W-:-:S07]  /*5c50*/  IMAD.MOV.U32 R13, RZ, RZ, RZ ;  /* 0x000000ffff0d7224 */ /* 0x005fce00078e00ff */
[----:B------:R-:W-:-:S07]  /*5c60*/  LEPC R20, `(.L_x_1961) ;  /* 0x000000001014794e */ /* 0x000fce0000000000 */
[----:B---3-5:R-:W-:Y:S05]  /*5c70*/  CALL.ABS.NOINC R14 ;  /* 0x000000000e007343 */ /* 0x028fea0003c00000 */
.L_x_1961:
[----:B------:R-:W-:Y:S05]  /*5c80*/  BSYNC B6 ;  /* 0x0000000000067941 */ /* 0x000fea0003800000 */
.L_x_1960:
        /* <DEDUP_REMOVED lines=8> */
[----:B------:R3:W4:Y:S03]  /*5d10*/  SYNCS.PHASECHK.TRANS64.TRYWAIT P0, [R2+URZ+0x16800], R3 ;  /* 0x01680003020075a7 */ /* 0x000726000800017f */
[----:B----4-:R-:W-:Y:S05]  /*5d20*/  @!P0 NANOSLEEP.SYNCS 0x989680 ;  /* 0x009896800000895d */ /* 0x010fea0003900000 */
[----:B------:R-:W4:Y:S01]  /*5d30*/  @!P0 SYNCS.PHASECHK.TRANS64 P0, [R2+URZ+0x16800], R3 ;  /* 0x01680003020085a7 */ /* 0x000f22000800007f */
[----:B------:R-:W-:Y:S04]  /*5d40*/  BSSY B0, `(.L_x_1963) ;  /* 0x0000006000007945 */ /* 0x000fe80003800000 */
[----:B----4-:R-:W-:Y:S05]  /*5d50*/  @P0 BRA `(.L_x_1964) ;  /* 0x0000000000100947 */ /* 0x010fea0003800000 */
.L_x_1965:
[----:B----4-:R4:W0:Y:S02]  /*5d60*/  SYNCS.PHASECHK.TRANS64.TRYWAIT P0, [R2+URZ+0x16800], R3 ;  /* 0x01680003020075a7 */ /* 0x010824000800017f */
[----:B0-----:R-:W-:Y:S05]  /*5d70*/  @!P0 NANOSLEEP.SYNCS 0x989680 ;  /* 0x009896800000895d */ /* 0x001fea0003900000 */
[----:B------:R-:W0:Y:S02]  /*5d80*/  @!P0 SYNCS.PHASECHK.TRANS64 P0, [R2+URZ+0x16800], R3 ;  /* 0x01680003020085a7 */ /* 0x000e24000800007f */
[----:B0-----:R-:W-:Y:S05]  /*5d90*/  @!P0 BRA `(.L_x_1965) ;  /* 0xfffffffc00f08947 */ /* 0x001fea000383ffff */
.L_x_1964:
[----:B------:R-:W-:Y:S05]  /*5da0*/  BSYNC B0 ;  /* 0x0000000000007941 */ /* 0x000fea0003800000 */
.L_x_1963:
[----:B------:R-:W-:Y:S05]  /*5db0*/  BRA `(.L_x_1966) ;  /* 0x0000003000cc7947 */ /* 0x000fea0003800000 */
.L_x_1962:
[----:B------:R-:W3:Y:S01]  /*5dc0*/  S2R R0, SR_TID.X ;  /* 0x0000000000007919 */ /* 0x000ee20000002100 */
[----:B------:R-:W-:Y:S01]  /*5dd0*/  ULDC.64 UR6, c[0x0][0x3e8] ;  /* 0x0000fa0000067ab9 */ /* 0x000fe20000000a00 */
[--C-:B------:R-:W-:Y:S01]  /*5de0*/  SHF.R.S32.HI R7, RZ, 0x1f, R16.reuse ;  /* 0x0000001fff077819 */ /* 0x100fe20000011410 */
[----:B------:R-:W-:Y:S01]  /*5df0*/  ULDC.64 UR4, c[0x0][0x3d8] ;  /* 0x0000f60000047ab9 */ /* 0x000fe20000000a00 */
[----:B---3--:R-:W-:Y:S02]  /*5e00*/  VIADD R3, R0, 0xffffff80 ;  /* 0xffffff8000037836 */ /* 0x008fe40000000000 */
[----:B------:R-:W3:Y:S01]  /*5e10*/  LDL R0, [R1+0x8] ;  /* 0x0000080001007983 */ /* 0x000ee20000100800 */
[----:B------:R-:W-:Y:S01]  /*5e20*/  SHF.R.S32.HI R10, RZ, 0x1f, R19 ;  /* 0x0000001fff0a7819 */ /* 0x000fe20000011413 */
[----:B------:R-:W-:Y:S01]  /*5e30*/  IMAD.MOV.U32 R6, RZ, RZ, R16 ;  /* 0x000000ffff067224 */ /* 0x000fe200078e0010 */
[----:B------:R-:W-:Y:S01]  /*5e40*/  SHF.R.S32.HI R30, RZ, 0x1f, R3 ;  /* 0x0000001fff1e7819 */ /* 0x000fe20000011403 */
[----:B-----5:R-:W-:Y:S01]  /*5e50*/  IMAD.WIDE.U32 R42, R24, UR4, RZ ;  /* 0x00000004182a7c25 */ /* 0x020fe2000f8e00ff */
[----:B------:R-:W-:Y:S02]  /*5e60*/  BSSY B6, `(.L_x_1967) ;  /* 0x0000030000067945 */ /* 0x000fe40003800000 */
[----:B------:R-:W-:Y:S01]  /*5e70*/  LEA.HI R30, R30, R3, RZ, 0x2 ;  /* 0x000000031e1e7211 */ /* 0x000fe200078f10ff */
[----:B------:R-:W-:-:S02]  /*5e80*/  IMAD R12, R10, UR6, RZ ;  /* 0x000000060a0c7c24 */ /* 0x000fc4000f8e02ff */
[----:B------:R-:W-:Y:S01]  /*5e90*/  IMAD.WIDE.U32 R8, R19, UR4, R6 ;  /* 0x0000000413087c25 */ /* 0x000fe2000f8e0006 */
[----:B------:R-:W-:-:S03]  /*5ea0*/  LOP3.LUT R30, R30, 0xfffffffc, RZ, 0xc0, !PT ;  /* 0xfffffffc1e1e7812 */ /* 0x000fc600078ec0ff */
[----:B------:R-:W-:Y:S01]  /*5eb0*/  IMAD.WIDE.U32 R40, R24, UR6, RZ ;  /* 0x0000000618287c25 */ /* 0x000fe2000f8e00ff */
[----:B------:R-:W-:-:S03]  /*5ec0*/  IADD3 R25, P2, R8, R42, RZ ;  /* 0x0000002a08197210 */ /* 0x000fc60007f5e0ff */
[----:B------:R-:W-:Y:S02]  /*5ed0*/  IMAD.IADD R30, R3, 0x1, -R30 ;  /* 0x00000001031e7824 */ /* 0x000fe400078e0a1e */
[----:B------:R-:W-:Y:S02]  /*5ee0*/  IMAD R12, R19, UR7, R12 ;  /* 0x00000007130c7c24 */ /* 0x000fe4000f8e020c */
[----:B------:R-:W-:-:S05]  /*5ef0*/  IMAD.SHL.U32 R26, R30, 0x4, RZ ;  /* 0x000000041e1a7824 */ /* 0x000fca00078e00ff */
[----:B------:R-:W-:-:S03]  /*5f00*/  SHF.R.S32.HI R27, RZ, 0x1f, R26 ;  /* 0x0000001fff1b7819 */ /* 0x000fc6000001141a */
[----:B--2---:R-:W-:-:S03]  /*5f10*/  IMAD.WIDE.U32 R4, R19, UR4, R26 ;  /* 0x0000000413047c25 */ /* 0x004fc6000f8e001a */
[----:B------:R-:W-:Y:S02]  /*5f20*/  IADD3 R38, P0, R4, R42, RZ ;  /* 0x0000002a04267210 */ /* 0x000fe40007f1e0ff */
[----:B---3--:R-:W-:Y:S02]  /*5f30*/  LOP3.LUT P4, RZ, R0, 0x1, RZ, 0xc0, !PT ;  /* 0x0000000100ff7812 */ /* 0x008fe4000788c0ff */
[----:B------:R-:W-:-:S05]  /*5f40*/  SHF.R.S32.HI R0, RZ, 0x1f, R24 ;  /* 0x0000001fff007819 */ /* 0x000fca0000011418 */
[C---:B-1----:R-:W-:Y:S02]  /*5f50*/  IMAD R11, R0.reuse, UR6, RZ ;  /* 0x00000006000b7c24 */ /* 0x042fe4000f8e02ff */
[----:B------:R-:W-:Y:S02]  /*5f60*/  IMAD R3, R0, UR4, RZ ;  /* 0x0000000400037c24 */ /* 0x000fe4000f8e02ff */
[----:B------:R-:W-:Y:S02]  /*5f70*/  IMAD R0, R10, UR4, RZ ;  /* 0x000000040a007c24 */ /* 0x000fe4000f8e02ff */
[----:B------:R-:W-:Y:S02]  /*5f80*/  IMAD R45, R24, UR7, R11 ;  /* 0x00000007182d7c24 */ /* 0x000fe4000f8e020b */
[----:B------:R-:W-:-:S04]  /*5f90*/  IMAD.WIDE.U32 R10, R19, UR6, R6 ;  /* 0x00000006130a7c25 */ /* 0x000fc8000f8e0006 */
[----:B------:R-:W-:Y:S01]  /*5fa0*/  IMAD R3, R24, UR5, R3 ;  /* 0x0000000518037c24 */ /* 0x000fe2000f8e0203 */
[----:B------:R-:W-:Y:S01]  /*5fb0*/  IADD3 R33, P3, R10, R40, RZ ;  /* 0x000000280a217210 */ /* 0x000fe20007f7e0ff */
[----:B------:R-:W-:-:S04]  /*5fc0*/  IMAD.WIDE.U32 R6, R19, UR6, R26 ;  /* 0x0000000613067c25 */ /* 0x000fc8000f8e001a */
[----:B------:R-:W-:Y:S01]  /*5fd0*/  IMAD R0, R19, UR5, R0 ;  /* 0x0000000513007c24 */ /* 0x000fe2000f8e0200 */
[----:B------:R-:W-:Y:S01]  /*5fe0*/  IADD3 R34, P1, R6, R40, RZ ;  /* 0x0000002806227210 */ /* 0x000fe20007f3e0ff */
[----:B------:R-:W-:Y:S02]  /*5ff0*/  IMAD.IADD R37, R3, 0x1, R43 ;  /* 0x0000000103257824 */ /* 0x000fe400078e022b */
        /* <DEDUP_REMOVED lines=19> */
[----:B01----:R-:W-:-:S07]  /*6130*/  IMAD.MOV.U32 R13, RZ, RZ, RZ ;  /* 0x000000ffff0d7224 */ /* 0x003fce00078e00ff */
[----:B------:R-:W-:-:S07]  /*6140*/  LEPC R20, `(.L_x_1968) ;  /* 0x000000001014794e */ /* 0x000fce0000000000 */
[----:B--2---:R-:W-:Y:S05]  /*6150*/  CALL.ABS.NOINC R14 ;  /* 0x000000000e007343 */ /* 0x004fea0003c00000 */
.L_x_1968:
[----:B------:R-:W-:Y:S05]  /*6160*/  BSYNC B6 ;  /* 0x0000000000067941 */ /* 0x000fea0003800000 */
.L_x_1967:
[----:B------:R-:W2:Y:S01]  /*6170*/  LDL R20, [R1+0x10] ;  /* 0x0000100001147983 */ /* 0x000ea20000100800 */
[----:B------:R-:W1:Y:S01]  /*6180*/  LDC.64 R10, c[0x0][0x3d8] ;  /* 0x0000f600ff0a7b82 */ /* 0x000e620000000a00 */
[----:B------:R-:W-:Y:S01]  /*6190*/  SHF.R.S32.HI R3, RZ, 0x1f, R153 ;  /* 0x0000001fff037819 */ /* 0x000fe20000011499 */
[----:B------:R-:W-:Y:S01]  /*61a0*/  ULDC.U8 UR4, c[0x0][0x3f0] ;  /* 0x0000fc0000047ab9 */ /* 0x000fe20000000000 */
[----:B------:R-:W-:Y:S01]  /*61b0*/  BSSY B0, `(.L_x_1969) ;  /* 0x00002eb000007945 */ /* 0x000fe20003800000 */
[----:B------:R-:W-:-:S04]  /*61c0*/  ISETP.NE.AND P0, PT, RZ, UR4, PT ;  /* 0x00000004ff007c0c */ /* 0x000fc8000bf05270 */
[----:B0-----:R-:W0:Y:S01]  /*61d0*/  LDC.64 R12, c[0x0][0x3e8] ;  /* 0x0000fa00ff0c7b82 */ /* 0x001e220000000a00 */
[-C--:B-1----:R-:W-:Y:S02]  /*61e0*/  IMAD R0, R3, R10.reuse, RZ ;  /* 0x0000000a03007224 */ /* 0x082fe400078e02ff */
[----:B------:R-:W-:-:S04]  /*61f0*/  IMAD.WIDE.U32 R28, R153, R10, RZ ;  /* 0x0000000a991c7225 */ /* 0x000fc800078e00ff */
[-C--:B0-----:R-:W-:Y:S02]  /*6200*/  IMAD R4, R3, R12.reuse, RZ ;  /* 0x0000000c03047224 */ /* 0x081fe400078e02ff */
[----:B------:R-:W-:-:S04]  /*6210*/  IMAD.WIDE.U32 R8, R153, R12, RZ ;  /* 0x0000000c99087225 */ /* 0x000fc800078e00ff */
[C---:B------:R-:W-:Y:S02]  /*6220*/  IMAD R3, R153.reuse, R11, R0 ;  /* 0x0000000b99037224 */ /* 0x040fe400078e0200 */
[----:B------:R-:W-:Y:S02]  /*6230*/  IMAD R5, R153, R13, R4 ;  /* 0x0000000d99057224 */ /* 0x000fe400078e0204 */
[----:B------:R-:W-:Y:S02]  /*6240*/  IMAD.IADD R3, R29, 0x1, R3 ;  /* 0x000000011d037824 */ /* 0x000fe400078e0203 */
[----:B------:R-:W-:Y:S02]  /*6250*/  IMAD.IADD R47, R9, 0x1, R5 ;  /* 0x00000001092f7824 */ /* 0x000fe400078e0205 */
[----:B------:R-:W-:-:S04]  /*6260*/  IMAD.WIDE.U32 R14, R28, 0xc0, RZ ;  /* 0x000000c01c0e7825 */ /* 0x000fc800078e00ff */
[----:B------:R-:W-:-:S04]  /*6270*/  IMAD.WIDE.U32 R4, R8, 0xc0, RZ ;  /* 0x000000c008047825 */ /* 0x000fc800078e00ff */
[----:B------:R-:W-:Y:S02]  /*6280*/  IMAD R21, R3, 0xc0, RZ ;  /* 0x000000c003157824 */ /* 0x000fe400078e02ff */
[----:B------:R-:W-:Y:S02]  /*6290*/  IMAD R47, R47, 0xc0, RZ ;  /* 0x000000c02f2f7824 */ /* 0x000fe400078e02ff */
[----:B------:R-:W-:Y:S02]  /*62a0*/  IMAD.IADD R51, R15, 0x1, R21 ;  /* 0x000000010f337824 */ /* 0x000fe400078e0215 */
[----:B------:R-:W-:Y:S02]  /*62b0*/  IMAD.IADD R53, R5, 0x1, R47 ;  /* 0x0000000105357824 */ /* 0x000fe400078e022f */
[----:B--2---:R-:W-:-:S05]  /*62c0*/  IMAD R20, R153, -0xc0, R20 ;  /* 0xffffff4099147824 */ /* 0x004fca00078e0214 */
[----:B------:R-:W-:Y:S01]  /*62d0*/  VIMNMX R20, R20, 0xc0, PT ;  /* 0x000000c014147848 */ /* 0x000fe20003fe0100 */
[----:B------:R-:W-:Y:S06]  /*62e0*/  @!P0 BRA `(.L_x_1970) ;  /* 0x0000001400d08947 */ /* 0x000fec0003800000 */
[----:B------:R-:W0:Y:S01]  /*62f0*/  LDC R0, c[0x0][0x428] ;  /* 0x00010a00ff007b82 */ /* 0x000e220000000800 */
[CC--:B------:R-:W-:Y:S01]  /*6300*/  ISETP.GE.AND P0, PT, R19.reuse, R20.reuse, PT ;  /* 0x000000141300720c */ /* 0x0c0fe20003f06270 */
[----:B------:R-:W-:Y:S01]  /*6310*/  VIADD R24, R19, 0x60 ;  /* 0x0000006013187836 */ /* 0x000fe20000000000 */
[----:B------:R-:W-:Y:S01]  /*6320*/  BSSY B1, `(.L_x_1971) ;  /* 0x0000028000017945 */ /* 0x000fe20003800000 */
[----:B------:R-:W-:Y:S01]  /*6330*/  IMAD.MOV.U32 R44, RZ, RZ, R40 ;  /* 0x000000ffff2c7224 */ /* 0x000fe200078e0028 */
[----:B------:R-:W-:Y:S01]  /*6340*/  CS2R R40, SRZ ;  /* 0x0000000000287805 */ /* 0x000fe2000001ff00 */
[----:B------:R-:W-:Y:S01]  /*6350*/  IMAD.MOV.U32 R7, RZ, RZ, R37 ;  /* 0x000000ffff077224 */ /* 0x000fe200078e0025 */
[----:B------:R-:W-:Y:S02]  /*6360*/  ISETP.GE.AND P1, PT, R24, R20, PT ;  /* 0x000000141800720c */ /* 0x000fe40003f26270 */
[----:B------:R-:W-:Y:S02]  /*6370*/  CS2R R32, SRZ ;  /* 0x0000000000207805 */ /* 0x000fe4000001ff00 */
[----:B0-----:R-:W-:Y:S01]  /*6380*/  ISETP.NE.AND P2, PT, R0, 0x1, PT ;  /* 0x000000010000780c */ /* 0x001fe20003f45270 */
[----:B------:R-:W-:-:S04]  /*6390*/  IMAD R0, R153, 0xc0, R19 ;  /* 0x000000c099007824 */ /* 0x000fc800078e0213 */
[----:B------:R-:W-:Y:S01]  /*63a0*/  IMAD R3, R30, 0x60, R0 ;  /* 0x000000601e037824 */ /* 0x000fe200078e0200 */
[----:B------:R-:W-:-:S07]  /*63b0*/  CS2R R30, SRZ ;  /* 0x00000000001e7805 */ /* 0x000fce000001ff00 */
[----:B------:R-:W0:Y:S08]  /*63c0*/  @P2 LDC R6, c[0x0][0x42c] ;  /* 0x00010b00ff062b82 */ /* 0x000e300000000800 */
        /* <DEDUP_REMOVED lines=29> */
.L_x_1972:
[----:B------:R-:W-:Y:S05]  /*65a0*/  BSYNC B1 ;  /* 0x0000000000017941 */ /* 0x000fea0003800000 */
.L_x_1971:
[----:B------:R-:W-:Y:S01]  /*65b0*/  BSSY B1, `(.L_x_1973) ;  /* 0x0000023000017945 */ /* 0x000fe20003800000 */
[----:B0-----:R-:W-:Y:S02]  /*65c0*/  CS2R R20, SRZ ;  /* 0x0000000000147805 */ /* 0x001fe4000001ff00 */
[----:B------:R-:W-:Y:S02]  /*65d0*/  CS2R R28, SRZ ;  /* 0x00000000001c7805 */ /* 0x000fe4000001ff00 */
        /* <DEDUP_REMOVED lines=10> */
[----:B------:R-:W-:-:S03]  /*6680*/  CS2R R28, SRZ ;  /* 0x00000000001c7805 */ /* 0x000fc6000001ff00 */
        /* <DEDUP_REMOVED lines=9> */
[----:B------:R-:W-:Y:S02]  /*6720*/  CS2R R20, SRZ ;  /* 0x0000000000147805 */ /* 0x000fe4000001ff00 */
[----:B------:R-:W-:-:S02]  /*6730*/  IADD3.X R9, R35, R25, R9, P4, !PT ;  /* 0x0000001923097210 */ /* 0x000fc400027fe409 */
[----:B------:R-:W-:Y:S02]  /*6740*/  CS2R R24, SRZ ;  /* 0x0000000000187805 */ /* 0x000fe4000001ff00 */
[C---:B------:R-:W-:Y:S02]  /*6750*/  LEA R4, P3, R15.reuse, UR6, 0x1 ;  /* 0x000000060f047c11 */ /* 0x040fe4000f8608ff */
[C---:B------:R-:W-:Y:S02]  /*6760*/  LEA R14, P4, R0.reuse, UR4, 0x1 ;  /* 0x00000004000e7c11 */ /* 0x040fe4000f8808ff */
[----:B------:R-:W-:Y:S02]  /*6770*/  LEA.HI.X R5, R15, UR7, R38, 0x1, P3 ;  /* 0x000000070f057c11 */ /* 0x000fe400098f0c26 */
[----:B------:R-:W-:Y:S02]  /*6780*/  LEA.HI.X R15, R0, UR5, R9, 0x1, P4 ;  /* 0x00000005000f7c11 */ /* 0x000fe4000a0f0c09 */
[----:B------:R-:W-:Y:S01]  /*6790*/  CS2R R8, SRZ ;  /* 0x0000000000087805 */ /* 0x000fe2000001ff00 */
[----:B------:R0:W5:Y:S05]  /*67a0*/  @!P5 LDG.E.64 R28, desc[UR40][R4.64] ;  /* 0x00000028041cd981 */ /* 0x00016a000c1e1b00 */
[----:B------:R0:W5:Y:S04]  /*67b0*/  @!P2 LDG.E.64 R8, desc[UR40][R4.64+0x20] ;  /* 0x000020280408a981 */ /* 0x000168000c1e1b00 */
[----:B------:R0:W5:Y:S04]  /*67c0*/  @!P5 LDG.E.64 R24, desc[UR40][R14.64] ;  /* 0x000000280e18d981 */ /* 0x000168000c1e1b00 */
[----:B------:R0:W5:Y:S02]  /*67d0*/  @!P2 LDG.E.64 R20, desc[UR40][R14.64+0x20] ;  /* 0x000020280e14a981 */ /* 0x000164000c1e1b00 */
.L_x_1974:
[----:B------:R-:W-:Y:S05]  /*67e0*/  BSYNC B1 ;  /* 0x0000000000017941 */ /* 0x000fea0003800000 */
.L_x_1973:
[----:B0-----:R-:W2:Y:S04]  /*67f0*/  LDL R14, [R1+0x38] ;  /* 0x00003800010e7983 */ /* 0x001ea80000100800 */
[----:B------:R-:W3:Y:S01]  /*6800*/  LDL R34, [R1+0x1c] ;  /* 0x00001c0001227983 */ /* 0x000ee20000100800 */
[C---:B------:R-:W-:Y:S01]  /*6810*/  IMAD.WIDE.U32 R6, R3.reuse, R10, R6 ;  /* 0x0000000a03067225 */ /* 0x040fe200078e0006 */
[----:B------:R-:W-:Y:S01]  /*6820*/  ULDC.64 UR4, c[0x0][0x3c8] ;  /* 0x0000f20000047ab9 */ /* 0x000fe20000000a00 */
[----:B------:R-:W-:Y:S02]  /*6830*/  ULDC.64 UR6, c[0x0][0x3e0] ;  /* 0x0000f80000067ab9 */ /* 0x000fe40000000a00 */
[----:B------:R-:W-:-:S04]  /*6840*/  IMAD.WIDE.U32 R44, R3, R12, R44 ;  /* 0x0000000c032c7225 */ /* 0x000fc800078e002c */
[C---:B------:R-:W-:Y:S02]  /*6850*/  IMAD R10, R37.reuse, R10, RZ ;  /* 0x0000000a250a7224 */ /* 0x040fe400078e02ff */
[----:B------:R-:W-:Y:S02]  /*6860*/  IMAD R12, R37, R12, RZ ;  /* 0x0000000c250c7224 */ /* 0x000fe400078e02ff */
[C---:B------:R-:W-:Y:S02]  /*6870*/  IMAD R5, R3.reuse, R11, R10 ;  /* 0x0000000b03057224 */ /* 0x040fe400078e020a */
[----:B------:R-:W-:Y:S02]  /*6880*/  IMAD R3, R3, R13, R12 ;  /* 0x0000000d03037224 */ /* 0x000fe400078e020c */
[----:B------:R-:W-:Y:S02]  /*6890*/  IMAD.IADD R5, R7, 0x1, R5 ;  /* 0x0000000107057824 */ /* 0x000fe400078e0205 */
[----:B------:R-:W-:Y:S01]  /*68a0*/  IMAD.IADD R3, R45, 0x1, R3 ;  /* 0x000000012d037824 */ /* 0x000fe200078e0203 */
[----:B--2---:R-:W-:Y:S01]  /*68b0*/  LEA.HI R0, R14, R14, RZ, 0x1 ;  /* 0x0000000e0e007211 */ /* 0x004fe200078f08ff */
[----:B---3--:R-:W-:-:S03]  /*68c0*/  IMAD.SHL.U32 R4, R34, 0x40, RZ ;  /* 0x0000004022047824 */ /* 0x008fc600078e00ff */
[----:B------:R-:W-:Y:S02]  /*68d0*/  LOP3.LUT R10, R0, 0xfffffffe, RZ, 0xc0, !PT ;  /* 0xfffffffe000a7812 */ /* 0x000fe400078ec0ff */
[----:B------:R-:W-:Y:S02]  /*68e0*/  LEA R0, P3, R44, UR6, 0x1 ;  /* 0x000000062c007c11 */ /* 0x000fe4000f8608ff */
[----:B------:R-:W-:Y:S01]  /*68f0*/  LOP3.LUT R15, R4, 0x1c0, RZ, 0xc0, !PT ;  /* 0x000001c0040f7812 */ /* 0x000fe200078ec0ff */
[----:B------:R-:W-:Y:S01]  /*6900*/  IMAD.IADD R7, R14, 0x1, -R10 ;  /* 0x000000010e077824 */ /* 0x000fe200078e0a0a */
[----:B------:R-:W-:Y:S01]  /*6910*/  LEA R4, P2, R6, UR4, 0x1 ;  /* 0x0000000406047c11 */ /* 0x000fe2000f8408ff */
[----:B------:R-:W-:Y:S01]  /*6920*/  UMOV UR4, 0xffffffff ;  /* 0xffffffff00047882 */ /* 0x000fe20000000000 */
[----:B------:R-:W-:Y:S02]  /*6930*/  LOP3.LUT R11, R15, 0x18, R16, 0xf8, !PT ;  /* 0x000000180f0b7812 */ /* 0x000fe400078ef810 */
[----:B------:R-:W-:-:S02]  /*6940*/  SHF.R.U32.HI R12, RZ, 0x3, R15 ;  /* 0x00000003ff0c7819 */ /* 0x000fc4000001160f */
[----:B------:R-:W-:Y:S02]  /*6950*/  LEA.HI.X R5, R6, UR5, R5, 0x1, P2 ;  /* 0x0000000506057c11 */ /* 0x000fe400090f0c05 */
[----:B------:R-:W-:Y:S02]  /*6960*/  LEA.HI.X R3, R44, UR7, R3, 0x1, P3 ;  /* 0x000000072c037c11 */ /* 0x000fe400098f0c03 */
[----:B------:R-:W-:Y:S02]  /*6970*/  LOP3.LUT R10, R11, R12, RZ, 0x3c, !PT ;  /* 0x0000000c0b0a7212 */ /* 0x000fe400078e3cff */
[----:B------:R-:W-:Y:S01]  /*6980*/  SHF.L.U32 R7, R7, 0x1f, RZ ;  /* 0x0000001f07077819 */ /* 0x000fe200000006ff */
[----:B------:R-:W-:Y:S06]  /*6990*/  BRA.DIV UR4, `(.L_x_1975) ;  /* 0x0000010604347947 */ /* 0x000fec000b800000 */
.L_x_2165:
[----:B------:R-:W-:-:S03]  /*69a0*/  UMOV UR4, 0xffffffff ;  /* 0xffffffff00047882 */ /* 0x000fc60000000000 */
[----:B------:R-:W-:Y:S05]  /*69b0*/  BRA.DIV UR4, `(.L_x_1976) ;  /* 0x0000010604547947 */ /* 0x000fea000b800000 */
.L_x_2168:
[----:B------:R-:W-:-:S03]  /*69c0*/  UMOV UR4, 0xffffffff ;  /* 0xffffffff00047882 */ /* 0x000fc60000000000 */
[----:B------:R-:W-:Y:S05]  /*69d0*/  BRA.DIV UR4, `(.L_x_1977) ;  /* 0x0000010604747947 */ /* 0x000fea000b800000 */
.L_x_2171:
[----:B------:R-:W-:-:S03]  /*69e0*/  UMOV UR4, 0xffffffff ;  /* 0xffffffff00047882 */ /* 0x000fc60000000000 */
[----:B------:R-:W-:Y:S05]  /*69f0*/  BRA.DIV UR4, `(.L_x_1978) ;  /* 0x0000010604947947 */ /* 0x000fea000b800000 */
.L_x_2174:
[----:B------:R-:W-:-:S03]  /*6a00*/  UMOV UR4, 0xffffffff ;  /* 0xffffffff00047882 */ /* 0x000fc60000000000 */
[----:B------:R-:W-:Y:S05]  /*6a10*/  BRA.DIV UR4, `(.L_x_1979) ;  /* 0x0000010604b47947 */ /* 0x000fea000b800000 */
.L_x_2177:
[----:B------:R-:W-:-:S03]  /*6a20*/  UMOV UR4, 0xffffffff ;  /* 0xffffffff00047882 */ /* 0x000fc60000000000 */
[----:B------:R-:W-:Y:S05]  /*6a30*/  BRA.DIV UR4, `(.L_x_1980) ;  /* 0x0000010604d47947 */ /* 0x000fea000b800000 */
.L_x_2180:
[----:B------:R-:W-:-:S03]  /*6a40*/  UMOV UR4, 0xffffffff ;  /* 0xffffffff00047882 */ /* 0x000fc60000000000 */
[----:B------:R-:W-:Y:S05]  /*6a50*/  BRA.DIV UR4, `(.L_x_1981) ;  /* 0x0000010604f47947 */ /* 0x000fea000b800000 */
.L_x_2183:
[----:B------:R-:W-:-:S03]  /*6a60*/  UMOV UR4, 0xffffffff ;  /* 0xffffffff00047882 */ /* 0x000fc60000000000 */
[----:B------:R-:W-:Y:S05]  /*6a70*/  BRA.DIV UR4, `(.L_x_1982) ;  /* 0x0000010a04147947 */ /* 0x000fea000b800000 */
.L_x_2186:
        /* <DEDUP_REMOVED lines=17> */
[----:B------:R-:W-:Y:S01]  /*6b90*/  IMAD.MOV.U32 R34, RZ, RZ, R29 ;  /* 0x000000ffff227224 */ /* 0x000fe200078e001d */
[----:B------:R-:W-:Y:S01]  /*6ba0*/  PRMT R39, R0, 0x7610, R39 ;  /* 0x0000761000277816 */ /* 0x000fe20000000027 */
[----:B0-----:R-:W-:-:S05]  /*6bb0*/  VIADD R13, R6, 0xffffff80 ;  /* 0xffffff80060d7836 */ /* 0x001fca0000000000 */
[----:B------:R-:W-:-:S04]  /*6bc0*/  SHF.R.S32.HI R6, RZ, 0x1f, R13 ;  /* 0x0000001fff067819 */ /* 0x000fc8000001140d */
[----:B------:R-:W-:Y:S01]  /*6bd0*/  LEA.HI R6, R6, R13, RZ, 0x5 ;  /* 0x0000000d06067211 */ /* 0x000fe200078f28ff */
[----:B------:R-:W-:-:S03]  /*6be0*/  IMAD.MOV.U32 R13, RZ, RZ, R25 ;  /* 0x000000ffff0d7224 */ /* 0x000fc600078e0019 */
[----:B------:R-:W-:Y:S02]  /*6bf0*/  SHF.R.S32.HI R6, RZ, 0x5, R6 ;  /* 0x00000005ff067819 */ /* 0x000fe40000011406 */
[----:B------:R-:W-:Y:S01]  /*6c00*/  PRMT R13, R13, 0x5410, R5 ;  /* 0x000054100d0d7816 */ /* 0x000fe20000000005 */
[----:B------:R-:W-:Y:S02]  /*6c10*/  IMAD.MOV.U32 R5, RZ, RZ, R21 ;  /* 0x000000ffff057224 */ /* 0x000fe400078e0015 */
[----:B------:R-:W-:Y:S01]  /*6c20*/  IMAD R3, R6, 0x200, R10 ;  /* 0x0000020006037824 */ /* 0x000fe200078e020a */
        /* <DEDUP_REMOVED lines=8> */
[----:B------:R-:W-:Y:S02]  /*6cb0*/  VIADD R0, R3, 0x8440 ;  /* 0x0000844003007836 */ /* 0x000fe40000000000 */
[----:B------:R-:W-:Y:S02]  /*6cc0*/  @P3 VIADD R0, R4, 0xffffffc0 ;  /* 0xffffffc004003836 */ /* 0x000fe40000000000 */
[----:B------:R-:W-:Y:S02]  /*6cd0*/  IMAD.MOV.U32 R4, RZ, RZ, R20 ;  /* 0x000000ffff047224 */ /* 0x000fe400078e0014 */
[----:B------:R-:W-:-:S03]  /*6ce0*/  IMAD.MOV.U32 R6, RZ, RZ, R28 ;  /* 0x000000ffff067224 */ /* 0x000fc600078e001c */
[----:B------:R-:W-:Y:S01]  /*6cf0*/  PRMT R10, R4, 0x7610, R10 ;  /* 0x00007610040a7816 */ /* 0x000fe2000000000a */
[----:B------:R-:W-:Y:S01]  /*6d00*/  IMAD.MOV.U32 R4, RZ, RZ, R8 ;  /* 0x000000ffff047224 */ /* 0x000fe200078e0008 */
[----:B------:R-:W-:Y:S01]  /*6d10*/  PRMT R35, R6, 0x7610, R35 ;  /* 0x0000761006237816 */ /* 0x000fe20000000023 */
[----:B-1----:R-:W-:Y:S06]  /*6d20*/  @!P2 BRA `(.L_x_1984) ;  /* 0x000001040090a947 */ /* 0x002fec0003800000 */
.L_x_2187:
[----:B------:R-:W-:Y:S05]  /*6d30*/  BSYNC B1 ;  /* 0x0000000000017941 */ /* 0x000fea0003800000 */
.L_x_1983:
        /* <DEDUP_REMOVED lines=11> */
[----:B------:R-:W-:Y:S02]  /*6df0*/  SHF.R.U64 R37, R42, 0x10, R43 ;  /* 0x000000102a257819 */ /* 0x000fe4000000122b */
        /* <DEDUP_REMOVED lines=9> */
[----:B------:R-:W-:Y:S02]  /*6e90*/  PRMT R44, R11, 0x5432, R44 ;  /* 0x000054320b2c7816 */ /* 0x000fe4000000002c */
[----:B------:R-:W-:Y:S02]  /*6ea0*/  LOP3.LUT R42, R42, 0xffff0000, RZ, 0xc0, !PT ;  /* 0xffff00002a2a7812 */ /* 0x000fe400078ec0ff */
        /* <DEDUP_REMOVED lines=32> */
[----:B------:R1:W-:Y:S02]  /*70b0*/  STS.128 [R3+0x8400], R4 ;  /* 0x0084000403007388 */ /* 0x0003e40000000c00 */
.L_x_1988:
[----:B------:R-:W-:Y:S05]  /*70c0*/  BSYNC B2 ;  /* 0x0000000000027941 */ /* 0x000fea0003800000 */
.L_x_1987:
[----:B------:R-:W-:Y:S05]  /*70d0*/  @P2 BRA `(.L_x_1986) ;  /* 0x0000000000b82947 */ /* 0x000fea0003800000 */
[----:B01----:R-:W0:Y:S01]  /*70e0*/  LDS.128 R4, [R0] ;  /* 0x0000000000047984 */ /* 0x003e220000000c00 */
[----:B------:R-:W-:Y:S02]  /*70f0*/  SHF.R.U32.HI R41, RZ, 0x10, R33 ;  /* 0x00000010ff297819 */ /* 0x000fe40000011621 */
[----:B------:R-:W-:Y:S02]  /*7100*/  SHF.R.U32.HI R38, RZ, 0x10, R31 ;  /* 0x00000010ff267819 */ /* 0x000fe4000001161f */
[----:B------:R-:W-:Y:S02]  /*7110*/  PRMT R41, R49, 0x5410, R41 ;  /* 0x0000541031297816 */ /* 0x000fe40000000029 */
[----:B------:R-:W-:Y:S02]  /*7120*/  PRMT R38, R13, 0x5432, R38 ;  /* 0x000054320d267816 */ /* 0x000fe40000000026 */
[----:B------:R-:W-:Y:S01]  /*7130*/  SHF.R.U64 R37, R30, 0x10, R31 ;  /* 0x000000101e257819 */ /* 0x000fe2000000121f */
[C---:B------:R-:W-:Y:S01]  /*7140*/  IMAD.U32 R42, R41.reuse, 0x10000, RZ ;  /* 0x00010000292a7824 */ /* 0x040fe200078e00ff */
[----:B------:R-:W-:Y:S01]  /*7150*/  SHF.R.U64 R40, R32, 0x10, R33 ;  /* 0x0000001020287819 */ /* 0x000fe20000001221 */
[----:B------:R-:W-:Y:S01]  /*7160*/  IMAD.U32 R39, R38, 0x10000, RZ ;  /* 0x0001000026277824 */ /* 0x000fe200078e00ff */
[----:B------:R-:W-:-:S02]  /*7170*/  LOP3.LUT R41, R41, 0xffff0000, RZ, 0xc0, !PT ;  /* 0xffff000029297812 */ /* 0x000fc400078ec0ff */
[----:B------:R-:W-:Y:S02]  /*7180*/  LOP3.LUT R38, R38, 0xffff0000, RZ, 0xc0, !PT ;  /* 0xffff000026267812 */ /* 0x000fe400078ec0ff */
[----:B------:R-:W-:Y:S02]  /*7190*/  PRMT R40, R12, 0x5432, R40 ;  /* 0x000054320c287816 */ /* 0x000fe40000000028 */
        /* <DEDUP_REMOVED lines=10> */
[----:B------:R-:W-:Y:S01]  /*7240*/  FMUL.FTZ R39, R33, R38 ;  /* 0x0000002621277220 */ /* 0x000fe20000410000 */
[----:B------:R-:W-:Y:S02]  /*7250*/  IMAD.U32 R7, R5, 0x10000, RZ ;  /* 0x0001000005077824 */ /* 0x000fe400078e00ff */
[----:B------:R-:W-:Y:S01]  /*7260*/  FFMA.FTZ R42, R30, R42, R31 ;  /* 0x0000002a1e2a7223 */ /* 0x000fe2000001001f */
[----:B------:R-:W-:Y:S01]  /*7270*/  IMAD.U32 R33, R40, 0x10000, RZ ;  /* 0x0001000028217824 */ /* 0x000fe200078e00ff */
[----:B------:R-:W-:Y:S01]  /*7280*/  LOP3.LUT R4, R4, 0xffff0000, RZ, 0xc0, !PT ;  /* 0xffff000004047812 */ /* 0x000fe200078ec0ff */
[----:B------:R-:W-:Y:S01]  /*7290*/  IMAD.U32 R31, R37, 0x10000, RZ ;  /* 0x00010000251f7824 */ /* 0x000fe200078e00ff */
[----:B------:R-:W-:Y:S01]  /*72a0*/  LOP3.LUT R5, R5, 0xffff0000, RZ, 0xc0, !PT ;  /* 0xffff000005057812 */ /* 0x000fe200078ec0ff */
[----:B------:R-:W-:Y:S01]  /*72b0*/  FFMA.FTZ R45, R32, R38, -R45 ;  /* 0x00000026202d7223 */ /* 0x000fe2000001082d */
        /* <DEDUP_REMOVED lines=16> */
.L_x_1986:
[----:B------:R-:W-:Y:S05]  /*73c0*/  BSYNC B1 ;  /* 0x0000000000017941 */ /* 0x000fea0003800000 */
.L_x_1985:
        /* <DEDUP_REMOVED lines=8> */
[----:B------:R-:W-:Y:S02]  /*7450*/  SHF.R.U64 R26, R28, 0x10, R29 ;  /* 0x000000101c1a7819 */ /* 0x000fe4000000121d */
[----:B------:R-:W-:Y:S02]  /*7460*/  SHF.R.U64 R24, R24, 0x10, R25 ;  /* 0x0000001018187819 */ /* 0x000fe40000001219 */
        /* <DEDUP_REMOVED lines=11> */
[----:B------:R-:W-:Y:S01]  /*7520*/  IMAD.U32 R14, R6, 0x10000, RZ ;  /* 0x00010000060e7824 */ /* 0x000fe200078e00ff */
[C---:B------:R-:W-:Y:S01]  /*7530*/  LOP3.LUT R25, R7.reuse, 0xffff0000, RZ, 0xc0, !PT ;  /* 0xffff000007197812 */ /* 0x040fe200078ec0ff */
[----:B------:R-:W-:-:S02]  /*7540*/  IMAD.U32 R24, R7, 0x10000, RZ ;  /* 0x0001000007187824 */ /* 0x000fc400078e00ff */
[C---:B------:R-:W-:Y:S01]  /*7550*/  FMUL.FTZ R30, R15.reuse, R26 ;  /* 0x0000001a0f1e7220 */ /* 0x040fe20000410000 */
[-C--:B------:R-:W-:Y:S01]  /*7560*/  FMUL.FTZ R31, R15, R29.reuse ;  /* 0x0000001d0f1f7220 */ /* 0x080fe20000410000 */
[----:B------:R-:W-:Y:S01]  /*7570*/  FMUL.FTZ R15, R25, R28 ;  /* 0x0000001c190f7220 */ /* 0x000fe20000410000 */
[----:B------:R-:W-:Y:S02]  /*7580*/  IMAD.U32 R6, R4, 0x10000, RZ ;  /* 0x0001000004067824 */ /* 0x000fe400078e00ff */
[C---:B------:R-:W-:Y:S01]  /*7590*/  FFMA.FTZ R30, R14.reuse, R29, R30 ;  /* 0x0000001d0e1e7223 */ /* 0x040fe2000001001e */
[----:B------:R-:W-:Y:S02]  /*75a0*/  IMAD.U32 R7, R5, 0x10000, RZ ;  /* 0x0001000005077824 */ /* 0x000fe400078e00ff */
[----:B------:R-:W-:Y:S01]  /*75b0*/  FFMA.FTZ R31, R14, R26, -R31 ;  /* 0x0000001a0e1f7223 */ /* 0x000fe2000001081f */
[-C--:B------:R-:W-:Y:S01]  /*75c0*/  FMUL.FTZ R29, R25, R34.reuse ;  /* 0x00000022191d7220 */ /* 0x080fe20000410000 */
[----:B------:R-:W-:Y:S01]  /*75d0*/  LOP3.LUT R4, R4, 0xffff0000, RZ, 0xc0, !PT ;  /* 0xffff000004047812 */ /* 0x000fe200078ec0ff */
        /* <DEDUP_REMOVED lines=20> */
.L_x_1991:
[----:B------:R-:W-:Y:S05]  /*7720*/  BSYNC B1 ;  /* 0x0000000000017941 */ /* 0x000fea0003800000 */
.L_x_1990:
        /* <DEDUP_REMOVED lines=48> */
.L_x_1970:
[----:B------:R-:W2:Y:S01]  /*7a30*/  LDL R50, [R1+0x38] ;  /* 0x0000380001327983 */ /* 0x000ea20000100800 */
[----:B------:R-:W0:Y:S01]  /*7a40*/  LDC R21, c[0x0][0x3d4] ;  /* 0x0000f500ff157b82 */ /* 0x000e220000000800 */
[C---:B------:R-:W-:Y:S01]  /*7a50*/  VIADD R48, R19.reuse, 0x60 ;  /* 0x0000006013307836 */ /* 0x040fe20000000000 */
[-C--:B------:R-:W-:Y:S01]  /*7a60*/  ISETP.GE.AND P1, PT, R19, R20.reuse, PT ;  /* 0x000000141300720c */ /* 0x080fe20003f26270 */
[----:B------:R-:W-:Y:S01]  /*7a70*/  ULDC.64 UR4, c[0x0][0x3c8] ;  /* 0x0000f20000047ab9 */ /* 0x000fe20000000a00 */
[----:B------:R-:W-:Y:S02]  /*7a80*/  ULDC.64 UR6, c[0x0][0x3e0] ;  /* 0x0000f80000067ab9 */ /* 0x000fe40000000a00 */
[----:B------:R-:W-:-:S04]  /*7a90*/  ISETP.GE.AND P0, PT, R48, R20, PT ;  /* 0x000000143000720c */ /* 0x000fc80003f06270 */
[CC--:B0-----:R-:W-:Y:S02]  /*7aa0*/  ISETP.GE.OR P0, PT, R16.reuse, R21.reuse, P0 ;  /* 0x000000151000720c */ /* 0x0c1fe40000706670 */
[----:B------:R-:W-:-:S11]  /*7ab0*/  ISETP.GE.OR P1, PT, R16, R21, P1 ;  /* 0x000000151000720c */ /* 0x000fd60000f26670 */
[----:B------:R-:W0:Y:S01]  /*7ac0*/  @!P0 LDC.64 R46, c[0x0][0x3e0] ;  /* 0x0000f800ff2e8b82 */ /* 0x000e220000000a00 */
[----:B------:R-:W-:Y:S01]  /*7ad0*/  @!P0 IMAD.MOV.U32 R15, RZ, RZ, R51 ;  /* 0x000000ffff0f8224 */ /* 0x000fe200078e0033 */
[----:B------:R-:W-:Y:S01]  /*7ae0*/  @!P1 IADD3 R26, P2, R33, R4, RZ ;  /* 0x00000004211a9210 */ /* 0x000fe20007f5e0ff */
[----:B------:R-:W-:Y:S01]  /*7af0*/  @!P0 IMAD.MOV.U32 R6, RZ, RZ, R4 ;  /* 0x000000ffff068224 */ /* 0x000fe200078e0004 */
[C---:B------:R-:W-:Y:S01]  /*7b00*/  @!P1 IADD3 R3, P3, R25.reuse, R14, RZ ;  /* 0x0000000e19039210 */ /* 0x040fe20007f7e0ff */
[----:B------:R-:W-:Y:S02]  /*7b10*/  @!P0 IMAD.MOV.U32 R7, RZ, RZ, R53 ;  /* 0x000000ffff078224 */ /* 0x000fe400078e0035 */
[----:B------:R-:W-:Y:S01]  /*7b20*/  @!P0 IMAD.WIDE.U32 R4, R10, 0x60, R14 ;  /* 0x000000600a048825 */ /* 0x000fe200078e000e */
[----:B------:R-:W1:Y:S03]  /*7b30*/  @!P0 LDC.64 R38, c[0x0][0x3c8] ;  /* 0x0000f200ff268b82 */ /* 0x000e660000000a00 */
[----:B------:R-:W-:Y:S01]  /*7b40*/  @!P0 IMAD.WIDE.U32 R6, R12, 0x60, R6 ;  /* 0x000000600c068825 */ /* 0x000fe200078e0006 */
[----:B------:R-:W-:-:S03]  /*7b50*/  @!P0 IADD3 R24, P4, R25, R4, RZ ;  /* 0x0000000419188210 */ /* 0x000fc60007f9e0ff */
[----:B------:R-:W-:Y:S01]  /*7b60*/  @!P0 IMAD R15, R11, 0x60, RZ ;  /* 0x000000600b0f8824 */ /* 0x000fe200078e02ff */
[----:B------:R-:W-:Y:S01]  /*7b70*/  @!P0 IADD3 R0, P5, R33, R6, RZ ;  /* 0x0000000621008210 */ /* 0x000fe20007fbe0ff */
[----:B------:R-:W-:Y:S01]  /*7b80*/  @!P1 IMAD.X R14, R51, 0x1, R31, P3 ;  /* 0x00000001330e9824 */ /* 0x000fe200018e061f */
[----:B------:R-:W-:Y:S01]  /*7b90*/  @!P1 LEA R8, P3, R3, UR4, 0x1 ;  /* 0x0000000403089c11 */ /* 0x000fe2000f8608ff */
[----:B------:R-:W-:Y:S01]  /*7ba0*/  @!P0 IMAD R4, R13, 0x60, RZ ;  /* 0x000000600d048824 */ /* 0x000fe200078e02ff */
[----:B------:R-:W-:Y:S02]  /*7bb0*/  @!P0 IADD3.X R25, R31, R15, R5, P4, !PT ;  /* 0x0000000f1f198210 */ /* 0x000fe400027fe405 */
[----:B------:R-:W-:Y:S01]  /*7bc0*/  @!P1 LEA.HI.X R9, R3, UR5, R14, 0x1, P3 ;  /* 0x0000000503099c11 */ /* 0x000fe200098f0c0e */
[----:B------:R-:W3:Y:S01]  /*7bd0*/  S2R R44, SR_TID.X ;  /* 0x00000000002c7919 */ /* 0x000ee20000002100 */
[----:B------:R-:W-:Y:S02]  /*7be0*/  @!P0 IADD3.X R3, R49, R4, R7, P5, !PT ;  /* 0x0000000431038210 */ /* 0x000fe40002ffe407 */
[----:B------:R-:W-:-:S02]  /*7bf0*/  CS2R R28, SRZ ;  /* 0x00000000001c7805 */ /* 0x000fc4000001ff00 */
[C---:B0-----:R-:W-:Y:S02]  /*7c00*/  @!P0 LEA R46, P4, R0.reuse, R46, 0x1 ;  /* 0x0000002e002e8211 */ /* 0x041fe400078808ff */
[----:B------:R-:W-:Y:S02]  /*7c10*/  CS2R R30, SRZ ;  /* 0x00000000001e7805 */ /* 0x000fe4000001ff00 */
[----:B------:R-:W-:Y:S02]  /*7c20*/  CS2R R32, SRZ ;  /* 0x0000000000207805 */ /* 0x000fe4000001ff00 */
[----:B------:R-:W-:Y:S02]  /*7c30*/  CS2R R34, SRZ ;  /* 0x0000000000227805 */ /* 0x000fe4000001ff00 */
[----:B------:R-:W-:Y:S02]  /*7c40*/  @!P0 LEA.HI.X R47, R0, R47, R3, 0x1, P4 ;  /* 0x0000002f002f8211 */ /* 0x000fe400020f0c03 */
[----:B------:R-:W-:Y:S01]  /*7c50*/  CS2R R4, SRZ ;  /* 0x0000000000047805 */ /* 0x000fe2000001ff00 */
[----:B------:R-:W0:Y:S01]  /*7c60*/  LDC R0, c[0x0][0x428] ;  /* 0x00010a00ff007b82 */ /* 0x000e220000000800 */
[----:B-1----:R-:W-:-:S02]  /*7c70*/  @!P0 LEA R38, P3, R24, R38, 0x1 ;  /* 0x0000002618268211 */ /* 0x002fc400078608ff */
[----:B------:R-:W-:Y:S01]  /*7c80*/  CS2R R6, SRZ ;  /* 0x0000000000067805 */ /* 0x000fe2000001ff00 */
[----:B------:R-:W5:Y:S01]  /*7c90*/  @!P0 LDG.E.128 R32, desc[UR40][R46.64] ;  /* 0x000000282e208981 */ /* 0x000f62000c1e1d00 */
[----:B------:R-:W-:Y:S01]  /*7ca0*/  @!P1 IMAD.X R15, R53, 0x1, R49, P2 ;  /* 0x00000001350f9824 */ /* 0x000fe200010e0631 */
[----:B------:R-:W-:Y:S01]  /*7cb0*/  @!P0 LEA.HI.X R39, R24, R39, R25, 0x1, P3 ;  /* 0x0000002718278211 */ /* 0x000fe200018f0c19 */
[----:B---3--:R-:W-:-:S04]  /*7cc0*/  VIADD R52, R44, 0xffffff80 ;  /* 0xffffff802c347836 */ /* 0x008fc80000000000 */
[----:B------:R-:W5:Y:S01]  /*7cd0*/  @!P0 LDG.E.128 R28, desc[UR40][R38.64] ;  /* 0x00000028261c8981 */ /* 0x000f62000c1e1d00 */
[----:B0-----:R-:W-:Y:S01]  /*7ce0*/  ISETP.NE.AND P0, PT, R0, 0x1, PT ;  /* 0x000000010000780c */ /* 0x001fe20003f05270 */
[----:B------:R-:W-:Y:S01]  /*7cf0*/  IMAD R3, R153, 0xc0, R19 ;  /* 0x000000c099037824 */ /* 0x000fe200078e0213 */
[C---:B------:R-:W-:Y:S01]  /*7d00*/  @!P1 LEA R14, P2, R26.reuse, UR6, 0x1 ;  /* 0x000000061a0e9c11 */ /* 0x040fe2000f8408ff */
[----:B------:R0:W5:Y:S01]  /*7d10*/  @!P1 LDG.E.128 R4, desc[UR40][R8.64] ;  /* 0x0000002808049981 */ /* 0x000162000c1e1d00 */
[----:B------:R-:W-:Y:S02]  /*7d20*/  SHF.R.S32.HI R44, RZ, 0x1f, R52 ;  /* 0x0000001fff2c7819 */ /* 0x000fe40000011434 */
[----:B------:R-:W-:Y:S02]  /*7d30*/  CS2R R24, SRZ ;  /* 0x0000000000187805 */ /* 0x000fe4000001ff00 */
[----:B------:R-:W-:-:S05]  /*7d40*/  @!P1 LEA.HI.X R15, R26, UR7, R15, 0x1, P2 ;  /* 0x000000071a0f9c11 */ /* 0x000fca00090f0c0f */
[----:B------:R-:W1:Y:S01]  /*7d50*/  @P0 LDC R0, c[0x0][0x42c] ;  /* 0x00010b00ff000b82 */ /* 0x000e620000000800 */
[----:B------:R-:W-:-:S07]  /*7d60*/  LEA.HI R44, R44, R52, RZ, 0x2 ;  /* 0x000000342c2c7211 */ /* 0x000fce00078f10ff */
[----:B0-----:R-:W0:Y:S01]  /*7d70*/  @P0 LDC R9, c[0x0][0x430] ;  /* 0x00010c00ff090b82 */ /* 0x001e220000000800 */
[----:B------:R-:W-:-:S05]  /*7d80*/  LOP3.LUT R44, R44, 0xfffffffc, RZ, 0xc0, !PT ;  /* 0xfffffffc2c2c7812 */ /* 0x000fca00078ec0ff */
[----:B------:R-:W-:-:S04]  /*7d90*/  IMAD.IADD R44, R52, 0x1, -R44 ;  /* 0x00000001342c7824 */ /* 0x000fc800078e0a2c */
[----:B------:R-:W-:-:S04]  /*7da0*/  IMAD R3, R44, 0x60, R3 ;  /* 0x000000602c037824 */ /* 0x000fc800078e0203 */
[----:B-1----:R-:W-:Y:S01]  /*7db0*/  @P0 IMAD.HI.U32 R0, R3, R0, RZ ;  /* 0x0000000003000227 */ /* 0x002fe200078e00ff */
[----:B------:R-:W-:-:S03]  /*7dc0*/  CS2R R26, SRZ ;  /* 0x00000000001a7805 */ /* 0x000fc6000001ff00 */
[----:B------:R-:W-:-:S03]  /*7dd0*/  IMAD.MOV.U32 R44, RZ, RZ, R40 ;  /* 0x000000ffff2c7224 */ /* 0x000fc600078e0028 */
[----:B------:R1:W5:Y:S01]  /*7de0*/  @!P1 LDG.E.128 R24, desc[UR40][R14.64] ;  /* 0x000000280e189981 */ /* 0x000362000c1e1d00 */
[----:B0-----:R-:W-:-:S04]  /*7df0*/  @P0 SHF.R.U32.HI R3, RZ, R9, R0 ;  /* 0x00000009ff030219 */ /* 0x001fc80000011600 */
[----:B------:R-:W-:Y:S01]  /*7e00*/  SHF.R.S32.HI R9, RZ, 0x1f, R3 ;  /* 0x0000001fff097819 */ /* 0x000fe20000011403 */
[----:B------:R-:W-:-:S04]  /*7e10*/  IMAD.WIDE.U32 R38, R3, R12, R44 ;  /* 0x0000000c03267225 */ /* 0x000fc800078e002c */
[----:B-1----:R-:W-:Y:S02]  /*7e20*/  IMAD.MOV.U32 R14, RZ, RZ, R42 ;  /* 0x000000ffff0e7224 */ /* 0x002fe400078e002a */
[----:B------:R-:W-:Y:S02]  /*7e30*/  IMAD.MOV.U32 R15, RZ, RZ, R37 ;  /* 0x000000ffff0f7224 */ /* 0x000fe400078e0025 */
[C---:B------:R-:W-:Y:S02]  /*7e40*/  IMAD R0, R9.reuse, R10, RZ ;  /* 0x0000000a09007224 */ /* 0x040fe400078e02ff */
[----:B------:R-:W-:Y:S02]  /*7e50*/  IMAD R8, R9, R12, RZ ;  /* 0x0000000c09087224 */ /* 0x000fe400078e02ff */
        /* <DEDUP_REMOVED lines=10> */
[----:B--2---:R-:W-:Y:S01]  /*7f00*/  LEA.HI R10, R50, R50, RZ, 0x1 ;  /* 0x00000032320a7211 */ /* 0x004fe200078f08ff */
[----:B------:R-:W-:Y:S06]  /*7f10*/  BRA.DIV UR4, `(.L_x_1992) ;  /* 0x000000f604287947 */ /* 0x000fec000b800000 */
.L_x_2190:
[----:B------:R-:W-:-:S03]  /*7f20*/  UMOV UR4, 0xffffffff ;  /* 0xffffffff00047882 */ /* 0x000fc60000000000 */
[----:B------:R-:W-:Y:S05]  /*7f30*/  BRA.DIV UR4, `(.L_x_1993) ;  /* 0x000000f604487947 */ /* 0x000fea000b800000 */
.L_x_2193:
[----:B------:R-:W-:-:S03]  /*7f40*/  UMOV UR4, 0xffffffff ;  /* 0xffffffff00047882 */ /* 0x000fc60000000000 */
[----:B------:R-:W-:Y:S05]  /*7f50*/  BRA.DIV UR4, `(.L_x_1994) ;  /* 0x000000f604687947 */ /* 0x000fea000b800000 */
.L_x_2196:
[----:B------:R-:W-:-:S03]  /*7f60*/  UMOV UR4, 0xffffffff ;  /* 0xffffffff00047882 */ /* 0x000fc60000000000 */
[----:B------:R-:W-:Y:S05]  /*7f70*/  BRA.DIV UR4, `(.L_x_1995) ;  /* 0x000000f604887947 */ /* 0x000fea000b800000 */
.L_x_2199:
[----:B------:R-:W-:-:S03]  /*7f80*/  UMOV UR4, 0xffffffff ;  /* 0xffffffff00047882 */ /* 0x000fc60000000000 */
[----:B------:R-:W-:Y:S05]  /*7f90*/  BRA.DIV UR4, `(.L_x_1996) ;  /* 0x000000f604a87947 */ /* 0x000fea000b800000 */
.L_x_2202:
[----:B------:R-:W-:Y:S01]  /*7fa0*/  UMOV UR4, 0xffffffff ;  /* 0xffffffff00047882 */ /* 0x000fe20000000000 */
[----:B------:R-:W-:Y:S02]  /*7fb0*/  LOP3.LUT R10, R10, 0xfffffffe, RZ, 0xc0, !PT ;  /* 0xfffffffe0a0a7812 */ /* 0x000fe400078ec0ff */
[----:B------:R-:W-:Y:S05]  /*7fc0*/  BRA.DIV UR4, `(.L_x_1997) ;  /* 0x000000f604c47947 */ /* 0x000fea000b800000 */
.L_x_2205:
[----:B------:R-:W-:Y:S01]  /*7fd0*/  UMOV UR4, 0xffffffff ;  /* 0xffffffff00047882 */ /* 0x000fe20000000000 */
[----:B------:R-:W-:Y:S02]  /*7fe0*/  IMAD.IADD R9, R50, 0x1, -R10 ;  /* 0x0000000132097824 */ /* 0x000fe400078e0a0a */
[----:B------:R-:W-:Y:S05]  /*7ff0*/  BRA.DIV UR4, `(.L_x_1998) ;  /* 0x000000f604e07947 */ /* 0x000fea000b800000 */
.L_x_2208:
[----:B------:R-:W-:Y:S01]  /*8000*/  UMOV UR4, 0xffffffff ;  /* 0xffffffff00047882 */ /* 0x000fe20000000000 */
[----:B------:R-:W-:Y:S02]  /*8010*/  SHF.L.U32 R9, R9, 0x1f, RZ ;  /* 0x0000001f09097819 */ /* 0x000fe400000006ff */
[----:B------:R-:W-:Y:S05]  /*8020*/  BRA.DIV UR4, `(.L_x_1999) ;  /* 0x000000f604fc7947 */ /* 0x000fea000b800000 */
.L_x_2211:
        /* <DEDUP_REMOVED lines=20> */
[----:B------:R-:W-:-:S02]  /*8170*/  ISETP.GE.OR P0, PT, R48, R20, P0 ;  /* 0x000000143000720c */ /* 0x000fc40000706670 */
        /* <DEDUP_REMOVED lines=14> */
[----:B0-----:R-:W-:Y:S06]  /*8260*/  @!P1 BRA `(.L_x_2001) ;  /* 0x000000f400949947 */ /* 0x001fec0003800000 */
.L_x_2212:
[----:B------:R-:W-:Y:S05]  /*8270*/  BSYNC B1 ;  /* 0x0000000000017941 */ /* 0x000fea0003800000 */
.L_x_2000:
        /* <DEDUP_REMOVED lines=11> */
[--C-:B------:R-:W-:Y:S01]  /*8330*/  SHF.R.U64 R47, R6, 0x10, R7.reuse ;  /* 0x00000010062f7819 */ /* 0x100fe20000001207 */
[----:B------:R-:W-:Y:S01]  /*8340*/  IMAD.U32 R45, R44, 0x10000, RZ ;  /* 0x000100002c2d7824 */ /* 0x000fe200078e00ff */
[----:B------:R-:W-:Y:S02]  /*8350*/  SHF.R.U32.HI R48, RZ, 0x10, R7 ;  /* 0x00000010ff307819 */ /* 0x000fe40000011607 */
[----:B------:R-:W-:Y:S01]  /*8360*/  PRMT R51, R50, 0x5410, R51 ;  /* 0x0000541032337816 */ /* 0x000fe20000000033 */
[----:B------:R-:W-:Y:S01]  /*8370*/  IMAD.U32 R50, R49, 0x10000, RZ ;  /* 0x0001000031327824 */ /* 0x000fe200078e00ff */
[----:B------:R-:W-:Y:S02]  /*8380*/  SHF.R.U32.HI R53, RZ, 0x10, R27 ;  /* 0x00000010ff357819 */ /* 0x000fe4000001161b */
[----:B------:R-:W-:-:S02]  /*8390*/  PRMT R47, R55, 0x5410, R47 ;  /* 0x00005410372f7816 */ /* 0x000fc4000000002f */
[----:B------:R-:W-:Y:S02]  /*83a0*/  LOP3.LUT R49, R49, 0xffff0000, RZ, 0xc0, !PT ;  /* 0xffff000031317812 */ /* 0x000fe400078ec0ff */
[----:B------:R-:W-:Y:S02]  /*83b0*/  PRMT R46, R38, 0x5432, R46 ;  /* 0x00005432262e7816 */ /* 0x000fe4000000002e */
[----:B------:R-:W-:Y:S02]  /*83c0*/  LOP3.LUT R44, R44, 0xffff0000, RZ, 0xc0, !PT ;  /* 0xffff00002c2c7812 */ /* 0x000fe400078ec0ff */
[----:B------:R-:W-:Y:S02]  /*83d0*/  PRMT R53, R54, 0x5410, R53 ;  /* 0x0000541036357816 */ /* 0x000fe40000000035 */
        /* <DEDUP_REMOVED lines=24> */
[C---:B------:R-:W-:Y:S01]  /*8560*/  IMAD.U32 R7, R10.reuse, 0x10000, RZ ;  /* 0x000100000a077824 */ /* 0x040fe200078e00ff */
        /* <DEDUP_REMOVED lines=8> */
[----:B------:R-:W-:Y:S01]  /*85f0*/  FMUL.FTZ R57, R11, R45 ;  /* 0x0000002d0b397220 */ /* 0x000fe20000410000 */
[----:B------:R-:W-:-:S02]  /*8600*/  IMAD.U32 R11, R51, 0x10000, RZ ;  /* 0x00010000330b7824 */ /* 0x000fc400078e00ff */
[----:B------:R-:W-:Y:S01]  /*8610*/  FMUL.FTZ R54, R12, R49 ;  /* 0x000000310c367220 */ /* 0x000fe20000410000 */
[C---:B------:R-:W-:Y:S01]  /*8620*/  FFMA.FTZ R55, R4.reuse, R45, -R55 ;  /* 0x0000002d04377223 */ /* 0x040fe20000010837 */
[----:B------:R-:W-:Y:S01]  /*8630*/  FFMA.FTZ R57, R4, R50, R57 ;  /* 0x0000003204397223 */ /* 0x000fe20000010039 */
[----:B------:R-:W-:Y:S02]  /*8640*/  IMAD.U32 R4, R46, 0x10000, RZ ;  /* 0x000100002e047824 */ /* 0x000fe400078e00ff */
[-C--:B------:R-:W-:Y:S01]  /*8650*/  FMUL.FTZ R12, R12, R44.reuse ;  /* 0x0000002c0c0c7220 */ /* 0x080fe20000410000 */
[----:B------:R-:W-:Y:S01]  /*8660*/  LOP3.LUT R51, R51, 0xffff0000, RZ, 0xc0, !PT ;  /* 0xffff000033337812 */ /* 0x000fe200078ec0ff */
[----:B------:R-:W-:Y:S01]  /*8670*/  FFMA.FTZ R54, R5, R44, -R54 ;  /* 0x0000002c05367223 */ /* 0x000fe20000010836 */
[----:B------:R-:W-:Y:S01]  /*8680*/  LOP3.LUT R46, R46, 0xffff0000, RZ, 0xc0, !PT ;  /* 0xffff00002e2e7812 */ /* 0x000fe200078ec0ff */
[----:B------:R-:W-:Y:S01]  /*8690*/  FMUL.FTZ R44, R25, R4 ;  /* 0x00000004192c7220 */ /* 0x000fe20000410000 */
[----:B------:R-:W-:Y:S01]  /*86a0*/  FFMA.FTZ R12, R5, R49, R12 ;  /* 0x00000031050c7223 */ /* 0x000fe2000001000c */
[----:B------:R-:W-:Y:S01]  /*86b0*/  FMUL.FTZ R45, R25, R11 ;  /* 0x0000000b192d7220 */ /* 0x000fe20000410000 */
[C---:B------:R-:W-:Y:S01]  /*86c0*/  FMUL.FTZ R5, R13.reuse, R51 ;  /* 0x000000330d057220 */ /* 0x040fe20000410000 */
[----:B------:R-:W-:Y:S01]  /*86d0*/  FFMA.FTZ R44, R6, R11, R44 ;  /* 0x0000000b062c7223 */ /* 0x000fe2000001002c */
[----:B------:R-:W-:Y:S01]  /*86e0*/  FMUL.FTZ R13, R13, R46 ;  /* 0x0000002e0d0d7220 */ /* 0x000fe20000410000 */
[----:B------:R-:W-:-:S02]  /*86f0*/  IMAD.U32 R27, R15, 0x10000, RZ ;  /* 0x000100000f1b7824 */ /* 0x000fc400078e00ff */
[----:B------:R-:W-:Y:S01]  /*8700*/  FFMA.FTZ R45, R6, R4, -R45 ;  /* 0x00000004062d7223 */ /* 0x000fe2000001082d */
[----:B------:R-:W-:Y:S01]  /*8710*/  FFMA.FTZ R46, R8, R46, -R5 ;  /* 0x0000002e082e7223 */ /* 0x000fe20000010805 */
[----:B------:R-:W-:Y:S01]  /*8720*/  IMAD.U32 R11, R53, 0x10000, RZ ;  /* 0x00010000350b7824 */ /* 0x000fe200078e00ff */
[----:B------:R-:W-:Y:S01]  /*8730*/  LOP3.LUT R15, R15, 0xffff0000, RZ, 0xc0, !PT ;  /* 0xffff00000f0f7812 */ /* 0x000fe200078ec0ff */
[C---:B------:R-:W-:Y:S01]  /*8740*/  IMAD.U32 R26, R14.reuse, 0x10000, RZ ;  /* 0x000100000e1a7824 */ /* 0x040fe200078e00ff */
[----:B------:R-:W-:Y:S01]  /*8750*/  LOP3.LUT R14, R14, 0xffff0000, RZ, 0xc0, !PT ;  /* 0xffff00000e0e7812 */ /* 0x000fe200078ec0ff */
[----:B------:R-:W-:Y:S02]  /*8760*/  IMAD.U32 R4, R47, 0x10000, RZ ;  /* 0x000100002f047824 */ /* 0x000fe400078e00ff */
[----:B------:R-:W-:Y:S01]  /*8770*/  FMUL.FTZ R49, R27, R11 ;  /* 0x0000000b1b317220 */ /* 0x000fe20000410000 */
[C---:B------:R-:W-:Y:S01]  /*8780*/  IMAD.U32 R6, R52.reuse, 0x10000, RZ ;  /* 0x0001000034067824 */ /* 0x040fe200078e00ff */
[----:B------:R-:W-:Y:S01]  /*8790*/  LOP3.LUT R52, R52, 0xffff0000, RZ, 0xc0, !PT ;  /* 0xffff000034347812 */ /* 0x000fe200078ec0ff */
[----:B------:R-:W-:-:S02]  /*87a0*/  IMAD.U32 R5, R48, 0x10000, RZ ;  /* 0x0001000030057824 */ /* 0x000fc400078e00ff */
[C---:B------:R-:W-:Y:S01]  /*87b0*/  FMUL.FTZ R25, R26.reuse, R4 ;  /* 0x000000041a197220 */ /* 0x040fe20000410000 */
[----:B------:R-:W-:Y:S01]  /*87c0*/  FMUL.FTZ R50, R26, R6 ;  /* 0x000000061a327220 */ /* 0x000fe20000410000 */
[----:B------:R-:W-:Y:S01]  /*87d0*/  LOP3.LUT R53, R53, 0xffff0000, RZ, 0xc0, !PT ;  /* 0xffff000035357812 */ /* 0x000fe200078ec0ff */
[----:B------:R-:W-:Y:S01]  /*87e0*/  FMUL.FTZ R27, R27, R5 ;  /* 0x000000051b1b7220 */ /* 0x000fe20000410000 */
[----:B------:R-:W-:Y:S01]  /*87f0*/  LOP3.LUT R47, R47, 0xffff0000, RZ, 0xc0, !PT ;  /* 0xffff00002f2f7812 */ /* 0x000fe200078ec0ff */
[C---:B------:R-:W-:Y:S01]  /*8800*/  FFMA.FTZ R50, R7.reuse, R4, -R50 ;  /* 0x0000000407327223 */ /* 0x040fe20000010832 */
[----:B------:R-:W-:Y:S01]  /*8810*/  LOP3.LUT R48, R48, 0xffff0000, RZ, 0xc0, !PT ;  /* 0xffff000030307812 */ /* 0x000fe200078ec0ff */
[----:B------:R-:W-:Y:S01]  /*8820*/  FFMA.FTZ R25, R7, R6, R25 ;  /* 0x0000000607197223 */ /* 0x000fe20000010019 */
[C---:B------:R-:W-:Y:S01]  /*8830*/  FFMA.FTZ R11, R24.reuse, R11, R27 ;  /* 0x0000000b180b7223 */ /* 0x040fe2000001001b */
[----:B------:R-:W-:Y:S01]  /*8840*/  FFMA.FTZ R7, R24, R5, -R49 ;  /* 0x0000000518077223 */ /* 0x000fe20000010831 */
[C---:B------:R-:W-:Y:S01]  /*8850*/  FMUL.FTZ R4, R14.reuse, R52 ;  /* 0x000000340e047220 */ /* 0x040fe20000410000 */
[C---:B------:R-:W-:Y:S01]  /*8860*/  FMUL.FTZ R27, R15.reuse, R53 ;  /* 0x000000350f1b7220 */ /* 0x040fe20000410000 */
[-C--:B------:R-:W-:Y:S01]  /*8870*/  FMUL.FTZ R5, R14, R47.reuse ;  /* 0x0000002f0e057220 */ /* 0x080fe20000410000 */
[-C--:B------:R-:W-:Y:S01]  /*8880*/  FMUL.FTZ R6, R15, R48.reuse ;  /* 0x000000300f067220 */ /* 0x080fe20000410000 */
[C---:B------:R-:W-:Y:S01]  /*8890*/  FFMA.FTZ R47, R9.reuse, R47, -R4 ;  /* 0x0000002f092f7223 */ /* 0x040fe20000010804 */
        /* <DEDUP_REMOVED lines=14> */
.L_x_2003:
[----:B------:R-:W-:Y:S05]  /*8980*/  BSYNC B1 ;  /* 0x0000000000017941 */ /* 0x000fea0003800000 */
.L_x_2002:
[----:B------:R-:W-:Y:S02]  /*8990*/  PRMT R13, R13, 0x5410, R0 ;  /* 0x000054100d0d7816 */ /* 0x000fe40000000000 */
[----:B------:R-:W-:Y:S01]  /*89a0*/  PRMT R15, R3, 0x7610, R15 ;  /* 0x00007610030f7816 */ /* 0x000fe2000000000f */
[----:B------:R-:W-:Y:S06]  /*89b0*/  @P0 BRA `(.L_x_1989) ;  /* 0x0000000400a80947 */ /* 0x000fec0003800000 */
[----:B-1----:R-:W2:Y:S01]  /*89c0*/  LDL R4, [R1+0x20] ;  /* 0x0000200001047983 */ /* 0x002ea20000100800 */
[C---:B------:R-:W-:Y:S02]  /*89d0*/  VIADD R5, R19.reuse, 0x60 ;  /* 0x0000006013057836 */ /* 0x040fe40000000000 */
[----:B------:R-:W-:Y:S01]  /*89e0*/  VIADD R6, R19, 0x60 ;  /* 0x0000006013067836 */ /* 0x000fe20000000000 */
[----:B------:R-:W3:Y:S01]  /*89f0*/  LDL R42, [R1+0x40] ;  /* 0x00004000012a7983 */ /* 0x000ee20000100800 */
[----:B------:R-:W-:Y:S02]  /*8a00*/  IMAD.SHL.U32 R5, R5, 0x40, RZ ;  /* 0x0000004005057824 */ /* 0x000fe400078e00ff */
[----:B------:R-:W-:Y:S02]  /*8a10*/  IMAD.SHL.U32 R6, R6, 0x40, RZ ;  /* 0x0000004006067824 */ /* 0x000fe400078e00ff */
[----:B------:R-:W-:Y:S01]  /*8a20*/  IMAD.IADD R0, R16, 0x1, R21 ;  /* 0x0000000110007824 */ /* 0x000fe200078e0215 */
[----:B------:R-:W-:-:S02]  /*8a30*/  LOP3.LUT R5, R5, 0x1c0, RZ, 0xc0, !PT ;  /* 0x000001c005057812 */ /* 0x000fc400078ec0ff */
[----:B------:R-:W-:Y:S02]  /*8a40*/  LOP3.LUT R6, R6, 0x1c0, RZ, 0xc0, !PT ;  /* 0x000001c006067812 */ /* 0x000fe400078ec0ff */
[----:B------:R-:W-:Y:S02]  /*8a50*/  SHF.R.U32.HI R5, RZ, 0x3, R5 ;  /* 0x00000003ff057819 */ /* 0x000fe40000011605 */
[----:B------:R-:W-:-:S04]  /*8a60*/  LOP3.LUT R0, R6, 0x38, R0, 0xf8, !PT ;  /* 0x0000003806007812 */ /* 0x000fc800078ef800 */
[----:B------:R-:W-:Y:S02]  /*8a70*/  LOP3.LUT R0, R0, R5, RZ, 0x3c, !PT ;  /* 0x0000000500007212 */ /* 0x000fe400078e3cff */
[----:B------:R-:W-:Y:S02]  /*8a80*/  SHF.R.U64 R14, R28, 0x10, R29 ;  /* 0x000000101c0e7819 */ /* 0x000fe4000000121d */
[----:B------:R-:W-:Y:S02]  /*8a90*/  SHF.R.U64 R12, R30, 0x10, R31 ;  /* 0x000000101e0c7819 */ /* 0x000fe4000000121f */
[----:B------:R-:W-:Y:S02]  /*8aa0*/  SHF.R.U32.HI R30, RZ, 0x10, R35 ;  /* 0x00000010ff1e7819 */ /* 0x000fe40000011623 */
[----:B------:R-:W-:Y:S02]  /*8ab0*/  PRMT R41, R41, 0x5410, R14 ;  /* 0x0000541029297816 */ /* 0x000fe4000000000e */
[----:B------:R-:W-:-:S02]  /*8ac0*/  SHF.R.U32.HI R29, RZ, 0x10, R29 ;  /* 0x00000010ff1d7819 */ /* 0x000fc4000001161d */
[----:B------:R-:W-:Y:S01]  /*8ad0*/  SHF.R.U32.HI R27, RZ, 0x10, R33 ;  /* 0x00000010ff1b7819 */ /* 0x000fe20000011621 */
[----:B------:R-:W-:Y:S01]  /*8ae0*/  IMAD.U32 R25, R41, 0x10000, RZ ;  /* 0x0001000029197824 */ /* 0x000fe200078e00ff */
[----:B------:R-:W-:Y:S02]  /*8af0*/  SHF.R.U32.HI R31, RZ, 0x10, R31 ;  /* 0x00000010ff1f7819 */ /* 0x000fe4000001161f */
[----:B------:R-:W-:Y:S02]  /*8b00*/  PRMT R30, R15, 0x5410, R30 ;  /* 0x000054100f1e7816 */ /* 0x000fe4000000001e */
[----:B------:R-:W-:Y:S02]  /*8b10*/  PRMT R40, R40, 0x5410, R29 ;  /* 0x0000541028287816 */ /* 0x000fe4000000001d */
[----:B------:R-:W-:Y:S02]  /*8b20*/  PRMT R27, R20, 0x5410, R27 ;  /* 0x00005410141b7816 */ /* 0x000fe4000000001b */
[----:B------:R-:W-:-:S03]  /*8b30*/  PRMT R38, R38, 0x5410, R31 ;  /* 0x0000541026267816 */ /* 0x000fc6000000001f */
[----:B------:R-:W-:Y:S01]  /*8b40*/  IMAD.U32 R29, R27, 0x10000, RZ ;  /* 0x000100001b1d7824 */ /* 0x000fe200078e00ff */
[----:B------:R-:W-:Y:S02]  /*8b50*/  SHF.R.U64 R28, R34, 0x10, R35 ;  /* 0x00000010221c7819 */ /* 0x000fe40000001223 */
[----:B------:R-:W-:Y:S02]  /*8b60*/  PRMT R39, R39, 0x5410, R12 ;  /* 0x0000541027277816 */ /* 0x000fe4000000000c */
[----:B------:R-:W-:Y:S02]  /*8b70*/  LOP3.LUT R41, R41, 0xffff0000, RZ, 0xc0, !PT ;  /* 0xffff000029297812 */ /* 0x000fe400078ec0ff */
[----:B------:R-:W-:Y:S01]  /*8b80*/  PRMT R28, R13, 0x5432, R28 ;  /* 0x000054320d1c7816 */ /* 0x000fe2000000001c */
[----:B--2---:R-:W-:-:S04]  /*8b90*/  IMAD.IADD R3, R4, 0x1, R0 ;  /* 0x0000000104037824 */ /* 0x004fc800078e0200 */
[----:B------:R-:W-:Y:S01]  /*8ba0*/  IMAD R3, R3, 0x2, R2 ;  /* 0x0000000203037824 */ /* 0x000fe200078e0202 */
[----:B---3--:R-:W-:Y:S04]  /*8bb0*/  LDS.128 R4, [R42+0x8400] ;  /* 0x008400002a047984 */ /* 0x008fe80000000c00 */
[----:B0-----:R-:W0:Y:S01]  /*8bc0*/  LDS.128 R8, [R3+0x8400] ;  /* 0x0084000003087984 */ /* 0x001e220000000c00 */
[----:B------:R-:W-:-:S04]  /*8bd0*/  SHF.R.U64 R0, R32, 0x10, R33 ;  /* 0x0000001020007819 */ /* 0x000fc80000001221 */
[----:B------:R-:W-:-:S05]  /*8be0*/  PRMT R37, R37, 0x5410, R0 ;  /* 0x0000541025257816 */ /* 0x000fca0000000000 */
[C---:B------:R-:W-:Y:S01]  /*8bf0*/  IMAD.U32 R26, R37.reuse, 0x10000, RZ ;  /* 0x00010000251a7824 */ /* 0x040fe200078e00ff */
[----:B------:R-:W-:Y:S01]  /*8c00*/  LOP3.LUT R37, R37, 0xffff0000, RZ, 0xc0, !PT ;  /* 0xffff000025257812 */ /* 0x000fe200078ec0ff */
[----:B0-----:R-:W-:Y:S02]  /*8c10*/  IMAD.U32 R15, R8, 0x10000, RZ ;  /* 0x00010000080f7824 */ /* 0x001fe400078e00ff */
[----:B------:R-:W-:Y:S02]  /*8c20*/  IMAD.U32 R20, R9, 0x10000, RZ ;  /* 0x0001000009147824 */ /* 0x000fe400078e00ff */
[C---:B------:R-:W-:Y:S01]  /*8c30*/  FMUL.FTZ R31, R15.reuse, R26 ;  /* 0x0000001a0f1f7220 */ /* 0x040fe20000410000 */
[----:B------:R-:W-:Y:S01]  /*8c40*/  FMUL.FTZ R33, R15, R25 ;  /* 0x000000190f217220 */ /* 0x000fe20000410000 */
[----:B------:R-:W-:Y:S02]  /*8c50*/  IMAD.U32 R15, R40, 0x10000, RZ ;  /* 0x00010000280f7824 */ /* 0x000fe400078e00ff */
[----:B------:R-:W-:-:S02]  /*8c60*/  IMAD.U32 R0, R4, 0x10000, RZ ;  /* 0x0001000004007824 */ /* 0x000fc400078e00ff */
[C---:B------:R-:W-:Y:S01]  /*8c70*/  FMUL.FTZ R35, R20.reuse, R29 ;  /* 0x0000001d14237220 */ /* 0x040fe20000410000 */
[----:B------:R-:W-:Y:S02]  /*8c80*/  IMAD.U32 R12, R5, 0x10000, RZ ;  /* 0x00010000050c7824 */ /* 0x000fe400078e00ff */
[----:B------:R-:W-:Y:S01]  /*8c90*/  FMUL.FTZ R43, R20, R15 ;  /* 0x0000000f142b7220 */ /* 0x000fe20000410000 */
[----:B------:R-:W-:Y:S01]  /*8ca0*/  FFMA.FTZ R32, R0, R25, -R31 ;  /* 0x0000001900207223 */ /* 0x000fe2000001081f */
[----:B------:R-:W-:Y:S02]  /*8cb0*/  IMAD.U32 R24, R11, 0x10000, RZ ;  /* 0x000100000b187824 */ /* 0x000fe400078e00ff */
[----:B------:R-:W-:Y:S01]  /*8cc0*/  FFMA.FTZ R35, R12, R15, -R35 ;  /* 0x0000000f0c237223 */ /* 0x000fe20000010823 */
[----:B------:R-:W-:Y:S02]  /*8cd0*/  IMAD.U32 R31, R30, 0x10000, RZ ;  /* 0x000100001e1f7824 */ /* 0x000fe400078e00ff */
[----:B------:R-:W-:Y:S01]  /*8ce0*/  FFMA.FTZ R43, R12, R29, R43 ;  /* 0x0000001d0c2b7223 */ /* 0x000fe2000001002b */
[----:B------:R-:W-:-:S02]  /*8cf0*/  LOP3.LUT R9, R9, 0xffff0000, RZ, 0xc0, !PT ;  /* 0xffff000009097812 */ /* 0x000fc400078ec0ff */
[----:B------:R-:W-:Y:S01]  /*8d00*/  LOP3.LUT R12, R27, 0xffff0000, RZ, 0xc0, !PT ;  /* 0xffff00001b0c7812 */ /* 0x000fe200078ec0ff */
[----:B------:R-:W-:Y:S01]  /*8d10*/  IMAD.U32 R14, R7, 0x10000, RZ ;  /* 0x00010000070e7824 */ /* 0x000fe200078e00ff */
[----:B------:R-:W-:Y:S01]  /*8d20*/  LOP3.LUT R40, R40, 0xffff0000, RZ, 0xc0, !PT ;  /* 0xffff000028287812 */ /* 0x000fe200078ec0ff */
[----:B------:R-:W-:Y:S01]  /*8d30*/  IMAD.U32 R25, R38, 0x10000, RZ ;  /* 0x0001000026197824 */ /* 0x000fe200078e00ff */
[----:B------:R-:W-:Y:S01]  /*8d40*/  LOP3.LUT R8, R8, 0xffff0000, RZ, 0xc0, !PT ;  /* 0xffff000008087812 */ /* 0x000fe200078ec0ff */
[----:B------:R-:W-:Y:S01]  /*8d50*/  FMUL.FTZ R15, R24, R31 ;  /* 0x0000001f180f7220 */ /* 0x000fe20000410000 */
[----:B------:R-:W-:Y:S01]  /*8d60*/  LOP3.LUT R5, R5, 0xffff0000, RZ, 0xc0, !PT ;  /* 0xffff000005057812 */ /* 0x000fe200078ec0ff */
[----:B------:R-:W-:Y:S01]  /*8d70*/  FFMA.FTZ R33, R0, R26, R33 ;  /* 0x0000001a00217223 */ /* 0x000fe20000010021 */
[C---:B------:R-:W-:Y:S01]  /*8d80*/  FMUL.FTZ R20, R9.reuse, R12 ;  /* 0x0000000c09147220 */ /* 0x040fe20000410000 */
[----:B------:R-:W-:Y:S01]  /*8d90*/  LOP3.LUT R4, R4, 0xffff0000, RZ, 0xc0, !PT ;  /* 0xffff000004047812 */ /* 0x000fe200078ec0ff */
[-C--:B------:R-:W-:Y:S01]  /*8da0*/  FMUL.FTZ R24, R24, R25.reuse ;  /* 0x0000001918187220 */ /* 0x080fe20000410000 */
[----:B------:R-:W-:Y:S01]  /*8db0*/  FFMA.FTZ R26, R14, R25, -R15 ;  /* 0x000000190e1a7223 */ /* 0x000fe2000001080f */
[----:B------:R-:W-:Y:S01]  /*8dc0*/  FMUL.FTZ R9, R9, R40 ;  /* 0x0000002809097220 */ /* 0x000fe20000410000 */
[C---:B------:R-:W-:Y:S01]  /*8dd0*/  FMUL.FTZ R15, R8.reuse, R37 ;  /* 0x00000025080f7220 */ /* 0x040fe20000410000 */
[----:B------:R-:W-:Y:S01]  /*8de0*/  FMUL.FTZ R25, R8, R41 ;  /* 0x0000002908197220 */ /* 0x000fe20000410000 */
[----:B------:R-:W-:-:S02]  /*8df0*/  IMAD.U32 R21, R10, 0x10000, RZ ;  /* 0x000100000a157824 */ /* 0x000fc400078e00ff */
[----:B------:R-:W-:Y:S02]  /*8e00*/  IMAD.U32 R8, R28, 0x10000, RZ ;  /* 0x000100001c087824 */ /* 0x000fe400078e00ff */
[----:B------:R-:W-:Y:S01]  /*8e10*/  FFMA.FTZ R31, R14, R31, R24 ;  /* 0x0000001f0e1f7223 */ /* 0x000fe20000010018 */
[C---:B------:R-:W-:Y:S01]  /*8e20*/  FFMA.FTZ R20, R5.reuse, R40, -R20 ;  /* 0x0000002805147223 */ /* 0x040fe20000010814 */
[----:B------:R-:W-:Y:S01]  /*8e30*/  FFMA.FTZ R12, R5, R12, R9 ;  /* 0x0000000c050c7223 */ /* 0x000fe20000010009 */
[----:B------:R-:W-:Y:S01]  /*8e40*/  LOP3.LUT R10, R10, 0xffff0000, RZ, 0xc0, !PT ;  /* 0xffff00000a0a7812 */ /* 0x000fe200078ec0ff */
[C---:B------:R-:W-:Y:S01]  /*8e50*/  FFMA.FTZ R15, R4.reuse, R41, -R15 ;  /* 0x00000029040f7223 */ /* 0x040fe2000001080f */
[----:B------:R-:W-:Y:S02]  /*8e60*/  IMAD.U32 R0, R39, 0x10000, RZ ;  /* 0x0001000027007824 */ /* 0x000fe400078e00ff */
[----:B------:R-:W-:Y:S01]  /*8e70*/  FFMA.FTZ R14, R4, R37, R25 ;  /* 0x00000025040e7223 */ /* 0x000fe20000010019 */
[----:B------:R-:W-:Y:S01]  /*8e80*/  LOP3.LUT R5, R28, 0xffff0000, RZ, 0xc0, !PT ;  /* 0xffff00001c057812 */ /* 0x000fe200078ec0ff */
[----:B------:R-:W-:Y:S01]  /*8e90*/  IMAD.U32 R13, R6, 0x10000, RZ ;  /* 0x00010000060d7824 */ /* 0x000fe200078e00ff */
[----:B------:R-:W-:Y:S01]  /*8ea0*/  LOP3.LUT R11, R11, 0xffff0000, RZ, 0xc0, !PT ;  /* 0xffff00000b0b7812 */ /* 0x000fe200078ec0ff */
[----:B------:R-:W-:Y:S01]  /*8eb0*/  FMUL.FTZ R4, R21, R8 ;  /* 0x0000000815047220 */ /* 0x000fe20000410000 */
[----:B------:R-:W-:-:S02]  /*8ec0*/  LOP3.LUT R39, R39, 0xffff0000, RZ, 0xc0, !PT ;  /* 0xffff000027277812 */ /* 0x000fc400078ec0ff */
[----:B------:R-:W-:Y:S02]  /*8ed0*/  LOP3.LUT R30, R30, 0xffff0000, RZ, 0xc0, !PT ;  /* 0xffff00001e1e7812 */ /* 0x000fe400078ec0ff */
[----:B------:R-:W-:Y:S01]  /*8ee0*/  LOP3.LUT R38, R38, 0xffff0000, RZ, 0xc0, !PT ;  /* 0xffff000026267812 */ /* 0x000fe200078ec0ff */
[-C--:B------:R-:W-:Y:S01]  /*8ef0*/  FMUL.FTZ R24, R21, R0.reuse ;  /* 0x0000000015187220 */ /* 0x080fe20000410000 */
[----:B------:R-:W-:Y:S01]  /*8f00*/  LOP3.LUT R6, R6, 0xffff0000, RZ, 0xc0, !PT ;  /* 0xffff000006067812 */ /* 0x000fe200078ec0ff */
[----:B------:R-:W-:Y:S01]  /*8f10*/  FFMA.FTZ R0, R13, R0, -R4 ;  /* 0x000000000d007223 */ /* 0x000fe20000010804 */
[----:B------:R-:W-:Y:S01]  /*8f20*/  LOP3.LUT R7, R7, 0xffff0000, RZ, 0xc0, !PT ;  /* 0xffff000007077812 */ /* 0x000fe200078ec0ff */
[C---:B------:R-:W-:Y:S01]  /*8f30*/  FMUL.FTZ R9, R10.reuse, R5 ;  /* 0x000000050a097220 */ /* 0x040fe20000410000 */
[-C--:B------:R-:W-:Y:S01]  /*8f40*/  FMUL.FTZ R10, R10, R39.reuse ;  /* 0x000000270a0a7220 */ /* 0x080fe20000410000 */
[C---:B------:R-:W-:Y:S01]  /*8f50*/  FMUL.FTZ R4, R11.reuse, R30 ;  /* 0x0000001e0b047220 */ /* 0x040fe20000410000 */
[----:B------:R-:W-:Y:S01]  /*8f60*/  FMUL.FTZ R21, R11, R38 ;  /* 0x000000260b157220 */ /* 0x000fe20000410000 */
[----:B------:R-:W-:Y:S01]  /*8f70*/  FFMA.FTZ R24, R13, R8, R24 ;  /* 0x000000080d187223 */ /* 0x000fe20000010018 */
[C---:B------:R-:W-:Y:S01]  /*8f80*/  FFMA.FTZ R39, R6.reuse, R39, -R9 ;  /* 0x0000002706277223 */ /* 0x040fe20000010809 */
[----:B------:R-:W-:Y:S01]  /*8f90*/  FFMA.FTZ R11, R6, R5, R10 ;  /* 0x00000005060b7223 */ /* 0x000fe2000001000a */
[C---:B------:R-:W-:Y:S01]  /*8fa0*/  FFMA.FTZ R13, R7.reuse, R38, -R4 ;  /* 0x00000026070d7223 */ /* 0x040fe20000010804 */
        /* <DEDUP_REMOVED lines=11> */
.L_x_1989:
[----:B------:R-:W-:Y:S05]  /*9060*/  BSYNC B0 ;  /* 0x0000000000007941 */ /* 0x000fea0003800000 */
.L_x_1969:
        /* <DEDUP_REMOVED lines=8> */
.L_x_1966:
[----:B------:R-:W-:-:S13]  /*90f0*/  ISETP.NE.AND P0, PT, R157, 0x3, PT ;  /* 0x000000039d00780c */ /* 0x000fda0003f05270 */
[----:B------:R-:W-:Y:S05]  /*9100*/  @!P0 BRA `(.L_x_2004) ;  /* 0x0000000000048947 */ /* 0x000fea0003800000 */
[----:B------:R-:W-:Y:S01]  /*9110*/  BPT.TRAP 0x1 ;  /* 0x000000040000795c */ /* 0x000fe20000300000 */
.L_x_2004:
[----:B-1234-:R-:W-:Y:S01]  /*9120*/  IMAD R4, R18, 0x8, R2 ;  /* 0x0000000812047824 */ /* 0x01efe200078e0202 */
[----:B------:R-:W-:-:S04]  /*9130*/  SHF.L.U32 R3, R23, 0x1f, RZ ;  /* 0x0000001f17037819 */ /* 0x000fc800000006ff */
[----:B------:R1:W2:Y:S01]  /*9140*/  SYNCS.PHASECHK.TRANS64.TRYWAIT P1, [R4+URZ+0x16830], R3 ;  /* 0x01683003040075a7 */ /* 0x0002a2000802017f */
[----:B------:R-:W-:Y:S05]  /*9150*/  @!P0 BRA `(.L_x_2005) ;  /* 0x0000000000048947 */ /* 0x000fea0003800000 */
[----:B------:R-:W-:Y:S01]  /*9160*/  BPT.TRAP 0x1 ;  /* 0x000000040000795c */ /* 0x000fe20000300000 */
.L_x_2005:
[----:B------:R-:W-:Y:S01]  /*9170*/  VIADD R0, R2, 0xe400 ;  /* 0x0000e40002007836 */ /* 0x000fe20000000000 */
[----:B------:R-:W-:Y:S01]  /*9180*/  LOP3.LUT R6, R36, 0x10000, RZ, 0xfc, !PT ;  /* 0x0001000024067812 */ /* 0x000fe200078efcff */
[----:B0-----:R-:W-:-:S03]  /*9190*/  IMAD.MOV.U32 R7, RZ, RZ, 0x40000040 ;  /* 0x40000040ff077424 */ /* 0x001fc600078e00ff */
[----:B------:R-:W-:-:S04]  /*91a0*/  SHF.R.U32.HI R0, RZ, 0x4, R0 ;  /* 0x00000004ff007819 */ /* 0x000fc80000011600 */
[----:B------:R-:W-:-:S04]  /*91b0*/  LOP3.LUT R0, R0, 0x3fff, RZ, 0xc0, !PT ;  /* 0x00003fff00007812 */ /* 0x000fc800078ec0ff */
[----:B------:R-:W-:-:S05]  /*91c0*/  LOP3.LUT R0, R0, 0x10000, RZ, 0xfc, !PT ;  /* 0x0001000000007812 */ /* 0x000fca00078efcff */
[----:B------:R0:W-:Y:S01]  /*91d0*/  STL [R1+0xc], R0 ;  /* 0x00000c0001007387 */ /* 0x0001e20000100800 */
[----:B--2---:R-:W-:Y:S05]  /*91e0*/  @P1 BRA `(.L_x_2006) ;  /* 0x0000000000081947 */ /* 0x004fea0003800000 */
[----:B------:R-:W2:Y:S02]  /*91f0*/  SYNCS.PHASECHK.TRANS64.TRYWAIT P1, [R4+URZ+0x16830], R3 ;  /* 0x01683003040075a7 */ /* 0x000ea4000802017f */
[----:B--2---:R-:W-:Y:S05]  /*9200*/  @!P1 BRA `(.L_x_2007) ;  /* 0x000000e400c09947 */ /* 0x004fea0003800000 */
.L_x_2006:
[----:B0-----:R-:W3:Y:S01]  /*9210*/  LDL R0, [R1+0xc] ;  /* 0x00000c0001007983 */ /* 0x001ee20000100800 */
[----:B------:R-:W-:Y:S01]  /*9220*/  IMAD.MOV.U32 R9, RZ, RZ, 0x40000040 ;  /* 0x40000040ff097424 */ /* 0x000fe200078e00ff */
[----:B------:R-:W-:Y:S05]  /*9230*/  WARPSYNC.ALL ;  /* 0x0000000000007948 */ /* 0x000fea0003800000 */
[C---:B------:R-:W-:Y:S01]  /*9240*/  R2UR UR4, R6.reuse ;  /* 0x00000000060472ca */ /* 0x040fe200000e0000 */
[----:B------:R-:W4:Y:S01]  /*9250*/  LDL R90, [R1+0x18] ;  /* 0x00001800015a7983 */ /* 0x000f220000100800 */
[----:B------:R-:W-:Y:S02]  /*9260*/  R2UR UR5, R7 ;  /* 0x00000000070572ca */ /* 0x000fe400000e0000 */
[----:B------:R-:W-:Y:S01]  /*9270*/  R2UR UR7, R9 ;  /* 0x00000000090772ca */ /* 0x000fe200000e0000 */
[----:B-----5:R-:W-:Y:S01]  /*9280*/  WARPGROUP.ARRIVE ;  /* 0x00000000000079c5 */ /* 0x020fe20000000000 */
[----:B------:R-:W-:Y:S01]  /*9290*/  VIADD R20, R6, 0x2 ;  /* 0x0000000206147836 */ /* 0x000fe20000000000 */
[----:B------:R-:W4:Y:S01]  /*92a0*/  LDL R92, [R1+0x10] ;  /* 0x00001000015c7983 */ /* 0x000f220000100800 */
[----:B------:R-:W-:-:S02]  /*92b0*/  IMAD.MOV.U32 R21, RZ, RZ, 0x40000040 ;  /* 0x40000040ff157424 */ /* 0x000fc400078e00ff */
[----:B------:R-:W-:Y:S01]  /*92c0*/  IMAD.MOV.U32 R11, RZ, RZ, 0x40000040 ;  /* 0x40000040ff0b7424 */ /* 0x000fe200078e00ff */
[----:B------:R-:W4:Y:S04]  /*92d0*/  LDL R14, [R1+0x28] ;  /* 0x00002800010e7983 */ /* 0x000f280000100800 */
[----:B------:R-:W4:Y:S01]  /*92e0*/  LDL R5, [R1+0x24] ;  /* 0x0000240001057983 */ /* 0x000f220000100800 */
[----:B------:R-:W-:Y:S02]  /*92f0*/  VIADD R12, R6, 0x4 ;  /* 0x00000004060c7836 */ /* 0x000fe40000000000 */
[----:B------:R-:W-:Y:S02]  /*9300*/  IMAD.MOV.U32 R13, RZ, RZ, 0x40000040 ;  /* 0x40000040ff0d7424 */ /* 0x000fe400078e00ff */
[----:B---3--:R-:W-:-:S05]  /*9310*/  IMAD R8, R18, 0x400, R0 ;  /* 0x0000040012087824 */ /* 0x008fca00078e0200 */
[----:B------:R-:W-:-:S13]  /*9320*/  R2UR UR6, R8 ;  /* 0x00000000080672ca */ /* 0x000fda00000e0000 */
[----:B------:R-:W-:Y:S01]  /*9330*/  HGMMA.64x128x16.F32.BF16 R24, gdesc[UR4], RZ, !UPT, gsb0 ;  /* 0x01e00000041879f0 */ /* 0x000fe2000c0018ff */
[----:B------:R-:W-:Y:S01]  /*9340*/  VIADD R10, R8, 0x2 ;  /* 0x00000002080a7836 */ /* 0x000fe20000000000 */
[----:B------:R-:W-:Y:S02]  /*9350*/  R2UR UR4, R20 ;  /* 0x00000000140472ca */ /* 0x000fe400000e0000 */
[----:B------:R-:W-:Y:S02]  /*9360*/  R2UR UR5, R21 ;  /* 0x00000000150572ca */ /* 0x000fe400000e0000 */
[----:B------:R-:W-:Y:S02]  /*9370*/  R2UR UR6, R10 ;  /* 0x000000000a0672ca */ /* 0x000fe400000e0000 */
[----:B------:R-:W-:Y:S01]  /*9380*/  R2UR UR7, R11 ;  /* 0x000000000b0772ca */ /* 0x000fe200000e0000 */
[----:B------:R-:W-:Y:S02]  /*9390*/  VIADD R10, R8, 0x4 ;  /* 0x00000004080a7836 */ /* 0x000fe40000000000 */
[----:B------:R-:W-:Y:S01]  /*93a0*/  IMAD.MOV.U32 R11, RZ, RZ, 0x40000040 ;  /* 0x40000040ff0b7424 */ /* 0x000fe200078e00ff */
[----:B------:R-:W-:-:S02]  /*93b0*/  WARPGROUP.DEPBAR.LE gsb0, 0x0 ;  /* 0x00008000000079c5 */ /* 0x000fc40000010000 */
[----:B------:R-:W-:-:S07]  /*93c0*/  WARPGROUP.ARRIVE ;  /* 0x00000000000079c5 */ /* 0x000fce0000000000 */
        /* <DEDUP_REMOVED lines=16> */
[----:B-12---:R-:W-:-:S04]  /*94d0*/  IMAD.MOV.U32 R3, RZ, RZ, -0x80 ;  /* 0xffffff80ff037424 */ /* 0x006fc800078e00ff */
[----:B------:R-:W-:-:S04]  /*94e0*/  IMAD R0, R152, R3, 0x80 ;  /* 0x0000008098007424 */ /* 0x000fc800078e0203 */
[----:B----4-:R-:W-:-:S05]  /*94f0*/  IMAD.IADD R0, R90, 0x1, R0 ;  /* 0x000000015a007824 */ /* 0x010fca00078e0200 */
[----:B------:R-:W-:Y:S01]  /*9500*/  IADD3 R91, -R92, 0x1, R0 ;  /* 0x000000015c5b7810 */ /* 0x000fe20007ffe100 */
[----:B------:R-:W-:Y:S01]  /*9510*/  IMAD R8, R153, 0xc0, R14 ;  /* 0x000000c099087824 */ /* 0x000fe200078e020e */
[----:B------:R0:W-:Y:S03]  /*9520*/  STL.64 [R1], R20 ;  /* 0x0000001401007387 */ /* 0x0001e60000100a00 */
[----:B------:R-:W-:-:S05]  /*9530*/  IMAD R91, R5, -0x2, R91 ;  /* 0xfffffffe055b7824 */ /* 0x000fca00078e025b */
[----:B------:R-:W-:Y:S01]  /*9540*/  IADD3 R3, R91, 0x8, R8 ;  /* 0x000000085b037810 */ /* 0x000fe20007ffe008 */
[----:B------:R-:W-:Y:S02]  /*9550*/  WARPGROUP.DEPBAR.LE gsb0, 0x0 ;  /* 0x00008000000079c5 */ /* 0x000fe40000010000 */
[----:B------:R-:W-:-:S06]  /*9560*/  WARPGROUP.ARRIVE ;  /* 0x00000000000079c5 */ /* 0x000fcc0000000000 */
[----:B------:R-:W-:Y:S01]  /*9570*/  HGMMA.64x128x16.F32.BF16 R24, gdesc[UR4], R24, gsb0 ;  /* 0x01e00000041879f0 */ /* 0x000fe20008001818 */
[----:B0-----:R-:W-:Y:S01]  /*9580*/  IMAD R20, R5, -0x2, R0 ;  /* 0xfffffffe05147824 */ /* 0x001fe200078e0200 */
[----:B------:R-:W-:-:S04]  /*9590*/  ULDC UR4, c[0x0][0x988] ;  /* 0x0002620000047ab9 */ /* 0x000fc80000000800 */
[----:B------:R-:W-:-:S04]  /*95a0*/  VIMNMX R0, R20, R3, PT ;  /* 0x0000000314007248 */ /* 0x000fc80003fe0100 */
[C---:B------:R-:W-:Y:S02]  /*95b0*/  ISETP.GT.AND P1, PT, R0.reuse, RZ, PT ;  /* 0x000000ff0000720c */ /* 0x040fe40003f24270 */
[C---:B------:R-:W-:Y:S02]  /*95c0*/  ISETP.GT.AND P2, PT, R0.reuse, 0x1, PT ;  /* 0x000000010000780c */ /* 0x040fe40003f44270 */
[----:B------:R-:W-:Y:S01]  /*95d0*/  ISETP.GT.AND P3, PT, R0, 0x8, PT ;  /* 0x000000080000780c */ /* 0x000fe20003f64270 */
[----:B------:R-:W-:Y:S02]  /*95e0*/  WARPGROUP.DEPBAR.LE gsb0, 0x0 ;  /* 0x00008000000079c5 */ /* 0x000fe40000010000 */
[----:B------:R-:W-:Y:S02]  /*95f0*/  FSEL R113, R26, -INF , P1 ;  /* 0xff8000001a717808 */ /* 0x000fe40000800000 */
[----:B------:R-:W-:Y:S02]  /*9600*/  FSEL R111, R27, -INF , P2 ;  /* 0xff8000001b6f7808 */ /* 0x000fe40001000000 */
[----:B------:R-:W-:-:S02]  /*9610*/  ISETP.GT.AND P1, PT, R0, 0x9, PT ;  /* 0x000000090000780c */ /* 0x000fc40003f24270 */
[----:B------:R-:W-:Y:S02]  /*9620*/  FSEL R93, R30, -INF , P3 ;  /* 0xff8000001e5d7808 */ /* 0x000fe40001800000 */
[----:B------:R-:W-:Y:S02]  /*9630*/  FMNMX.FTZ R14, R113, R111, !PT ;  /* 0x0000006f710e7209 */ /* 0x000fe40007810000 */
[C---:B------:R-:W-:Y:S02]  /*9640*/  ISETP.GT.AND P2, PT, R0.reuse, 0x10, PT ;  /* 0x000000100000780c */ /* 0x040fe40003f44270 */
[----:B------:R-:W-:Y:S02]  /*9650*/  FSEL R95, R31, -INF , P1 ;  /* 0xff8000001f5f7808 */ /* 0x000fe40000800000 */
[----:B------:R-:W-:Y:S02]  /*9660*/  FMNMX.FTZ R14, R93, R14, !PT ;  /* 0x0000000e5d0e7209 */ /* 0x000fe40007810000 */
        /* <DEDUP_REMOVED lines=81> */
[----:B------:R-:W-:Y:S02]  /*9b80*/  FSEL R87, R87, -INF , P1 ;  /* 0xff80000057577808 */ /* 0x000fe40000800000 */
[----:B------:R-:W-:-:S04]  /*9b90*/  FMNMX.FTZ R14, R83, R14, !PT ;  /* 0x0000000e530e7209 */ /* 0x000fc80007810000 */
[----:B------:R-:W-:-:S05]  /*9ba0*/  FMNMX.FTZ R26, R87, R14, !PT ;  /* 0x0000000e571a7209 */ /* 0x000fca0007810000 */
[----:B------:R-:W0:Y:S02]  /*9bb0*/  SHFL.BFLY PT, R9, R26, 0x2, 0x1f ;  /* 0x0c401f001a097f89 */ /* 0x000e2400000e0000 */
[----:B0-----:R-:W-:-:S05]  /*9bc0*/  FMNMX.FTZ R30, R26, R9, !PT ;  /* 0x000000091a1e7209 */ /* 0x001fca0007810000 */
[----:B------:R-:W0:Y:S01]  /*9bd0*/  SHFL.BFLY PT, R9, R30, 0x1, 0x1f ;  /* 0x0c201f001e097f89 */ /* 0x000e2200000e0000 */
[----:B------:R-:W-:Y:S01]  /*9be0*/  IMAD.U32 R0, RZ, RZ, UR4 ;  /* 0x00000004ff007e24 */ /* 0x000fe2000f8e00ff */
[----:B------:R-:W-:-:S04]  /*9bf0*/  VIADDMNMX R34, R8, R91, R20, PT ;  /* 0x0000005b08227246 */ /* 0x000fc80003800114 */
[C---:B------:R-:W-:Y:S02]  /*9c00*/  ISETP.GT.AND P2, PT, R34.reuse, 0x1, PT ;  /* 0x000000012200780c */ /* 0x040fe40003f44270 */
[----:B------:R-:W-:Y:S02]  /*9c10*/  ISETP.GT.AND P3, PT, R34, 0x8, PT ;  /* 0x000000082200780c */ /* 0x000fe40003f64270 */
[----:B0-----:R-:W-:-:S04]  /*9c20*/  FMNMX.FTZ R9, R30, R9, !PT ;  /* 0x000000091e097209 */ /* 0x001fc80007810000 */
[C---:B------:R-:W-:Y:S01]  /*9c30*/  FSETP.NEU.FTZ.AND P1, PT, R9.reuse, -INF , PT ;  /* 0xff8000000900780b */ /* 0x040fe20003f3d000 */
[----:B------:R-:W-:-:S05]  /*9c40*/  FMUL.FTZ R14, R9, R0 ;  /* 0x00000000090e7220 */ /* 0x000fca0000410000 */
[----:B------:R-:W-:Y:S02]  /*9c50*/  FSEL R14, R14, RZ, P1 ;  /* 0x000000ff0e0e7208 */ /* 0x000fe40000800000 */
[----:B------:R-:W-:Y:S02]  /*9c60*/  ISETP.GT.AND P1, PT, R34, RZ, PT ;  /* 0x000000ff2200720c */ /* 0x000fe40003f24270 */
[----:B------:R-:W-:Y:S02]  /*9c70*/  FSEL R25, R25, -INF , P2 ;  /* 0xff80000019197808 */ /* 0x000fe40001000000 */
[----:B------:R-:W-:Y:S01]  /*9c80*/  FSEL R91, R24, -INF , P1 ;  /* 0xff800000185b7808 */ /* 0x000fe20000800000 */
[----:B------:R-:W-:Y:S01]  /*9c90*/  FFMA.FTZ R151, R93, R0, -R14 ;  /* 0x000000005d977223 */ /* 0x000fe2000001080e */
[----:B------:R-:W-:Y:S02]  /*9ca0*/  ISETP.GT.AND P1, PT, R34, 0x9, PT ;  /* 0x000000092200780c */ /* 0x000fe40003f24270 */
[----:B------:R-:W-:-:S02]  /*9cb0*/  FSEL R93, R28, -INF , P3 ;  /* 0xff8000001c5d7808 */ /* 0x000fc40001800000 */
[----:B------:R-:W-:Y:S02]  /*9cc0*/  FMNMX.FTZ R24, R91, R25, !PT ;  /* 0x000000195b187209 */ /* 0x000fe40007810000 */
[C---:B------:R-:W-:Y:S02]  /*9cd0*/  ISETP.GT.AND P2, PT, R34.reuse, 0x10, PT ;  /* 0x000000102200780c */ /* 0x040fe40003f44270 */
[----:B------:R-:W-:Y:S02]  /*9ce0*/  FSEL R29, R29, -INF , P1 ;  /* 0xff8000001d1d7808 */ /* 0x000fe40000800000 */
[----:B------:R-:W-:Y:S01]  /*9cf0*/  FMNMX.FTZ R24, R93, R24, !PT ;  /* 0x000000185d187209 */ /* 0x000fe20007810000 */
        /* <DEDUP_REMOVED lines=21> */
[----:B------:R0:W-:Y:S01]  /*9e50*/  MUFU.EX2 R24, R28 ;  /* 0x0000001c00187308 */ /* 0x0001e20000000800 */
[----:B------:R-:W-:Y:S01]  /*9e60*/  FFMA.FTZ R147, R101, R0, -R14 ;  /* 0x0000000065937223 */ /* 0x000fe2000001080e */
[----:B------:R-:W-:Y:S02]  /*9e70*/  ISETP.GT.AND P1, PT, R34, 0x29, PT ;  /* 0x000000292200780c */ /* 0x000fe40003f24270 */
[----:B------:R-:W-:-:S02]  /*9e80*/  FSEL R101, R44, -INF , P2 ;  /* 0xff8000002c657808 */ /* 0x000fc40001000000 */
[----:B0-----:R-:W-:Y:S02]  /*9e90*/  FMNMX.FTZ R28, R41, R26, !PT ;  /* 0x0000001a291c7209 */ /* 0x001fe40007810000 */
        /* <DEDUP_REMOVED lines=36> */
[----:B------:R-:W-:Y:S01]  /*a0e0*/  FMNMX.FTZ R32, R61, R32, !PT ;  /* 0x000000203d207209 */ /* 0x000fe20007810000 */
[----:B------:R-:W-:Y:S01]  /*a0f0*/  FFMA.FTZ R111, R111, R0, -R14 ;  /* 0x000000006f6f7223 */ /* 0x000fe2000001080e */
[C---:B------:R-:W-:Y:S02]  /*a100*/  ISETP.GT.AND P2, PT, R34.reuse, 0x58, PT ;  /* 0x000000582200780c */ /* 0x040fe40003f44270 */
[----:B------:R-:W-:Y:S02]  /*a110*/  FSEL R65, R65, -INF , P1 ;  /* 0xff80000041417808 */ /* 0x000fe40000800000 */
[----:B------:R-:W-:Y:S01]  /*a120*/  FMNMX.FTZ R32, R47, R32, !PT ;  /* 0x000000202f207209 */ /* 0x000fe20007810000 */
[----:B------:R0:W-:Y:S01]  /*a130*/  MUFU.EX2 R8, R111 ;  /* 0x0000006f00087308 */ /* 0x0001e20000000800 */
[----:B------:R-:W-:-:S07]  /*a140*/  ISETP.GT.AND P1, PT, R34, 0x59, PT ;  /* 0x000000592200780c */ /* 0x000fce0003f24270 */
[----:B------:R1:W-:Y:S01]  /*a150*/  MUFU.EX2 R30, R36 ;  /* 0x00000024001e7308 */ /* 0x0003e20000000800 */
[----:B0-----:R-:W-:Y:S02]  /*a160*/  FSEL R111, R68, -INF , P2 ;  /* 0xff800000446f7808 */ /* 0x001fe40001000000 */
[----:B------:R-:W-:Y:S02]  /*a170*/  ISETP.GT.AND P2, PT, R34, 0x60, PT ;  /* 0x000000602200780c */ /* 0x000fe40003f44270 */
[----:B------:R-:W-:Y:S02]  /*a180*/  FSEL R69, R69, -INF , P1 ;  /* 0xff80000045457808 */ /* 0x000fe40000800000 */
[----:B-1----:R-:W-:Y:S01]  /*a190*/  FMNMX.FTZ R36, R65, R32, !PT ;  /* 0x0000002041247209 */ /* 0x002fe20007810000 */
[----:B------:R-:W-:-:S03]  /*a1a0*/  FFMA.FTZ R137, R3, R0, -R14 ;  /* 0x0000000003897223 */ /* 0x000fc6000001080e */
[----:B------:R-:W-:Y:S01]  /*a1b0*/  FMNMX.FTZ R36, R111, R36, !PT ;  /* 0x000000246f247209 */ /* 0x000fe20007810000 */
[----:B------:R-:W-:Y:S01]  /*a1c0*/  FFMA.FTZ R3, R51, R0, -R14 ;  /* 0x0000000033037223 */ /* 0x000fe2000001080e */
[----:B------:R-:W-:Y:S02]  /*a1d0*/  ISETP.GT.AND P1, PT, R34, 0x61, PT ;  /* 0x000000612200780c */ /* 0x000fe40003f24270 */
[----:B------:R-:W-:Y:S02]  /*a1e0*/  FSEL R51, R72, -INF , P2 ;  /* 0xff80000048337808 */ /* 0x000fe40001000000 */
[----:B------:R-:W-:Y:S02]  /*a1f0*/  FMNMX.FTZ R36, R69, R36, !PT ;  /* 0x0000002445247209 */ /* 0x000fe40007810000 */
[----:B------:R-:W-:Y:S02]  /*a200*/  ISETP.GT.AND P2, PT, R34, 0x68, PT ;  /* 0x000000682200780c */ /* 0x000fe40003f44270 */
[----:B------:R-:W-:-:S02]  /*a210*/  FSEL R73, R73, -INF , P1 ;  /* 0xff80000049497808 */ /* 0x000fc40000800000 */
        /* <DEDUP_REMOVED lines=8> */
[----:B------:R0:W-:Y:S01]  /*a2a0*/  MUFU.EX2 R32, R3 ;  /* 0x0000000300207308 */ /* 0x0001e20000000800 */
[----:B------:R-:W-:Y:S02]  /*a2b0*/  ISETP.GT.AND P1, PT, R34, 0x71, PT ;  /* 0x000000712200780c */ /* 0x000fe40003f24270 */
[----:B------:R-:W-:Y:S01]  /*a2c0*/  FMNMX.FTZ R38, R77, R38, !PT ;  /* 0x000000264d267209 */ /* 0x000fe20007810000 */
[----:B0-----:R-:W-:Y:S01]  /*a2d0*/  FFMA.FTZ R3, R55, R0, -R14 ;  /* 0x0000000037037223 */ /* 0x001fe2000001080e */
[----:B------:R-:W-:Y:S02]  /*a2e0*/  FSEL R55, R80, -INF , P2 ;  /* 0xff80000050377808 */ /* 0x000fe40001000000 */
[----:B------:R-:W-:Y:S02]  /*a2f0*/  ISETP.GT.AND P2, PT, R34, 0x78, PT ;  /* 0x000000782200780c */ /* 0x000fe40003f44270 */
[----:B------:R-:W-:-:S02]  /*a300*/  FSEL R81, R81, -INF , P1 ;  /* 0xff80000051517808 */ /* 0x000fc40000800000 */
[----:B------:R-:W-:Y:S01]  /*a310*/  FMNMX.FTZ R38, R55, R38, !PT ;  /* 0x0000002637267209 */ /* 0x000fe20007810000 */
[----:B------:R-:W-:Y:S01]  /*a320*/  FFMA.FTZ R133, R15, R0, -R14 ;  /* 0x000000000f857223 */ /* 0x000fe2000001080e */
[----:B------:R-:W-:Y:S02]  /*a330*/  ISETP.GT.AND P1, PT, R34, 0x79, PT ;  /* 0x000000792200780c */ /* 0x000fe40003f24270 */
[----:B------:R-:W-:Y:S02]  /*a340*/  FSEL R15, R84, -INF , P2 ;  /* 0xff800000540f7808 */ /* 0x000fe40001000000 */
[----:B------:R-:W-:Y:S02]  /*a350*/  FMNMX.FTZ R38, R81, R38, !PT ;  /* 0x0000002651267209 */ /* 0x000fe40007810000 */
[----:B------:R-:W-:Y:S02]  /*a360*/  FSEL R85, R85, -INF , P1 ;  /* 0xff80000055557808 */ /* 0x000fe40000800000 */
[----:B------:R-:W-:Y:S01]  /*a370*/  FMNMX.FTZ R38, R15, R38, !PT ;  /* 0x000000260f267209 */ /* 0x000fe20007810000 */
[----:B------:R0:W-:Y:S03]  /*a380*/  MUFU.EX2 R36, R3 ;  /* 0x0000000300247308 */ /* 0x0001e60000000800 */
[----:B0-----:R-:W-:-:S05]  /*a390*/  FMNMX.FTZ R3, R85, R38, !PT ;  /* 0x0000002655037209 */ /* 0x001fca0007810000 */
[----:B------:R-:W0:Y:S01]  /*a3a0*/  SHFL.BFLY PT, R44, R3, 0x2, 0x1f ;  /* 0x0c401f00032c7f89 */ /* 0x000e2200000e0000 */
[-CC-:B------:R-:W-:Y:S01]  /*a3b0*/  FFMA.FTZ R135, R21, R0.reuse, -R14.reuse ;  /* 0x0000000015877223 */ /* 0x180fe2000001080e */
[----:B------:R-:W-:Y:S01]  /*a3c0*/  FFMA.FTZ R149, R113, R0, -R14 ;  /* 0x0000000071957223 */ /* 0x000fe2000001080e */
[----:B0-----:R-:W-:-:S05]  /*a3d0*/  FMNMX.FTZ R21, R3, R44, !PT ;  /* 0x0000002c03157209 */ /* 0x001fca0007810000 */
[----:B------:R-:W0:Y:S01]  /*a3e0*/  SHFL.BFLY PT, R48, R21, 0x1, 0x1f ;  /* 0x0c201f0015307f89 */ /* 0x000e2200000e0000 */
[----:B------:R-:W1:Y:S08]  /*a3f0*/  MUFU.EX2 R149, R149 ;  /* 0x0000009500957308 */ /* 0x000e700000000800 */
[----:B------:R-:W2:Y:S08]  /*a400*/  MUFU.EX2 R151, R151 ;  /* 0x0000009700977308 */ /* 0x000eb00000000800 */
[----:B------:R-:W3:Y:S01]  /*a410*/  MUFU.EX2 R20, R20 ;  /* 0x0000001400147308 */ /* 0x000ee20000000800 */
[----:B0-----:R-:W-:-:S04]  /*a420*/  FMNMX.FTZ R3, R21, R48, !PT ;  /* 0x0000003015037209 */ /* 0x001fc80007810000 */
[C---:B------:R-:W-:Y:S01]  /*a430*/  FSETP.NEU.FTZ.AND P1, PT, R3.reuse, -INF , PT ;  /* 0xff8000000300780b */ /* 0x040fe20003f3d000 */
[-C--:B------:R-:W-:Y:S02]  /*a440*/  FMUL.FTZ R52, R3, R0.reuse ;  /* 0x0000000003347220 */ /* 0x080fe40000410000 */
[----:B------:R-:W0:Y:S03]  /*a450*/  MUFU.EX2 R145, R145 ;  /* 0x0000009100917308 */ /* 0x000e260000000800 */
[----:B------:R-:W-:Y:S01]  /*a460*/  FSEL R52, R52, RZ, P1 ;  /* 0x000000ff34347208 */ /* 0x000fe20000800000 */
        /* <DEDUP_REMOVED lines=13> */
[-C--:B------:R-:W-:Y:S01]  /*a540*/  FFMA.FTZ R50, R87, R0.reuse, -R14 ;  /* 0x0000000057327223 */ /* 0x080fe2000001080e */
[-CC-:B------:R-:W-:Y:S01]  /*a550*/  FFMA.FTZ R148, R91, R0.reuse, -R52.reuse ;  /* 0x000000005b947223 */ /* 0x180fe20000010834 */
[-C--:B------:R-:W-:Y:S01]  /*a560*/  FFMA.FTZ R21, R25, R0.reuse, -R52 ;  /* 0x0000000019157223 */ /* 0x080fe20000010834 */
[----:B------:R-:W4:Y:S01]  /*a570*/  S2R R88, SR_TID.X ;  /* 0x0000000000587919 */ /* 0x000f220000002100 */
[----:B-1----:R-:W-:Y:S01]  /*a580*/  FADD.FTZ R14, R149, R8 ;  /* 0x00000008950e7221 */ /* 0x002fe20000010000 */
[----:B------:R-:W1:Y:S01]  /*a590*/  MUFU.EX2 R147, R147 ;  /* 0x0000009300937308 */ /* 0x000e620000000800 */
[----:B------:R-:W-:-:S02]  /*a5a0*/  FFMA.FTZ R150, R93, R0, -R52 ;  /* 0x000000005d967223 */ /* 0x000fc40000010834 */
[----:B--2---:R-:W-:Y:S01]  /*a5b0*/  FADD.FTZ R39, R151, R14 ;  /* 0x0000000e97277221 */ /* 0x004fe20000010000 */
[----:B------:R-:W-:-:S04]  /*a5c0*/  FFMA.FTZ R25, R29, R0, -R52 ;  /* 0x000000001d197223 */ /* 0x000fc80000010834 */
[----:B------:R-:W-:Y:S01]  /*a5d0*/  MUFU.EX2 R148, R148 ;  /* 0x0000009400947308 */ /* 0x000fe20000000800 */
[----:B---3--:R-:W-:Y:S01]  /*a5e0*/  FADD.FTZ R14, R20, R39 ;  /* 0x00000027140e7221 */ /* 0x008fe20000010000 */
[----:B------:R-:W-:-:S06]  /*a5f0*/  FFMA.FTZ R144, R95, R0, -R52 ;  /* 0x000000005f907223 */ /* 0x000fcc0000010834 */
[----:B------:R-:W2:Y:S01]  /*a600*/  MUFU.EX2 R21, R21 ;  /* 0x0000001500157308 */ /* 0x000ea20000000800 */
[----:B------:R-:W-:Y:S01]  /*a610*/  FFMA.FTZ R31, R41, R0, -R52 ;  /* 0x00000000291f7223 */ /* 0x000fe20000010834 */
[----:B0-----:R-:W-:-:S06]  /*a620*/  FADD.FTZ R41, R145, R14 ;  /* 0x0000000e91297221 */ /* 0x001fcc0000010000 */
[----:B------:R-:W0:Y:S01]  /*a630*/  MUFU.EX2 R150, R150 ;  /* 0x0000009600967308 */ /* 0x000e220000000800 */
[----:B------:R-:W-:Y:S01]  /*a640*/  FFMA.FTZ R27, R33, R0, -R52 ;  /* 0x00000000211b7223 */ /* 0x000fe20000010834 */
[----:B------:R-:W-:-:S06]  /*a650*/  FADD.FTZ R14, R24, R41 ;  /* 0x00000029180e7221 */ /* 0x000fcc0000010000 */
[----:B------:R-:W3:Y:S01]  /*a660*/  MUFU.EX2 R141, R141 ;  /* 0x0000008d008d7308 */ /* 0x000ee20000000800 */
[----:B------:R-:W-:-:S07]  /*a670*/  FFMA.FTZ R146, R97, R0, -R52 ;  /* 0x0000000061927223 */ /* 0x000fce0000010834 */
[----:B------:R-:W4:Y:S01]  /*a680*/  MUFU.EX2 R25, R25 ;  /* 0x0000001900197308 */ /* 0x000f220000000800 */
[----:B-1----:R-:W-:Y:S01]  /*a690*/  FADD.FTZ R41, R147, R14 ;  /* 0x0000000e93297221 */ /* 0x002fe20000010000 */
[----:B--2---:R-:W-:-:S06]  /*a6a0*/  FADD.FTZ R43, R148, R21 ;  /* 0x00000015942b7221 */ /* 0x004fcc0000010000 */
[----:B------:R-:W1:Y:S01]  /*a6b0*/  MUFU.EX2 R144, R144 ;  /* 0x0000009000907308 */ /* 0x000e620000000800 */
[----:B------:R-:W-:Y:S01]  /*a6c0*/  FFMA.FTZ R29, R37, R0, -R52 ;  /* 0x00000000251d7223 */ /* 0x000fe20000010834 */
[----:B------:R-:W-:-:S06]  /*a6d0*/  FADD.FTZ R54, R26, R41 ;  /* 0x000000291a367221 */ /* 0x000fcc0000010000 */
[----:B------:R-:W2:Y:S01]  /*a6e0*/  MUFU.EX2 R143, R143 ;  /* 0x0000008f008f7308 */ /* 0x000ea20000000800 */
[----:B0-----:R-:W-:Y:S01]  /*a6f0*/  FADD.FTZ R14, R150, R43 ;  /* 0x0000002b960e7221 */ /* 0x001fe20000010000 */
[----:B------:R-:W-:-:S06]  /*a700*/  FFMA.FTZ R140, R99, R0, -R52 ;  /* 0x00000000638c7223 */ /* 0x000fcc0000010834 */
[----:B------:R-:W0:Y:S01]  /*a710*/  MUFU.EX2 R27, R27 ;  /* 0x0000001b001b7308 */ /* 0x000e220000000800 */
[----:B------:R-:W-:Y:S01]  /*a720*/  FFMA.FTZ R33, R45, R0, -R52 ;  /* 0x000000002d217223 */ /* 0x000fe20000010834 */
[----:B------:R-:W-:Y:S02]  /*a730*/  IMAD.IADD R56, R90, 0x1, -R92 ;  /* 0x000000015a387824 */ /* 0x000fe400078e0a5c */
[----:B---3--:R-:W-:-:S04]  /*a740*/  FADD.FTZ R45, R141, R54 ;  /* 0x000000368d2d7221 */ /* 0x008fc80000010000 */
[----:B------:R-:W3:Y:S01]  /*a750*/  MUFU.EX2 R146, R146 ;  /* 0x0000009200927308 */ /* 0x000ee20000000800 */
[----:B----4-:R-:W-:Y:S01]  /*a760*/  FADD.FTZ R43, R25, R14 ;  /* 0x0000000e192b7221 */ /* 0x010fe20000010000 */
[-C--:B------:R-:W-:Y:S01]  /*a770*/  FFMA.FTZ R35, R49, R0.reuse, -R52 ;  /* 0x0000000031237223 */ /* 0x080fe20000010834 */
[----:B------:R-:W-:Y:S01]  /*a780*/  LOP3.LUT R88, R88, 0x7f, RZ, 0xc0, !PT ;  /* 0x0000007f58587812 */ /* 0x000fe200078ec0ff */
[----:B------:R-:W-:Y:S02]  /*a790*/  IMAD R49, R153, 0xc0, R56 ;  /* 0x000000c099317824 */ /* 0x000fe400078e0238 */
[----:B------:R-:W-:Y:S02]  /*a7a0*/  FADD.FTZ R54, R28, R45 ;  /* 0x0000002d1c367221 */ /* 0x000fe40000010000 */
[----:B------:R-:W4:Y:S01]  /*a7b0*/  MUFU.EX2 R29, R29 ;  /* 0x0000001d001d7308 */ /* 0x000f220000000800 */
[----:B-1----:R-:W-:Y:S01]  /*a7c0*/  FADD.FTZ R14, R144, R43 ;  /* 0x0000002b900e7221 */ /* 0x002fe20000010000 */
[----:B------:R-:W-:Y:S01]  /*a7d0*/  FFMA.FTZ R142, R101, R0, -R52 ;  /* 0x00000000658e7223 */ /* 0x000fe20000010834 */
[----:B------:R-:W-:Y:S01]  /*a7e0*/  ISETP.NE.AND P1, PT, R88, RZ, PT ;  /* 0x000000ff5800720c */ /* 0x000fe20003f25270 */
[----:B--2---:R-:W-:-:S04]  /*a7f0*/  FADD.FTZ R43, R143, R54 ;  /* 0x000000368f2b7221 */ /* 0x004fc80000010000 */
[----:B------:R-:W1:Y:S01]  /*a800*/  MUFU.EX2 R137, R137 ;  /* 0x0000008900897308 */ /* 0x000e620000000800 */
[----:B------:R-:W-:Y:S01]  /*a810*/  SHF.R.S32.HI R54, RZ, 0x1f, R49 ;  /* 0x0000001fff367819 */ /* 0x000fe20000011431 */
[----:B0-----:R-:W-:-:S06]  /*a820*/  FADD.FTZ R45, R27, R14 ;  /* 0x0000000e1b2d7221 */ /* 0x001fcc0000010000 */
[----:B------:R-:W0:Y:S01]  /*a830*/  MUFU.EX2 R140, R140 ;  /* 0x0000008c008c7308 */ /* 0x000e220000000800 */
[----:B------:R-:W-:Y:S01]  /*a840*/  LEA.HI R14, R54, R49, RZ, 0x7 ;  /* 0x00000031360e7211 */ /* 0x000fe200078f38ff */
[----:B---3--:R-:W-:-:S06]  /*a850*/  FADD.FTZ R54, R146, R45 ;  /* 0x0000002d92367221 */ /* 0x008fcc0000010000 */
[----:B------:R-:W2:Y:S01]  /*a860*/  MUFU.EX2 R31, R31 ;  /* 0x0000001f001f7308 */ /* 0x000ea20000000800 */
[----:B------:R-:W-:Y:S01]  /*a870*/  FFMA.FTZ R136, R103, R0, -R52 ;  /* 0x0000000067887223 */ /* 0x000fe20000010834 */
[----:B------:R-:W-:-:S06]  /*a880*/  FADD.FTZ R56, R30, R43 ;  /* 0x0000002b1e387221 */ /* 0x000fcc0000010000 */
[----:B------:R-:W3:Y:S01]  /*a890*/  MUFU.EX2 R139, R139 ;  /* 0x0000008b008b7308 */ /* 0x000ee20000000800 */
[----:B----4-:R-:W-:-:S07]  /*a8a0*/  FADD.FTZ R45, R29, R54 ;  /* 0x000000361d2d7221 */ /* 0x010fce0000010000 */
[----:B------:R-:W4:Y:S01]  /*a8b0*/  MUFU.EX2 R142, R142 ;  /* 0x0000008e008e7308 */ /* 0x000f220000000800 */
[----:B------:R-:W-:Y:S01]  /*a8c0*/  FFMA.FTZ R128, R47, R0, -R52 ;  /* 0x000000002f807223 */ /* 0x000fe20000010834 */
[----:B------:R-:W-:Y:S02]  /*a8d0*/  @!P1 VIADD R4, R4, 0x16840 ;  /* 0x0001684004049836 */ /* 0x000fe40000000000 */
[----:B-1----:R-:W-:-:S04]  /*a8e0*/  FADD.FTZ R47, R137, R56 ;  /* 0x00000038892f7221 */ /* 0x002fc80000010000 */
[----:B------:R-:W1:Y:S01]  /*a8f0*/  MUFU.EX2 R33, R33 ;  /* 0x0000002100217308 */ /* 0x000e620000000800 */
[----:B0-----:R-:W-:Y:S01]  /*a900*/  FADD.FTZ R54, R140, R45 ;  /* 0x0000002d8c367221 */ /* 0x001fe20000010000 */
[----:B------:R-:W-:Y:S01]  /*a910*/  FFMA.FTZ R138, R105, R0, -R52 ;  /* 0x00000000698a7223 */ /* 0x000fe20000010834 */
[----:B------:R-:W-:-:S05]  /*a920*/  FADD.FTZ R56, R32, R47 ;  /* 0x0000002f20387221 */ /* 0x000fca0000010000 */
[----:B------:R-:W0:Y:S01]  /*a930*/  MUFU.EX2 R133, R133 ;  /* 0x0000008500857308 */ /* 0x000e220000000800 */
[----:B------:R-:W-:Y:S01]  /*a940*/  @!P1 PRMT R4, RZ, 0x654, R4 ;  /* 0x00000654ff049816 */ /* 0x000fe20000000004 */
[----:B--2---:R-:W-:-:S06]  /*a950*/  FADD.FTZ R47, R31, R54 ;  /* 0x000000361f2f7221 */ /* 0x004fcc0000010000 */
[----:B------:R-:W2:Y:S01]  /*a960*/  MUFU.EX2 R136, R136 ;  /* 0x0000008800887308 */ /* 0x000ea20000000800 */
[-C--:B------:R-:W-:Y:S01]  /*a970*/  FFMA.FTZ R37, R53, R0.reuse, -R52 ;  /* 0x0000000035257223 */ /* 0x080fe20000010834 */
[----:B---3--:R-:W-:Y:S01]  /*a980*/  FADD.FTZ R45, R139, R56 ;  /* 0x000000388b2d7221 */ /* 0x008fe20000010000 */
[----:B------:R4:W-:Y:S05]  /*a990*/  @!P1 SYNCS.ARRIVE.TRANS64.RED.A1T0 RZ, [R4+URZ], RZ ;  /* 0x000000ff04ff99a7 */ /* 0x0009ea000810043f */
[----:B------:R-:W3:Y:S01]  /*a9a0*/  MUFU.EX2 R34, R34 ;  /* 0x0000002200227308 */ /* 0x000ee20000000800 */
[----:B------:R-:W-:Y:S01]  /*a9b0*/  FFMA.FTZ R132, R107, R0, -R52 ;  /* 0x000000006b847223 */ /* 0x000fe20000010834 */
[----:B----4-:R-:W-:-:S06]  /*a9c0*/  FADD.FTZ R4, R142, R47 ;  /* 0x0000002f8e047221 */ /* 0x010fcc0000010000 */
[----:B------:R-:W4:Y:S01]  /*a9d0*/  MUFU.EX2 R35, R35 ;  /* 0x0000002300237308 */ /* 0x000f220000000800 */
[----:B------:R-:W-:Y:S01]  /*a9e0*/  FADD.FTZ R54, R36, R45 ;  /* 0x0000002d24367221 */ /* 0x000fe20000010000 */
[----:B-1----:R-:W-:-:S06]  /*a9f0*/  FADD.FTZ R47, R33, R4 ;  /* 0x00000004212f7221 */ /* 0x002fcc0000010000 */
[----:B------:R-:W1:Y:S01]  /*aa00*/  MUFU.EX2 R135, R135 ;  /* 0x0000008700877308 */ /* 0x000e620000000800 */
[----:B------:R-:W-:-:S07]  /*aa10*/  FFMA.FTZ R39, R57, R0, -R52 ;  /* 0x0000000039277223 */ /* 0x000fce0000010834 */
[----:B------:R-:W1:Y:S01]  /*aa20*/  MUFU.EX2 R138, R138 ;  /* 0x0000008a008a7308 */ /* 0x000e620000000800 */
[----:B0-----:R-:W-:Y:S01]  /*aa30*/  FADD.FTZ R49, R133, R54 ;  /* 0x0000003685317221 */ /* 0x001fe20000010000 */
[----:B--2---:R-:W-:-:S06]  /*aa40*/  FADD.FTZ R4, R136, R47 ;  /* 0x0000002f88047221 */ /* 0x004fcc0000010000 */
[----:B------:R-:W0:Y:S01]  /*aa50*/  MUFU.EX2 R38, R38 ;  /* 0x0000002600267308 */ /* 0x000e220000000800 */
[----:B------:R-:W-:-:S07]  /*aa60*/  FFMA.FTZ R134, R109, R0, -R52 ;  /* 0x000000006d867223 */ /* 0x000fce0000010834 */
[----:B------:R-:W2:Y:S01]  /*aa70*/  MUFU.EX2 R37, R37 ;  /* 0x0000002500257308 */ /* 0x000ea20000000800 */
[----:B---3--:R-:W-:Y:S01]  /*aa80*/  FADD.FTZ R54, R34, R49 ;  /* 0x0000003122367221 */ /* 0x008fe20000010000 */
[----:B------:R-:W-:-:S06]  /*aa90*/  FFMA.FTZ R126, R5, R0, -R52 ;  /* 0x00000000057e7223 */ /* 0x000fcc0000010834 */
[----:B------:R-:W3:Y:S01]  /*aaa0*/  MUFU.EX2 R129, R129 ;  /* 0x0000008100817308 */ /* 0x000ee20000000800 */
[----:B----4-:R-:W-:Y:S01]  /*aab0*/  FADD.FTZ R5, R35, R4 ;  /* 0x0000000423057221 */ /* 0x010fe20000010000 */
[----:B------:R-:W-:-:S06]  /*aac0*/  FFMA.FTZ R41, R61, R0, -R52 ;  /* 0x000000003d297223 */ /* 0x000fcc0000010834 */
[----:B------:R-:W4:Y:S01]  /*aad0*/  MUFU.EX2 R132, R132 ;  /* 0x0000008400847308 */ /* 0x000f220000000800 */
[----:B-1----:R-:W-:Y:S01]  /*aae0*/  FADD.FTZ R47, R135, R54 ;  /* 0x00000036872f7221 */ /* 0x002fe20000010000 */
[----:B------:R-:W-:-:S06]  /*aaf0*/  FADD.FTZ R4, R138, R5 ;  /* 0x000000058a047221 */ /* 0x000fcc0000010000 */
[----:B------:R-:W1:Y:S08]  /*ab00*/  MUFU.EX2 R40, R40 ;  /* 0x0000002800287308 */ /* 0x000e700000000800 */
[----:B------:R-:W1:Y:S01]  /*ab10*/  MUFU.EX2 R39, R39 ;  /* 0x0000002700277308 */ /* 0x000e620000000800 */
[----:B0-----:R-:W-:Y:S01]  /*ab20*/  FADD.FTZ R54, R38, R47 ;  /* 0x0000002f26367221 */ /* 0x001fe20000010000 */
[----:B--2---:R-:W-:-:S06]  /*ab30*/  FADD.FTZ R47, R37, R4 ;  /* 0x00000004252f7221 */ /* 0x004fcc0000010000 */
[----:B------:R-:W0:Y:S01]  /*ab40*/  MUFU.EX2 R131, R131 ;  /* 0x0000008300837308 */ /* 0x000e220000000800 */
[----:B------:R-:W-:-:S07]  /*ab50*/  FFMA.FTZ R43, R65, R0, -R52 ;  /* 0x00000000412b7223 */ /* 0x000fce0000010834 */
[----:B------:R-:W2:Y:S01]  /*ab60*/  MUFU.EX2 R134, R134 ;  /* 0x0000008600867308 */ /* 0x000ea20000000800 */
[----:B---3--:R-:W-:Y:S01]  /*ab70*/  FADD.FTZ R49, R129, R54 ;  /* 0x0000003681317221 */ /* 0x008fe20000010000 */
[----:B----4-:R-:W-:-:S06]  /*ab80*/  FADD.FTZ R4, R132, R47 ;  /* 0x0000002f84047221 */ /* 0x010fcc0000010000 */
[----:B------:R-:W3:Y:S01]  /*ab90*/  MUFU.EX2 R42, R42 ;  /* 0x0000002a002a7308 */ /* 0x000ee20000000800 */
[----:B------:R-:W-:-:S07]  /*aba0*/  FFMA.FTZ R130, R111, R0, -R52 ;  /* 0x000000006f827223 */ /* 0x000fce0000010834 */
[----:B------:R-:W4:Y:S01]  /*abb0*/  MUFU.EX2 R41, R41 ;  /* 0x0000002900297308 */ /* 0x000f220000000800 */
[----:B-1----:R-:W-:Y:S01]  /*abc0*/  FADD.FTZ R54, R40, R49 ;  /* 0x0000003128367221 */ /* 0x002fe20000010000 */
[----:B------:R-:W-:-:S06]  /*abd0*/  FADD.FTZ R47, R39, R4 ;  /* 0x00000004272f7221 */ /* 0x000fcc0000010000 */
        /* <DEDUP_REMOVED lines=8> */
[----:B------:R-:W-:Y:S01]  /*ac60*/  F2FP.BF16.F32.PACK_AB R149, R8, R149 ;  /* 0x000000950895723e */ /* 0x000fe200000010ff */
[----:B---3--:R-:W-:-:S06]  /*ac70*/  FADD.FTZ R8, R42, R49 ;  /* 0x000000312a087221 */ /* 0x008fcc0000010000 */
[----:B------:R-:W3:Y:S01]  /*ac80*/  MUFU.EX2 R127, R127 ;  /* 0x0000007f007f7308 */ /* 0x000ee20000000800 */
[----:B----4-:R-:W-:-:S07]  /*ac90*/  FADD.FTZ R47, R41, R4 ;  /* 0x00000004292f7221 */ /* 0x010fce0000010000 */
[----:B------:R-:W4:Y:S01]  /*aca0*/  MUFU.EX2 R130, R130 ;  /* 0x0000008200827308 */ /* 0x000f220000000800 */
[----:B------:R-:W-:Y:S01]  /*acb0*/  FFMA.FTZ R73, R73, R0, -R52 ;  /* 0x0000000049497223 */ /* 0x000fe20000010834 */
[----:B-1----:R-:W-:-:S06]  /*acc0*/  FADD.FTZ R49, R125, R8 ;  /* 0x000000087d317221 */ /* 0x002fcc0000010000 */
[----:B------:R-:W1:Y:S01]  /*acd0*/  MUFU.EX2 R46, R46 ;  /* 0x0000002e002e7308 */ /* 0x000e620000000800 */
[----:B------:R-:W-:-:S07]  /*ace0*/  FADD.FTZ R4, R128, R47 ;  /* 0x0000002f80047221 */ /* 0x000fce0000010000 */
        /* <DEDUP_REMOVED lines=13> */
[----:B------:R-:W1:Y:S08]  /*adc0*/  MUFU.EX2 R123, R123 ;  /* 0x0000007b007b7308 */ /* 0x000e700000000800 */
[----:B------:R-:W1:Y:S01]  /*add0*/  MUFU.EX2 R126, R126 ;  /* 0x0000007e007e7308 */ /* 0x000e620000000800 */
[----:B------:R-:W-:Y:S01]  /*ade0*/  FFMA.FTZ R81, R81, R0, -R52 ;  /* 0x0000000051517223 */ /* 0x000fe20000010834 */
[----:B0-----:R-:W-:Y:S01]  /*adf0*/  FADD.FTZ R49, R121, R8 ;  /* 0x0000000879317221 */ /* 0x001fe20000010000 */
[----:B------:R-:W-:-:S05]  /*ae00*/  SHF.R.S32.HI R14, RZ, 0x7, R14 ;  /* 0x00000007ff0e7819 */ /* 0x000fca000001140e */
[----:B------:R-:W0:Y:S01]  /*ae10*/  MUFU.EX2 R77, R77 ;  /* 0x0000004d004d7308 */ /* 0x000e220000000800 */
[----:B--2---:R-:W-:Y:S01]  /*ae20*/  FADD.FTZ R4, R124, R47 ;  /* 0x0000002f7c047221 */ /* 0x004fe20000010000 */
[----:B------:R-:W-:Y:S01]  /*ae30*/  FFMA.FTZ R15, R15, R0, -R52 ;  /* 0x000000000f0f7223 */ /* 0x000fe20000010834 */
[----:B---3--:R-:W-:Y:S01]  /*ae40*/  FADD.FTZ R8, R48, R49 ;  /* 0x0000003130087221 */ /* 0x008fe20000010000 */
[----:B------:R-:W-:-:S04]  /*ae50*/  VIMNMX R53, RZ, R14, !PT ;  /* 0x0000000eff357248 */ /* 0x000fc80007fe0100 */
[----:B------:R-:W2:Y:S01]  /*ae60*/  MUFU.EX2 R55, R55 ;  /* 0x0000003700377308 */ /* 0x000ea20000000800 */
[----:B----4-:R-:W-:Y:S01]  /*ae70*/  FADD.FTZ R47, R5, R4 ;  /* 0x00000004052f7221 */ /* 0x010fe20000010000 */
[----:B------:R-:W-:Y:S01]  /*ae80*/  FFMA.FTZ R52, R85, R0, -R52 ;  /* 0x0000000055347223 */ /* 0x000fe20000010834 */
[----:B-1----:R-:W-:-:S05]  /*ae90*/  FADD.FTZ R49, R123, R8 ;  /* 0x000000087b317221 */ /* 0x002fca0000010000 */
[----:B------:R-:W1:Y:S01]  /*aea0*/  MUFU.EX2 R120, R81 ;  /* 0x0000005100787308 */ /* 0x000e620000000800 */
[----:B------:R-:W-:Y:S01]  /*aeb0*/  FADD.FTZ R8, R126, R47 ;  /* 0x0000002f7e087221 */ /* 0x000fe20000010000 */
[----:B------:R-:W-:Y:S01]  /*aec0*/  VIADD R152, R152, 0xfffffffe ;  /* 0xfffffffe98987836 */ /* 0x000fe20000000000 */
[----:B------:R3:W-:Y:S05]  /*aed0*/  STL [R1+0x14], R53 ;  /* 0x0000143501007387 */ /* 0x0007ea0000100800 */
[----:B------:R-:W4:Y:S01]  /*aee0*/  MUFU.EX2 R15, R15 ;  /* 0x0000000f000f7308 */ /* 0x000f220000000800 */
[----:B0-----:R-:W-:Y:S01]  /*aef0*/  FADD.FTZ R8, R77, R8 ;  /* 0x000000084d087221 */ /* 0x001fe20000010000 */
[----:B------:R-:W-:-:S02]  /*af00*/  ISETP.GE.AND P2, PT, R152, R53, PT ;  /* 0x000000359800720c */ /* 0x000fc40003f46270 */
[----:B------:R-:W-:-:S04]  /*af10*/  F2FP.BF16.F32.PACK_AB R148, R21, R148 ;  /* 0x000000941594723e */ /* 0x000fc800000010ff */
[----:B------:R-:W0:Y:S01]  /*af20*/  MUFU.EX2 R50, R50 ;  /* 0x0000003200327308 */ /* 0x000e220000000800 */
[----:B--2---:R-:W-:-:S07]  /*af30*/  FADD.FTZ R21, R55, R8 ;  /* 0x0000000837157221 */ /* 0x004fce0000010000 */
[----:B------:R-:W2:Y:S01]  /*af40*/  MUFU.EX2 R52, R52 ;  /* 0x0000003400347308 */ /* 0x000ea20000000800 */
[----:B-1----:R-:W-:Y:S01]  /*af50*/  FADD.FTZ R8, R120, R21 ;  /* 0x0000001578087221 */ /* 0x002fe20000010000 */
[----:B------:R-:W-:Y:S01]  /*af60*/  F2FP.BF16.F32.PACK_AB R124, R5, R124 ;  /* 0x0000007c057c723e */ /* 0x000fe200000010ff */
[----:B------:R-:W-:Y:S02]  /*af70*/  IMAD.MOV.U32 R119, RZ, RZ, RZ ;  /* 0x000000ffff777224 */ /* 0x000fe400078e00ff */
[----:B----4-:R-:W-:Y:S01]  /*af80*/  FADD.FTZ R5, R15, R8 ;  /* 0x000000080f057221 */ /* 0x010fe20000010000 */
[----:B------:R-:W-:Y:S01]  /*af90*/  F2FP.BF16.F32.PACK_AB R151, R20, R151 ;  /* 0x000000971497723e */ /* 0x000fe200000010ff */
[----:B------:R-:W-:Y:S01]  /*afa0*/  IMAD.MOV.U32 R118, RZ, RZ, R119 ;  /* 0x000000ffff767224 */ /* 0x000fe200078e0077 */
[----:B------:R-:W-:Y:S01]  /*afb0*/  F2FP.BF16.F32.PACK_AB R145, R24, R145 ;  /* 0x000000911891723e */ /* 0x000fe200000010ff */
[----:B0-----:R-:W-:Y:S01]  /*afc0*/  FADD.FTZ R4, R50, R49 ;  /* 0x0000003132047221 */ /* 0x001fe20000010000 */
[----:B------:R-:W-:Y:S01]  /*afd0*/  F2FP.BF16.F32.PACK_AB R147, R26, R147 ;  /* 0x000000931a93723e */ /* 0x000fe200000010ff */
[--C-:B------:R-:W-:Y:S01]  /*afe0*/  IMAD.MOV.U32 R117, RZ, RZ, R119.reuse ;  /* 0x000000ffff757224 */ /* 0x100fe200078e0077 */
[----:B------:R-:W-:Y:S01]  /*aff0*/  F2FP.BF16.F32.PACK_AB R141, R28, R141 ;  /* 0x0000008d1c8d723e */ /* 0x000fe200000010ff */
[--C-:B------:R-:W-:Y:S01]  /*b000*/  IMAD.MOV.U32 R116, RZ, RZ, R119.reuse ;  /* 0x000000ffff747224 */ /* 0x100fe200078e0077 */
[----:B------:R-:W-:Y:S01]  /*b010*/  F2FP.BF16.F32.PACK_AB R143, R30, R143 ;  /* 0x0000008f1e8f723e */ /* 0x000fe200000010ff */
[----:B------:R-:W-:Y:S01]  /*b020*/  IMAD.MOV.U32 R115, RZ, RZ, R119 ;  /* 0x000000ffff737224 */ /* 0x000fe200078e0077 */
[----:B------:R-:W-:Y:S01]  /*b030*/  F2FP.BF16.F32.PACK_AB R137, R32, R137 ;  /* 0x000000892089723e */ /* 0x000fe200000010ff */
[----:B--2---:R-:W-:Y:S01]  /*b040*/  FADD.FTZ R5, R52, R5 ;  /* 0x0000000534057221 */ /* 0x004fe20000010000 */
[----:B------:R-:W-:Y:S01]  /*b050*/  F2FP.BF16.F32.PACK_AB R139, R36, R139 ;  /* 0x0000008b248b723e */ /* 0x000fe200000010ff */
[--C-:B------:R-:W-:Y:S01]  /*b060*/  IMAD.MOV.U32 R114, RZ, RZ, R119.reuse ;  /* 0x000000ffff727224 */ /* 0x100fe200078e0077 */
        /* <DEDUP_REMOVED lines=43> */
[----:B------:R-:W-:-:S02]  /*b320*/  IMAD.MOV.U32 R92, RZ, RZ, R119 ;  /* 0x000000ffff5c7224 */ /* 0x000fc400078e0077 */
[--C-:B------:R-:W-:Y:S02]  /*b330*/  IMAD.MOV.U32 R91, RZ, RZ, R119.reuse ;  /* 0x000000ffff5b7224 */ /* 0x100fe400078e0077 */
[--C-:B------:R-:W-:Y:S02]  /*b340*/  IMAD.MOV.U32 R90, RZ, RZ, R119.reuse ;  /* 0x000000ffff5a7224 */ /* 0x100fe400078e0077 */
[--C-:B------:R-:W-:Y:S02]  /*b350*/  IMAD.MOV.U32 R89, RZ, RZ, R119.reuse ;  /* 0x000000ffff597224 */ /* 0x100fe400078e0077 */
[----:B------:R-:W-:Y:S01]  /*b360*/  IMAD.MOV.U32 R88, RZ, RZ, R119 ;  /* 0x000000ffff587224 */ /* 0x000fe200078e0077 */
[----:B---3--:R-:W-:Y:S06]  /*b370*/  @!P2 BRA `(.L_x_2008) ;  /* 0x000000280048a947 */ /* 0x008fec0003800000 */
        /* <DEDUP_REMOVED lines=19> */
[----:B------:R-:W-:-:S07]  /*b4b0*/  CS2R R88, SRZ ;  /* 0x0000000000587805 */ /* 0x000fce000001ff00 */
.L_x_2018:
[----:B------:R-:W-:Y:S01]  /*b4c0*/  ISETP.NE.AND P2, PT, R155, RZ, PT ;  /* 0x000000ff9b00720c */ /* 0x000fe20003f45270 */
[----:B------:R-:W-:Y:S01]  /*b4d0*/  VIADD R18, R154, 0x1 ;  /* 0x000000019a127836 */ /* 0x000fe20000000000 */
[----:B------:R-:W-:Y:S05]  /*b4e0*/  YIELD ;  /* 0x0000000000007946 */ /* 0x000fea0003800000 */
[----:B------:R-:W-:-:S04]  /*b4f0*/  ISETP.NE.AND P3, PT, R18, 0x2, PT ;  /* 0x000000021200780c */ /* 0x000fc80003f65270 */
[----:B------:R-:W-:Y:S02]  /*b500*/  SEL R23, RZ, 0x1, P3 ;  /* 0x00000001ff177807 */ /* 0x000fe40001800000 */
[----:B------:R-:W-:Y:S02]  /*b510*/  SEL R18, R18, RZ, P3 ;  /* 0x000000ff12127207 */ /* 0x000fe40001800000 */
[----:B------:R-:W-:Y:S01]  /*b520*/  LOP3.LUT R23, R8, R23, RZ, 0x3c, !PT ;  /* 0x0000001708177212 */ /* 0x000fe200078e3cff */
[----:B------:R-:W-:Y:S06]  /*b530*/  @P2 BRA `(.L_x_2009) ;  /* 0x0000000000302947 */ /* 0x000fec0003800000 */
[----:B------:R-:W-:Y:S05]  /*b540*/  @!P0 BRA `(.L_x_2010) ;  /* 0x0000000000048947 */ /* 0x000fea0003800000 */
[----:B------:R-:W-:Y:S01]  /*b550*/  BPT.TRAP 0x1 ;  /* 0x000000040000795c */ /* 0x000fe20000300000 */
.L_x_2010:
[----:B------:R-:W-:Y:S01]  /*b560*/  IMAD R0, R18, 0x8, R2 ;  /* 0x0000000812007824 */ /* 0x000fe200078e0202 */
[----:B------:R-:W-:-:S04]  /*b570*/  SHF.L.U32 R3, R23, 0x1f, RZ ;  /* 0x0000001f17037819 */ /* 0x000fc800000006ff */
[----:B------:R0:W1:Y:S01]  /*b580*/  SYNCS.PHASECHK.TRANS64.TRYWAIT P3, [R0+URZ+0x16830], R3 ;  /* 0x01683003000075a7 */ /* 0x000062000806017f */
[----:B------:R-:W-:Y:S05]  /*b590*/  @!P0 BRA `(.L_x_2011) ;  /* 0x0000000000048947 */ /* 0x000fea0003800000 */
[----:B------:R-:W-:Y:S01]  /*b5a0*/  BPT.TRAP 0x1 ;  /* 0x000000040000795c */ /* 0x000fe20000300000 */
.L_x_2011:
[----:B------:R-:W-:Y:S04]  /*b5b0*/  BSSY B0, `(.L_x_2009) ;  /* 0x0000004000007945 */ /* 0x000fe80003800000 */
[----:B-1----:R-:W-:Y:S05]  /*b5c0*/  @P3 BRA `(.L_x_2012) ;  /* 0x0000000000083947 */ /* 0x002fea0003800000 */
[----:B------:R-:W1:Y:S02]  /*b5d0*/  SYNCS.PHASECHK.TRANS64.TRYWAIT P3, [R0+URZ+0x16830], R3 ;  /* 0x01683003000075a7 */ /* 0x000e64000806017f */
[----:B-1----:R-:W-:Y:S05]  /*b5e0*/  @!P3 BRA `(.L_x_2013) ;  /* 0x000000c000dcb947 */ /* 0x002fea0003800000 */
.L_x_2012:
[----:B------:R-:W-:Y:S05]  /*b5f0*/  BSYNC B0 ;  /* 0x0000000000007941 */ /* 0x000fea0003800000 */
.L_x_2009:
[----:B01----:R-:W2:Y:S01]  /*b600*/  LDL R3, [R1+0xc] ;  /* 0x00000c0001037983 */ /* 0x003ea20000100800 */
[----:B------:R-:W-:Y:S01]  /*b610*/  IMAD.MOV.U32 R21, RZ, RZ, 0x40000040 ;  /* 0x40000040ff157424 */ /* 0x000fe200078e00ff */
[----:B------:R-:W-:Y:S05]  /*b620*/  WARPSYNC.ALL ;  /* 0x0000000000007948 */ /* 0x000fea0003800000 */
[----:B------:R-:W-:Y:S01]  /*b630*/  R2UR UR15, R21 ;  /* 0x00000000150f72ca */ /* 0x000fe200000e0000 */
[----:B------:R-:W0:Y:S01]  /*b640*/  S2R R0, SR_TID.X ;  /* 0x0000000000007919 */ /* 0x000e220000002100 */
[----:B------:R-:W-:Y:S01]  /*b650*/  IMAD.MOV.U32 R27, RZ, RZ, 0x40000040 ;  /* 0x40000040ff1b7424 */ /* 0x000fe200078e00ff */
[----:B------:R-:W-:Y:S01]  /*b660*/  R2UR UR4, R6 ;  /* 0x00000000060472ca */ /* 0x000fe200000e0000 */
[----:B------:R-:W-:Y:S01]  /*b670*/  IMAD.MOV.U32 R25, RZ, RZ, 0x40000040 ;  /* 0x40000040ff197424 */ /* 0x000fe200078e00ff */
[----:B------:R-:W-:-:S02]  /*b680*/  R2UR UR5, R7 ;  /* 0x00000000070572ca */ /* 0x000fc400000e0000 */
[----:B0-----:R-:W-:-:S05]  /*b690*/  SHF.R.U32.HI R0, RZ, 0x7, R0 ;  /* 0x00000007ff007819 */ /* 0x001fca0000011600 */
[----:B------:R-:W-:Y:S01]  /*b6a0*/  VIADD R0, R0, 0x8 ;  /* 0x0000000800007836 */ /* 0x000fe20000000000 */
[----:B------:R-:W-:Y:S02]  /*b6b0*/  R2UR UR7, R27 ;  /* 0x000000001b0772ca */ /* 0x000fe400000e0000 */
[----:B------:R-:W-:Y:S02]  /*b6c0*/  R2UR UR11, R25 ;  /* 0x00000000190b72ca */ /* 0x000fe400000e0000 */
[----:B------:R-:W-:Y:S01]  /*b6d0*/  R2UR UR19, R27 ;  /* 0x000000001b1372ca */ /* 0x000fe200000e0000 */
[----:B------:R0:W-:Y:S01]  /*b6e0*/  BAR.SYNC.DEFER_BLOCKING R0, 0x100 ;  /* 0x000400000000751d */ /* 0x0001e20000010000 */
[----:B--2---:R-:W-:-:S04]  /*b6f0*/  IMAD R26, R18, 0x400, R3 ;  /* 0x00000400121a7824 */ /* 0x004fc800078e0203 */
[----:B------:R-:W-:-:S05]  /*b700*/  VIADD R20, R26, 0x4 ;  /* 0x000000041a147836 */ /* 0x000fca0000000000 */
[----:B------:R-:W-:Y:S02]  /*b710*/  R2UR UR14, R20 ;  /* 0x00000000140e72ca */ /* 0x000fe400000e0000 */
[----:B------:R-:W2:Y:S01]  /*b720*/  LDL.64 R20, [R1] ;  /* 0x0000000001147983 */ /* 0x000ea20000100a00 */
[C---:B------:R-:W-:Y:S01]  /*b730*/  R2UR UR6, R26.reuse ;  /* 0x000000001a0672ca */ /* 0x040fe200000e0000 */
[C---:B------:R-:W-:Y:S02]  /*b740*/  VIADD R24, R26.reuse, 0x2 ;  /* 0x000000021a187836 */ /* 0x040fe40000000000 */
[----:B------:R-:W-:-:S03]  /*b750*/  VIADD R26, R26, 0x6 ;  /* 0x000000061a1a7836 */ /* 0x000fc60000000000 */
[----:B------:R-:W-:Y:S02]  /*b760*/  R2UR UR10, R24 ;  /* 0x00000000180a72ca */ /* 0x000fe400000e0000 */
[----:B------:R-:W-:Y:S02]  /*b770*/  R2UR UR18, R26 ;  /* 0x000000001a1272ca */ /* 0x000fe400000e0000 */
[----:B------:R-:W-:-:S06]  /*b780*/  WARPGROUP.ARRIVE ;  /* 0x00000000000079c5 */ /* 0x000fcc0000000000 */
[----:B------:R-:W-:Y:S01]  /*b790*/  HGMMA.64x128x16.F32.BF16 R24, gdesc[UR4], RZ, !UPT, gsb0 ;  /* 0x01e00000041879f0 */ /* 0x000fe2000c0018ff */
[----:B------:R-:W-:Y:S02]  /*b7a0*/  R2UR UR12, R12 ;  /* 0x000000000c0c72ca */ /* 0x000fe400000e0000 */
[----:B------:R-:W-:Y:S01]  /*b7b0*/  R2UR UR13, R13 ;  /* 0x000000000d0d72ca */ /* 0x000fe200000e0000 */
[----:B------:R-:W-:Y:S02]  /*b7c0*/  WARPGROUP.DEPBAR.LE gsb0, 0x0 ;  /* 0x00008000000079c5 */ /* 0x000fe40000010000 */
[----:B------:R-:W-:Y:S01]  /*b7d0*/  WARPGROUP.ARRIVE ;  /* 0x00000000000079c5 */ /* 0x000fe20000000000 */
[----:B--2---:R-:W-:Y:S02]  /*b7e0*/  R2UR UR8, R20 ;  /* 0x00000000140872ca */ /* 0x004fe400000e0000 */
[----:B------:R-:W-:-:S13]  /*b7f0*/  R2UR UR9, R21 ;  /* 0x00000000150972ca */ /* 0x000fda00000e0000 */
        /* <DEDUP_REMOVED lines=13> */
.L_x_2015:
[----:B------:R-:W-:Y:S01]  /*b8d0*/  SHF.L.U32 R0, R8, 0x1f, RZ ;  /* 0x0000001f08007819 */ /* 0x000fe200000006ff */
[----:B------:R-:W-:-:S04]  /*b8e0*/  IMAD R3, R154, 0x8, R2 ;  /* 0x000000089a037824 */ /* 0x000fc800078e0202 */
[----:B------:R0:W1:Y:S01]  /*b8f0*/  SYNCS.PHASECHK.TRANS64.TRYWAIT P2, [R3+URZ+0x16850], R0 ;  /* 0x01685000030075a7 */ /* 0x000062000804017f */
[----:B------:R-:W-:Y:S05]  /*b900*/  @!P0 BRA `(.L_x_2016) ;  /* 0x0000000000048947 */ /* 0x000fea0003800000 */
[----:B------:R-:W-:Y:S01]  /*b910*/  BPT.TRAP 0x1 ;  /* 0x000000040000795c */ /* 0x000fe20000300000 */
.L_x_2016:
[----:B-1----:R-:W-:Y:S05]  /*b920*/  @P2 BRA `(.L_x_2014) ;  /* 0x0000000000082947 */ /* 0x002fea0003800000 */
[----:B------:R-:W1:Y:S02]  /*b930*/  SYNCS.PHASECHK.TRANS64.TRYWAIT P2, [R3+URZ+0x16850], R0 ;  /* 0x01685000030075a7 */ /* 0x000e64000804017f */
[----:B-1----:R-:W-:Y:S05]  /*b940*/  @!P2 BRA `(.L_x_2017) ;  /* 0x000000c00018a947 */ /* 0x002fea0003800000 */
.L_x_2014:
[----:B01----:R-:W-:Y:S01]  /*b950*/  VIADD R0, R2, 0x400 ;  /* 0x0000040002007836 */ /* 0x003fe20000000000 */
[----:B------:R-:W2:Y:S01]  /*b960*/  LDL R3, [R1+0x28] ;  /* 0x0000280001037983 */ /* 0x000ea20000100800 */
[----:B------:R-:W-:Y:S01]  /*b970*/  IMAD.MOV.U32 R9, RZ, RZ, 0x40000040 ;  /* 0x40000040ff097424 */ /* 0x000fe200078e00ff */
[----:B------:R-:W-:Y:S05]  /*b980*/  WARPSYNC.ALL ;  /* 0x0000000000007948 */ /* 0x000fea0003800000 */
[----:B------:R-:W-:Y:S01]  /*b990*/  SHF.R.U32.HI R0, RZ, 0x4, R0 ;  /* 0x00000004ff007819 */ /* 0x000fe20000011600 */
[----:B------:R-:W-:Y:S01]  /*b9a0*/  WARPGROUP.ARRIVE ;  /* 0x00000000000079c5 */ /* 0x000fe20000000000 */
[----:B------:R-:W-:Y:S01]  /*b9b0*/  R2UR UR7, R9 ;  /* 0x00000000090772ca */ /* 0x000fe200000e0000 */
[----:B------:R-:W-:Y:S01]  /*b9c0*/  IMAD.MOV.U32 R21, RZ, RZ, 0x40000040 ;  /* 0x40000040ff157424 */ /* 0x000fe200078e00ff */
[----:B------:R-:W-:Y:S01]  /*b9d0*/  LOP3.LUT R0, R0, 0x3fff, RZ, 0xc0, !PT ;  /* 0x00003fff00007812 */ /* 0x000fe200078ec0ff */
[----:B------:R-:W-:-:S04]  /*b9e0*/  ULDC UR4, c[0x0][0x988] ;  /* 0x0002620000047ab9 */ /* 0x000fc80000000800 */
[----:B------:R-:W-:-:S05]  /*b9f0*/  IMAD R8, R154, 0x400, R0 ;  /* 0x000004009a087824 */ /* 0x000fca00078e0200 */
[----:B------:R-:W-:-:S13]  /*ba00*/  R2UR UR6, R8 ;  /* 0x00000000080672ca */ /* 0x000fda00000e0000 */
[----:B------:R-:W-:Y:S03]  /*ba10*/  HGMMA.64x64x16.F32.BF16 R88, R148, gdesc[UR4].tnspB, R88, gsb0 ;  /* 0x40e0000494587df0 */ /* 0x000fe60008001858 */
[----:B------:R-:W-:Y:S02]  /*ba20*/  WARPGROUP.DEPBAR.LE gsb0, 0x0 ;  /* 0x00008000000079c5 */ /* 0x000fe40000010000 */
[----:B------:R-:W3:Y:S04]  /*ba30*/  LDL R149, [R1+0x18] ;  /* 0x0000180001957983 */ /* 0x000ee80000100800 */
[----:B------:R-:W3:Y:S04]  /*ba40*/  LDL R150, [R1+0x10] ;  /* 0x0000100001967983 */ /* 0x000ee80000100800 */
[----:B------:R-:W4:Y:S01]  /*ba50*/  LDL R151, [R1+0x24] ;  /* 0x0000240001977983 */ /* 0x000f220000100800 */
[----:B------:R-:W-:Y:S01]  /*ba60*/  IMAD.MOV.U32 R0, RZ, RZ, -0x80 ;  /* 0xffffff80ff007424 */ /* 0x000fe200078e00ff */
[----:B------:R-:W-:Y:S01]  /*ba70*/  R2UR UR7, R21 ;  /* 0x00000000150772ca */ /* 0x000fe200000e0000 */
[----:B------:R-:W-:Y:S01]  /*ba80*/  VIADD R20, R8, 0x80 ;  /* 0x0000008008147836 */ /* 0x000fe20000000000 */
[----:B------:R-:W-:Y:S01]  /*ba90*/  WARPGROUP.ARRIVE ;  /* 0x00000000000079c5 */ /* 0x000fe20000000000 */
[----:B------:R-:W-:-:S02]  /*baa0*/  IMAD R0, R152, R0, 0x1 ;  /* 0x0000000198007424 */ /* 0x000fc400078e0200 */
[----:B------:R-:W-:Y:S01]  /*bab0*/  IMAD.MOV.U32 R21, RZ, RZ, 0x40000040 ;  /* 0x40000040ff157424 */ /* 0x000fe200078e00ff */
[----:B------:R-:W-:Y:S01]  /*bac0*/  R2UR UR6, R20 ;  /* 0x00000000140672ca */ /* 0x000fe200000e0000 */
[----:B------:R-:W-:Y:S02]  /*bad0*/  IMAD R0, R153, 0xc0, R0 ;  /* 0x000000c099007824 */ /* 0x000fe400078e0200 */
[----:B------:R-:W-:-:S10]  /*bae0*/  VIADD R20, R8, 0x100 ;  /* 0x0000010008147836 */ /* 0x000fd40000000000 */
        /* <DEDUP_REMOVED lines=15> */
[----:B------:R-:W-:Y:S02]  /*bbe0*/  R2UR UR7, R21 ;  /* 0x00000000150772ca */ /* 0x000fe400000e0000 */
[----:B------:R-:W-:Y:S01]  /*bbf0*/  R2UR UR6, R20 ;  /* 0x00000000140672ca */ /* 0x000fe200000e0000 */
[----:B------:R-:W-:Y:S02]  /*bc00*/  WARPGROUP.DEPBAR.LE gsb0, 0x0 ;  /* 0x00008000000079c5 */ /* 0x000fe40000010000 */
[----:B------:R-:W-:-:S10]  /*bc10*/  WARPGROUP.ARRIVE ;  /* 0x00000000000079c5 */ /* 0x000fd40000000000 */
[----:B------:R-:W-:Y:S01]  /*bc20*/  HGMMA.64x64x16.F32.BF16 R88, R132, gdesc[UR4].tnspB, R88, gsb0 ;  /* 0x40e0000484587df0 */ /* 0x000fe20008001858 */
[----:B---3--:R-:W-:-:S05]  /*bc30*/  IADD3 R0, -R150, R0, R149 ;  /* 0x0000000096007210 */ /* 0x008fca0007ffe195 */
[----:B----4-:R-:W-:-:S04]  /*bc40*/  IMAD R0, R151, -0x2, R0 ;  /* 0xfffffffe97007824 */ /* 0x010fc800078e0200 */
[----:B--2---:R-:W-:-:S05]  /*bc50*/  IMAD.IADD R9, R3, 0x1, R0 ;  /* 0x0000000103097824 */ /* 0x004fca00078e0200 */
[C---:B------:R-:W-:Y:S02]  /*bc60*/  ISETP.GT.AND P2, PT, R9.reuse, RZ, PT ;  /* 0x000000ff0900720c */ /* 0x040fe40003f44270 */
[C---:B------:R-:W-:Y:S02]  /*bc70*/  ISETP.GT.AND P3, PT, R9.reuse, 0x1, PT ;  /* 0x000000010900780c */ /* 0x040fe40003f64270 */
        /* <DEDUP_REMOVED lines=21> */
[----:B------:R-:W-:Y:S01]  /*bdd0*/  FMNMX.FTZ R0, R36, R0, !PT ;  /* 0x0000000024007209 */ /* 0x000fe20007810000 */
[----:B------:R-:W-:-:S02]  /*bde0*/  WARPGROUP.DEPBAR.LE gsb0, 0x0 ;  /* 0x00008000000079c5 */ /* 0x000fc40000010000 */
[----:B------:R-:W-:Y:S01]  /*bdf0*/  ISETP.GT.AND P3, PT, R9, 0x21, PT ;  /* 0x000000210900780c */ /* 0x000fe20003f64270 */
[----:B------:R-:W-:Y:S01]  /*be00*/  WARPGROUP.ARRIVE ;  /* 0x00000000000079c5 */ /* 0x000fe20000000000 */
        /* <DEDUP_REMOVED lines=73> */
[C---:B------:R-:W-:Y:S02]  /*c2a0*/  ISETP.GT.AND P4, PT, R9.reuse, 0x1, PT ;  /* 0x000000010900780c */ /* 0x040fe40003f84270 */
[----:B------:R-:W-:Y:S01]  /*c2b0*/  FSEL R26, R26, -INF , P3 ;  /* 0xff8000001a1a7808 */ /* 0x000fe20001800000 */
[----:B------:R-:W0:Y:S01]  /*c2c0*/  SHFL.BFLY PT, R3, R0, 0x2, 0x1f ;  /* 0x0c401f0000037f89 */ /* 0x000e2200000e0000 */
[----:B------:R-:W-:Y:S02]  /*c2d0*/  ISETP.GT.AND P3, PT, R9, 0x8, PT ;  /* 0x000000080900780c */ /* 0x000fe40003f64270 */
[----:B------:R-:W-:Y:S02]  /*c2e0*/  FSEL R27, R27, -INF , P4 ;  /* 0xff8000001b1b7808 */ /* 0x000fe40002000000 */
[----:B------:R-:W-:-:S02]  /*c2f0*/  ISETP.GT.AND P4, PT, R9, 0x9, PT ;  /* 0x000000090900780c */ /* 0x000fc40003f84270 */
[----:B------:R-:W-:Y:S02]  /*c300*/  FSEL R30, R30, -INF , P3 ;  /* 0xff8000001e1e7808 */ /* 0x000fe40001800000 */
[----:B------:R-:W-:Y:S02]  /*c310*/  ISETP.GT.AND P3, PT, R9, 0x10, PT ;  /* 0x000000100900780c */ /* 0x000fe40003f64270 */
[----:B------:R-:W-:Y:S02]  /*c320*/  FSEL R31, R31, -INF , P4 ;  /* 0xff8000001f1f7808 */ /* 0x000fe40002000000 */
[C---:B------:R-:W-:Y:S02]  /*c330*/  ISETP.GT.AND P4, PT, R9.reuse, 0x11, PT ;  /* 0x000000110900780c */ /* 0x040fe40003f84270 */
[----:B------:R-:W-:Y:S02]  /*c340*/  FSEL R34, R34, -INF , P3 ;  /* 0xff80000022227808 */ /* 0x000fe40001800000 */
[----:B------:R-:W-:-:S02]  /*c350*/  ISETP.GT.AND P3, PT, R9, 0x18, PT ;  /* 0x000000180900780c */ /* 0x000fc40003f64270 */
[----:B------:R-:W-:Y:S02]  /*c360*/  FSEL R35, R35, -INF , P4 ;  /* 0xff80000023237808 */ /* 0x000fe40002000000 */
[C---:B------:R-:W-:Y:S02]  /*c370*/  ISETP.GT.AND P4, PT, R9.reuse, 0x19, PT ;  /* 0x000000190900780c */ /* 0x040fe40003f84270 */
[----:B------:R-:W-:Y:S02]  /*c380*/  FSEL R38, R38, -INF , P3 ;  /* 0xff80000026267808 */ /* 0x000fe40001800000 */
[----:B0-----:R-:W-:Y:S02]  /*c390*/  FMNMX.FTZ R3, R0, R3, !PT ;  /* 0x0000000300037209 */ /* 0x001fe40007810000 */
[----:B------:R-:W-:Y:S02]  /*c3a0*/  ISETP.GT.AND P3, PT, R9, 0x20, PT ;  /* 0x000000200900780c */ /* 0x000fe40003f64270 */
[----:B------:R-:W-:Y:S01]  /*c3b0*/  FSEL R39, R39, -INF , P4 ;  /* 0xff80000027277808 */ /* 0x000fe20002000000 */
[----:B------:R-:W0:Y:S01]  /*c3c0*/  SHFL.BFLY PT, R0, R3, 0x1, 0x1f ;  /* 0x0c201f0003007f89 */ /* 0x000e2200000e0000 */
        /* <DEDUP_REMOVED lines=12> */
[----:B0-----:R-:W-:Y:S01]  /*c490*/  FMNMX.FTZ R3, R3, R0, !PT ;  /* 0x0000000003037209 */ /* 0x001fe20007810000 */
[----:B------:R-:W-:Y:S01]  /*c4a0*/  IMAD.U32 R0, RZ, RZ, UR4 ;  /* 0x00000004ff007e24 */ /* 0x000fe2000f8e00ff */
[----:B------:R-:W-:-:S02]  /*c4b0*/  ISETP.GT.AND P4, PT, R9, 0x39, PT ;  /* 0x000000390900780c */ /* 0x000fc40003f84270 */
[C---:B------:R-:W-:Y:S01]  /*c4c0*/  FSETP.NEU.FTZ.AND P2, PT, R3.reuse, -INF , PT ;  /* 0xff8000000300780b */ /* 0x040fe20003f5d000 */
[-C--:B------:R-:W-:Y:S01]  /*c4d0*/  FMUL.FTZ R21, R3, R0.reuse ;  /* 0x0000000003157220 */ /* 0x080fe20000410000 */
[----:B------:R-:W-:Y:S02]  /*c4e0*/  FSEL R54, R54, -INF , P3 ;  /* 0xff80000036367808 */ /* 0x000fe40001800000 */
[----:B------:R-:W-:Y:S02]  /*c4f0*/  ISETP.GT.AND P3, PT, R9, 0x40, PT ;  /* 0x000000400900780c */ /* 0x000fe40003f64270 */
[----:B------:R-:W-:Y:S02]  /*c500*/  FSEL R21, R21, RZ, P2 ;  /* 0x000000ff15157208 */ /* 0x000fe40001000000 */
[----:B------:R-:W-:Y:S02]  /*c510*/  FSEL R55, R55, -INF , P4 ;  /* 0xff80000037377808 */ /* 0x000fe40002000000 */
[----:B------:R-:W-:Y:S01]  /*c520*/  ISETP.GT.AND P4, PT, R9, 0x41, PT ;  /* 0x000000410900780c */ /* 0x000fe20003f84270 */
        /* <DEDUP_REMOVED lines=21> */
[----:B------:R-:W-:Y:S01]  /*c680*/  MUFU.EX2 R28, R37 ;  /* 0x00000025001c7308 */ /* 0x000fe20000000800 */
[----:B------:R-:W-:Y:S01]  /*c690*/  FMNMX.FTZ R29, R35, R29, !PT ;  /* 0x0000001d231d7209 */ /* 0x000fe20007810000 */
[-CC-:B------:R-:W-:Y:S01]  /*c6a0*/  FFMA.FTZ R48, R65, R0.reuse, -R21.reuse ;  /* 0x0000000041307223 */ /* 0x180fe20000010815 */
[----:B------:R-:W-:Y:S01]  /*c6b0*/  FSEL R62, R62, -INF , P3 ;  /* 0xff8000003e3e7808 */ /* 0x000fe20001800000 */
[-CC-:B------:R-:W-:Y:S01]  /*c6c0*/  FFMA.FTZ R49, R49, R0.reuse, -R21.reuse ;  /* 0x0000000031317223 */ /* 0x180fe20000010815 */
        /* <DEDUP_REMOVED lines=9> */
[--C-:B------:R-:W-:Y:S01]  /*c760*/  FFMA.FTZ R40, R53, R0, -R21.reuse ;  /* 0x0000000035287223 */ /* 0x100fe20000010815 */
[----:B------:R-:W-:Y:S01]  /*c770*/  ISETP.GT.AND P4, PT, R9, 0x51, PT ;  /* 0x000000510900780c */ /* 0x000fe20003f84270 */
[----:B------:R-:W-:Y:S01]  /*c780*/  MUFU.EX2 R20, R20 ;  /* 0x0000001400147308 */ /* 0x000fe20000000800 */
[----:B------:R-:W-:Y:S01]  /*c790*/  FMNMX.FTZ R32, R43, R32, !PT ;  /* 0x000000202b207209 */ /* 0x000fe20007810000 */
[-CC-:B------:R-:W-:Y:S01]  /*c7a0*/  FFMA.FTZ R132, R56, R0.reuse, -R21.reuse ;  /* 0x0000000038847223 */ /* 0x180fe20000010815 */
[----:B------:R-:W-:Y:S01]  /*c7b0*/  FSEL R66, R66, -INF , P3 ;  /* 0xff80000042427808 */ /* 0x000fe20001800000 */
[--C-:B------:R-:W-:Y:S01]  /*c7c0*/  FFMA.FTZ R134, R60, R0, -R21.reuse ;  /* 0x000000003c867223 */ /* 0x100fe20000010815 */
        /* <DEDUP_REMOVED lines=9> */
[-CC-:B------:R-:W-:Y:S01]  /*c860*/  FFMA.FTZ R60, R81, R0.reuse, -R21.reuse ;  /* 0x00000000513c7223 */ /* 0x180fe20000010815 */
[----:B------:R-:W-:Y:S01]  /*c870*/  ISETP.GT.AND P4, PT, R9, 0x59, PT ;  /* 0x000000590900780c */ /* 0x000fe20003f84270 */
[----:B------:R0:W-:Y:S01]  /*c880*/  MUFU.EX2 R32, R45 ;  /* 0x0000002d00207308 */ /* 0x0001e20000000800 */
[----:B------:R-:W-:Y:S01]  /*c890*/  FMNMX.FTZ R33, R51, R33, !PT ;  /* 0x0000002133217209 */ /* 0x000fe20007810000 */
[----:B------:R-:W-:Y:S01]  /*c8a0*/  FFMA.FTZ R84, R84, R0, -R21 ;  /* 0x0000000054547223 */ /* 0x000fe20000010815 */
[----:B------:R-:W-:-:S02]  /*c8b0*/  FSEL R70, R70, -INF , P3 ;  /* 0xff80000046467808 */ /* 0x000fc40001800000 */
[----:B------:R-:W-:Y:S02]  /*c8c0*/  FMNMX.FTZ R33, R54, R33, !PT ;  /* 0x0000002136217209 */ /* 0x000fe40007810000 */
[----:B------:R-:W-:Y:S01]  /*c8d0*/  ISETP.GT.AND P3, PT, R9, 0x60, PT ;  /* 0x000000600900780c */ /* 0x000fe20003f64270 */
[----:B------:R-:W-:Y:S01]  /*c8e0*/  MUFU.EX2 R24, R24 ;  /* 0x0000001800187308 */ /* 0x000fe20000000800 */
[----:B------:R-:W-:Y:S01]  /*c8f0*/  FMNMX.FTZ R33, R55, R33, !PT ;  /* 0x0000002137217209 */ /* 0x000fe20007810000 */
[----:B0-----:R-:W-:Y:S01]  /*c900*/  FFMA.FTZ R45, R64, R0, -R21 ;  /* 0x00000000402d7223 */ /* 0x001fe20000010815 */
[----:B------:R-:W-:Y:S02]  /*c910*/  FSEL R71, R71, -INF , P4 ;  /* 0xff80000047477808 */ /* 0x000fe40002000000 */
[----:B------:R-:W-:Y:S02]  /*c920*/  FMNMX.FTZ R36, R58, R33, !PT ;  /* 0x000000213a247209 */ /* 0x000fe40007810000 */
[----:B------:R-:W-:Y:S01]  /*c930*/  ISETP.GT.AND P4, PT, R9, 0x61, PT ;  /* 0x000000610900780c */ /* 0x000fe20003f84270 */
[----:B------:R0:W-:Y:S01]  /*c940*/  MUFU.EX2 R33, R49 ;  /* 0x0000003100217308 */ /* 0x0001e20000000800 */
[----:B------:R-:W-:-:S02]  /*c950*/  FMNMX.FTZ R36, R59, R36, !PT ;  /* 0x000000243b247209 */ /* 0x000fc40007810000 */
[----:B------:R-:W-:Y:S02]  /*c960*/  FSEL R74, R74, -INF , P3 ;  /* 0xff8000004a4a7808 */ /* 0x000fe40001800000 */
[----:B------:R-:W-:Y:S02]  /*c970*/  FMNMX.FTZ R36, R62, R36, !PT ;  /* 0x000000243e247209 */ /* 0x000fe40007810000 */
[----:B------:R-:W-:Y:S01]  /*c980*/  ISETP.GT.AND P3, PT, R9, 0x68, PT ;  /* 0x000000680900780c */ /* 0x000fe20003f64270 */
[----:B------:R-:W-:Y:S01]  /*c990*/  MUFU.EX2 R144, R144 ;  /* 0x0000009000907308 */ /* 0x000fe20000000800 */
[----:B------:R-:W-:Y:S01]  /*c9a0*/  FMNMX.FTZ R36, R63, R36, !PT ;  /* 0x000000243f247209 */ /* 0x000fe20007810000 */
[----:B0-----:R-:W-:Y:S01]  /*c9b0*/  FFMA.FTZ R49, R68, R0, -R21 ;  /* 0x0000000044317223 */ /* 0x001fe20000010815 */
[----:B------:R-:W-:Y:S01]  /*c9c0*/  FSEL R75, R75, -INF , P4 ;  /* 0xff8000004b4b7808 */ /* 0x000fe20002000000 */
[----:B------:R-:W0:Y:S01]  /*c9d0*/  S2R R68, SR_TID.X ;  /* 0x0000000000447919 */ /* 0x000e220000002100 */
[----:B------:R-:W-:-:S02]  /*c9e0*/  FMNMX.FTZ R36, R66, R36, !PT ;  /* 0x0000002442247209 */ /* 0x000fc40007810000 */
[----:B------:R-:W-:Y:S01]  /*c9f0*/  ISETP.GT.AND P4, PT, R9, 0x69, PT ;  /* 0x000000690900780c */ /* 0x000fe20003f84270 */
[----:B------:R-:W-:Y:S01]  /*ca00*/  MUFU.EX2 R25, R25 ;  /* 0x0000001900197308 */ /* 0x000fe20000000800 */
[----:B------:R-:W-:Y:S02]  /*ca10*/  FMNMX.FTZ R36, R67, R36, !PT ;  /* 0x0000002443247209 */ /* 0x000fe40007810000 */
[----:B------:R-:W-:Y:S02]  /*ca20*/  FSEL R78, R78, -INF , P3 ;  /* 0xff8000004e4e7808 */ /* 0x000fe40001800000 */
[----:B------:R-:W-:Y:S02]  /*ca30*/  FMNMX.FTZ R36, R70, R36, !PT ;  /* 0x0000002446247209 */ /* 0x000fe40007810000 */
[----:B------:R-:W-:Y:S01]  /*ca40*/  ISETP.GT.AND P3, PT, R9, 0x70, PT ;  /* 0x000000700900780c */ /* 0x000fe20003f64270 */
[----:B------:R-:W-:Y:S01]  /*ca50*/  MUFU.EX2 R146, R146 ;  /* 0x0000009200927308 */ /* 0x000fe20000000800 */
[----:B------:R-:W-:-:S02]  /*ca60*/  FMNMX.FTZ R36, R71, R36, !PT ;  /* 0x0000002447247209 */ /* 0x000fc40007810000 */
[----:B------:R-:W-:Y:S02]  /*ca70*/  FSEL R79, R79, -INF , P4 ;  /* 0xff8000004f4f7808 */ /* 0x000fe40002000000 */
[----:B------:R-:W-:Y:S02]  /*ca80*/  FMNMX.FTZ R36, R74, R36, !PT ;  /* 0x000000244a247209 */ /* 0x000fe40007810000 */
[----:B------:R-:W-:Y:S01]  /*ca90*/  ISETP.GT.AND P4, PT, R9, 0x71, PT ;  /* 0x000000710900780c */ /* 0x000fe20003f84270 */
[----:B------:R-:W-:Y:S01]  /*caa0*/  MUFU.EX2 R140, R140 ;  /* 0x0000008c008c7308 */ /* 0x000fe20000000800 */
[----:B------:R-:W-:Y:S02]  /*cab0*/  FMNMX.FTZ R36, R75, R36, !PT ;  /* 0x000000244b247209 */ /* 0x000fe40007810000 */
[----:B------:R-:W-:Y:S02]  /*cac0*/  FSEL R82, R82, -INF , P3 ;  /* 0xff80000052527808 */ /* 0x000fe40001800000 */
[----:B------:R-:W-:-:S02]  /*cad0*/  FMNMX.FTZ R36, R78, R36, !PT ;  /* 0x000000244e247209 */ /* 0x000fc40007810000 */
[----:B------:R-:W-:Y:S01]  /*cae0*/  ISETP.GT.AND P3, PT, R9, 0x78, PT ;  /* 0x000000780900780c */ /* 0x000fe20003f64270 */
[----:B------:R1:W-:Y:S01]  /*caf0*/  MUFU.EX2 R29, R41 ;  /* 0x00000029001d7308 */ /* 0x0003e20000000800 */
[----:B------:R-:W-:Y:S02]  /*cb00*/  FMNMX.FTZ R36, R79, R36, !PT ;  /* 0x000000244f247209 */ /* 0x000fe40007810000 */
[----:B------:R-:W-:Y:S02]  /*cb10*/  FSEL R83, R83, -INF , P4 ;  /* 0xff80000053537808 */ /* 0x000fe40002000000 */
[----:B------:R-:W-:Y:S02]  /*cb20*/  FMNMX.FTZ R36, R82, R36, !PT ;  /* 0x0000002452247209 */ /* 0x000fe40007810000 */
[----:B------:R-:W-:Y:S01]  /*cb30*/  ISETP.GT.AND P4, PT, R9, 0x79, PT ;  /* 0x000000790900780c */ /* 0x000fe20003f84270 */
[----:B------:R-:W-:Y:S01]  /*cb40*/  MUFU.EX2 R142, R142 ;  /* 0x0000008e008e7308 */ /* 0x000fe20000000800 */
[----:B------:R-:W-:Y:S01]  /*cb50*/  FSEL R86, R86, -INF , P3 ;  /* 0xff80000056567808 */ /* 0x000fe20001800000 */
[--C-:B-1----:R-:W-:Y:S01]  /*cb60*/  FFMA.FTZ R41, R57, R0, -R21.reuse ;  /* 0x0000000039297223 */ /* 0x102fe20000010815 */
[----:B------:R-:W-:Y:S01]  /*cb70*/  FMNMX.FTZ R36, R83, R36, !PT ;  /* 0x0000002453247209 */ /* 0x000fe20007810000 */
[----:B------:R-:W-:Y:S01]  /*cb80*/  FFMA.FTZ R57, R76, R0, -R21 ;  /* 0x000000004c397223 */ /* 0x000fe20000010815 */
[----:B------:R-:W-:-:S02]  /*cb90*/  FSEL R87, R87, -INF , P4 ;  /* 0xff80000057577808 */ /* 0x000fc40002000000 */
[----:B------:R-:W-:Y:S01]  /*cba0*/  FMNMX.FTZ R9, R86, R36, !PT ;  /* 0x0000002456097209 */ /* 0x000fe20007810000 */
[----:B------:R-:W-:Y:S01]  /*cbb0*/  VIADD R36, R8, 0x280 ;  /* 0x0000028008247836 */ /* 0x000fe20000000000 */
[----:B------:R-:W-:Y:S01]  /*cbc0*/  FSEL R64, R3, RZ, P2 ;  /* 0x000000ff03407208 */ /* 0x000fe20001000000 */
[----:B------:R-:W-:Y:S01]  /*cbd0*/  MUFU.EX2 R136, R136 ;  /* 0x0000008800887308 */ /* 0x000fe20000000800 */
[----:B------:R-:W-:Y:S02]  /*cbe0*/  FMNMX.FTZ R9, R87, R9, !PT ;  /* 0x0000000957097209 */ /* 0x000fe40007810000 */
[----:B------:R-:W-:Y:S01]  /*cbf0*/  R2UR UR6, R36 ;  /* 0x00000000240672ca */ /* 0x000fe200000e0000 */
[----:B------:R-:W-:Y:S01]  /*cc00*/  FADD.FTZ R64, -R64, R15 ;  /* 0x0000000f40407221 */ /* 0x000fe20000010100 */
[----:B0-----:R-:W-:Y:S01]  /*cc10*/  SHF.R.U32.HI R135, RZ, 0x7, R68 ;  /* 0x00000007ff877819 */ /* 0x001fe20000011644 */
[----:B------:R-:W0:Y:S01]  /*cc20*/  SHFL.BFLY PT, R37, R9, 0x2, 0x1f ;  /* 0x0c401f0009257f89 */ /* 0x000e2200000e0000 */
[-C--:B------:R-:W-:Y:S01]  /*cc30*/  FFMA.FTZ R36, R77, R0.reuse, -R21 ;  /* 0x000000004d247223 */ /* 0x080fe20000010815 */
[----:B------:R-:W-:Y:S01]  /*cc40*/  FMUL.FTZ R15, R64, R0 ;  /* 0x00000000400f7220 */ /* 0x000fe20000410000 */
[----:B------:R-:W-:Y:S08]  /*cc50*/  MUFU.EX2 R138, R138 ;  /* 0x0000008a008a7308 */ /* 0x000ff00000000800 */
[----:B------:R-:W1:Y:S08]  /*cc60*/  MUFU.EX2 R15, R15 ;  /* 0x0000000f000f7308 */ /* 0x000e700000000800 */
[----:B------:R-:W-:Y:S01]  /*cc70*/  MUFU.EX2 R40, R40 ;  /* 0x0000002800287308 */ /* 0x000fe20000000800 */
[----:B0-----:R-:W-:Y:S01]  /*cc80*/  FMNMX.FTZ R9, R9, R37, !PT ;  /* 0x0000002509097209 */ /* 0x001fe20007810000 */
[----:B------:R-:W-:-:S06]  /*cc90*/  IMAD.MOV.U32 R37, RZ, RZ, 0x40000040 ;  /* 0x40000040ff257424 */ /* 0x000fcc00078e00ff */
[----:B------:R-:W-:Y:S01]  /*cca0*/  MUFU.EX2 R132, R132 ;  /* 0x0000008400847308 */ /* 0x000fe20000000800 */
[----:B-1----:R-:W-:Y:S01]  /*ccb0*/  FFMA.FTZ R5, R15, R5, R148 ;  /* 0x000000050f057223 */ /* 0x002fe20000010094 */
[----:B------:R-:W0:Y:S01]  /*ccc0*/  SHFL.BFLY PT, R61, R9, 0x1, 0x1f ;  /* 0x0c201f00093d7f89 */ /* 0x000e2200000e0000 */
[----:B------:R-:W-:Y:S01]  /*ccd0*/  R2UR UR7, R37 ;  /* 0x00000000250772ca */ /* 0x000fe200000e0000 */
[----:B------:R-:W-:Y:S01]  /*cce0*/  FFMA.FTZ R37, R80, R0, -R21 ;  /* 0x0000000050257223 */ /* 0x000fe20000010815 */
[----:B------:R-:W-:-:S03]  /*ccf0*/  FADD.FTZ R5, R20, R5 ;  /* 0x0000000514057221 */ /* 0x000fc60000010000 */
[----:B------:R-:W-:Y:S01]  /*cd00*/  MUFU.EX2 R41, R41 ;  /* 0x0000002900297308 */ /* 0x000fe20000000800 */
[----:B------:R-:W-:-:S07]  /*cd10*/  FADD.FTZ R5, R150, R5 ;  /* 0x0000000596057221 */ /* 0x000fce0000010000 */
[----:B------:R-:W-:Y:S01]  /*cd20*/  HGMMA.64x64x16.F32.BF16 R88, R128, gdesc[UR4].tnspB, R88, gsb0 ;  /* 0x40e0000480587df0 */ /* 0x000fe20008001858 */
[----:B------:R-:W-:Y:S08]  /*cd30*/  MUFU.EX2 R134, R134 ;  /* 0x0000008600867308 */ /* 0x000ff00000000800 */
[----:B------:R-:W-:Y:S01]  /*cd40*/  MUFU.EX2 R44, R44 ;  /* 0x0000002c002c7308 */ /* 0x000fe20000000800 */
[----:B0-----:R-:W-:Y:S01]  /*cd50*/  FMNMX.FTZ R9, R9, R61, !PT ;  /* 0x0000003d09097209 */ /* 0x001fe20007810000 */
[----:B------:R-:W-:-:S03]  /*cd60*/  FFMA.FTZ R21, R85, R0, -R21 ;  /* 0x0000000055157223 */ /* 0x000fc60000010815 */
[C---:B------:R-:W-:Y:S01]  /*cd70*/  FSETP.NEU.FTZ.AND P2, PT, R9.reuse, -INF , PT ;  /* 0xff8000000900780b */ /* 0x040fe20003f5d000 */
[----:B------:R-:W-:Y:S02]  /*cd80*/  FMUL.FTZ R65, R9, R0 ;  /* 0x0000000009417220 */ /* 0x000fe40000410000 */
[----:B------:R-:W-:Y:S03]  /*cd90*/  MUFU.EX2 R45, R45 ;  /* 0x0000002d002d7308 */ /* 0x000fe60000000800 */
[----:B------:R-:W-:-:S05]  /*cda0*/  FSEL R65, R65, RZ, P2 ;  /* 0x000000ff41417208 */ /* 0x000fca0001000000 */
[-CC-:B------:R-:W-:Y:S01]  /*cdb0*/  FFMA.FTZ R145, R34, R0.reuse, -R65.reuse ;  /* 0x0000000022917223 */ /* 0x180fe20000010841 */
[-CC-:B------:R-:W-:Y:S01]  /*cdc0*/  FFMA.FTZ R34, R39, R0.reuse, -R65.reuse ;  /* 0x0000000027227223 */ /* 0x180fe20000010841 */
[-CC-:B------:R-:W-:Y:S01]  /*cdd0*/  FFMA.FTZ R39, R51, R0.reuse, -R65.reuse ;  /* 0x0000000033277223 */ /* 0x180fe20000010841 */
[-CC-:B------:R-:W-:Y:S01]  /*cde0*/  FFMA.FTZ R149, R26, R0.reuse, -R65.reuse ;  /* 0x000000001a957223 */ /* 0x180fe20000010841 */
[----:B------:R-:W2:Y:S01]  /*cdf0*/  LDL R51, [R1+0x14] ;  /* 0x0000140001337983 */ /* 0x000ea20000100800 */
[-CC-:B------:R-:W-:Y:S01]  /*ce00*/  FFMA.FTZ R64, R27, R0.reuse, -R65.reuse ;  /* 0x000000001b407223 */ /* 0x180fe20000010841 */
[----:B------:R-:W-:Y:S02]  /*ce10*/  VIADD R26, R8, 0x300 ;  /* 0x00000300081a7836 */ /* 0x000fe40000000000 */
[-CC-:B------:R-:W-:Y:S01]  /*ce20*/  FFMA.FTZ R151, R30, R0.reuse, -R65.reuse ;  /* 0x000000001e977223 */ /* 0x180fe20000010841 */
[----:B------:R-:W-:Y:S01]  /*ce30*/  IMAD.MOV.U32 R27, RZ, RZ, 0x40000040 ;  /* 0x40000040ff1b7424 */ /* 0x000fe200078e00ff */
[----:B------:R-:W-:Y:S01]  /*ce40*/  MUFU.EX2 R149, R149 ;  /* 0x0000009500957308 */ /* 0x000fe20000000800 */
[-CC-:B------:R-:W-:Y:S01]  /*ce50*/  FFMA.FTZ R30, R31, R0.reuse, -R65.reuse ;  /* 0x000000001f1e7223 */ /* 0x180fe20000010841 */
[----:B------:R-:W-:Y:S01]  /*ce60*/  R2UR UR6, R26 ;  /* 0x000000001a0672ca */ /* 0x000fe200000e0000 */
[----:B------:R-:W-:Y:S01]  /*ce70*/  VIADD R26, R8, 0x380 ;  /* 0x00000380081a7836 */ /* 0x000fe20000000000 */
[----:B------:R-:W-:Y:S01]  /*ce80*/  R2UR UR7, R27 ;  /* 0x000000001b0772ca */ /* 0x000fe200000e0000 */
[-CC-:B------:R-:W-:Y:S01]  /*ce90*/  FFMA.FTZ R31, R35, R0.reuse, -R65.reuse ;  /* 0x00000000231f7223 */ /* 0x180fe20000010841 */
[----:B------:R-:W-:Y:S01]  /*cea0*/  FSEL R27, R9, RZ, P2 ;  /* 0x000000ff091b7208 */ /* 0x000fe20001000000 */
[-CC-:B------:R-:W-:Y:S01]  /*ceb0*/  FFMA.FTZ R35, R43, R0.reuse, -R65.reuse ;  /* 0x000000002b237223 */ /* 0x180fe20000010841 */
[----:B------:R-:W-:Y:S01]  /*cec0*/  MUFU.EX2 R64, R64 ;  /* 0x0000004000407308 */ /* 0x000fe20000000800 */
[-CC-:B------:R-:W-:Y:S01]  /*ced0*/  FFMA.FTZ R147, R38, R0.reuse, -R65.reuse ;  /* 0x0000000026937223 */ /* 0x180fe20000010841 */
[-CC-:B------:R-:W-:Y:S01]  /*cee0*/  FFMA.FTZ R141, R42, R0.reuse, -R65.reuse ;  /* 0x000000002a8d7223 */ /* 0x180fe20000010841 */
[----:B------:R-:W-:Y:S01]  /*cef0*/  FADD.FTZ R8, -R27, R14 ;  /* 0x0000000e1b087221 */ /* 0x000fe20000010100 */
[----:B------:R-:W-:Y:S01]  /*cf00*/  IMAD.MOV.U32 R27, RZ, RZ, 0x40000040 ;  /* 0x40000040ff1b7424 */ /* 0x000fe200078e00ff */
[----:B------:R-:W-:Y:S01]  /*cf10*/  ISETP.GE.U32.AND P2, PT, R68, 0x180, PT ;  /* 0x000001804400780c */ /* 0x000fe20003f46070 */
[-CC-:B------:R-:W-:Y:S01]  /*cf20*/  FFMA.FTZ R143, R46, R0.reuse, -R65.reuse ;  /* 0x000000002e8f7223 */ /* 0x180fe20000010841 */
[-C--:B------:R-:W-:Y:S01]  /*cf30*/  FMUL.FTZ R8, R8, R0.reuse ;  /* 0x0000000008087220 */ /* 0x080fe20000410000 */
[----:B------:R-:W-:Y:S01]  /*cf40*/  MUFU.EX2 R151, R151 ;  /* 0x0000009700977308 */ /* 0x000fe20000000800 */
[-CC-:B------:R-:W-:Y:S01]  /*cf50*/  FFMA.FTZ R38, R47, R0.reuse, -R65.reuse ;  /* 0x000000002f267223 */ /* 0x180fe20000010841 */
[-CC-:B------:R-:W-:Y:S01]  /*cf60*/  FFMA.FTZ R137, R50, R0.reuse, -R65.reuse ;  /* 0x0000000032897223 */ /* 0x180fe20000010841 */
[-CC-:B------:R-:W-:Y:S01]  /*cf70*/  FFMA.FTZ R139, R54, R0.reuse, -R65.reuse ;  /* 0x00000000368b7223 */ /* 0x180fe20000010841 */
[-CC-:B------:R-:W-:Y:S01]  /*cf80*/  FFMA.FTZ R55, R55, R0.reuse, -R65.reuse ;  /* 0x0000000037377223 */ /* 0x180fe20000010841 */
[----:B------:R-:W-:-:S03]  /*cf90*/  FFMA.FTZ R133, R58, R0, -R65 ;  /* 0x000000003a857223 */ /* 0x000fc60000010841 */
[----:B------:R-:W0:Y:S08]  /*cfa0*/  MUFU.EX2 R8, R8 ;  /* 0x0000000800087308 */ /* 0x000e300000000800 */
[----:B------:R-:W1:Y:S08]  /*cfb0*/  MUFU.EX2 R30, R30 ;  /* 0x0000001e001e7308 */ /* 0x000e700000000800 */
[----:B------:R-:W3:Y:S01]  /*cfc0*/  MUFU.EX2 R145, R145 ;  /* 0x0000009100917308 */ /* 0x000ee20000000800 */
[----:B------:R-:W-:-:S02]  /*cfd0*/  WARPGROUP.DEPBAR.LE gsb0, 0x0 ;  /* 0x00008000000079c5 */ /* 0x000fc40000010000 */
[----:B------:R-:W-:-:S05]  /*cfe0*/  WARPGROUP.ARRIVE ;  /* 0x00000000000079c5 */ /* 0x000fca0000000000 */
[----:B------:R-:W4:Y:S01]  /*cff0*/  MUFU.EX2 R31, R31 ;  /* 0x0000001f001f7308 */ /* 0x000f220000000800 */
[----:B------:R-:W-:Y:S01]  /*d000*/  HGMMA.64x64x16.F32.BF16 R88, R124, gdesc[UR4].tnspB, R88, gsb0 ;  /* 0x40e000047c587df0 */ /* 0x000fe20008001858 */
[----:B------:R-:W-:Y:S02]  /*d010*/  R2UR UR6, R26 ;  /* 0x000000001a0672ca */ /* 0x000fe400000e0000 */
[----:B------:R-:W-:Y:S01]  /*d020*/  R2UR UR7, R27 ;  /* 0x000000001b0772ca */ /* 0x000fe200000e0000 */
[----:B------:R-:W-:Y:S01]  /*d030*/  FADD.FTZ R27, R24, R5 ;  /* 0x00000005181b7221 */ /* 0x000fe20000010000 */
[----:B------:R-:W-:Y:S02]  /*d040*/  VIADD R5, R135, 0x9 ;  /* 0x0000000987057836 */ /* 0x000fe40000000000 */
[----:B------:R-:W5:Y:S01]  /*d050*/  MUFU.EX2 R147, R147 ;  /* 0x0000009300937308 */ /* 0x000f620000000800 */
[----:B------:R-:W-:Y:S01]  /*d060*/  FADD.FTZ R26, R144, R27 ;  /* 0x0000001b901a7221 */ /* 0x000fe20000010000 */
[----:B0-----:R-:W-:-:S03]  /*d070*/  FFMA.FTZ R27, R8, R4, R149 ;  /* 0x00000004081b7223 */ /* 0x001fc60000010095 */
[----:B------:R-:W-:Y:S01]  /*d080*/  FADD.FTZ R43, R25, R26 ;  /* 0x0000001a192b7221 */ /* 0x000fe20000010000 */
[----:B------:R-:W-:Y:S02]  /*d090*/  FADD.FTZ R42, R64, R27 ;  /* 0x0000001b402a7221 */ /* 0x000fe40000010000 */
[----:B------:R-:W0:Y:S01]  /*d0a0*/  MUFU.EX2 R34, R34 ;  /* 0x0000002200227308 */ /* 0x000e220000000800 */
[----:B------:R-:W-:-:S07]  /*d0b0*/  @!P1 IMAD R47, R18, 0x8, R2 ;  /* 0x00000008122f9824 */ /* 0x000fce00078e0202 */
[----:B------:R-:W0:Y:S08]  /*d0c0*/  MUFU.EX2 R141, R141 ;  /* 0x0000008d008d7308 */ /* 0x000e300000000800 */
[----:B------:R-:W0:Y:S08]  /*d0d0*/  MUFU.EX2 R35, R35 ;  /* 0x0000002300237308 */ /* 0x000e300000000800 */
[----:B------:R-:W0:Y:S08]  /*d0e0*/  MUFU.EX2 R143, R143 ;  /* 0x0000008f008f7308 */ /* 0x000e300000000800 */
[----:B------:R-:W0:Y:S08]  /*d0f0*/  MUFU.EX2 R38, R38 ;  /* 0x0000002600267308 */ /* 0x000e300000000800 */
[----:B------:R-:W0:Y:S08]  /*d100*/  MUFU.EX2 R137, R137 ;  /* 0x0000008900897308 */ /* 0x000e300000000800 */
[----:B------:R-:W0:Y:S08]  /*d110*/  MUFU.EX2 R39, R39 ;  /* 0x0000002700277308 */ /* 0x000e300000000800 */
[----:B------:R-:W0:Y:S01]  /*d120*/  MUFU.EX2 R139, R139 ;  /* 0x0000008b008b7308 */ /* 0x000e220000000800 */
[----:B------:R-:W-:-:S02]  /*d130*/  WARPGROUP.DEPBAR.LE gsb0, 0x0 ;  /* 0x00008000000079c5 */ /* 0x000fc40000010000 */
[----:B------:R-:W-:-:S05]  /*d140*/  WARPGROUP.ARRIVE ;  /* 0x00000000000079c5 */ /* 0x000fca0000000000 */
[----:B------:R-:W0:Y:S01]  /*d150*/  MUFU.EX2 R14, R55 ;  /* 0x00000037000e7308 */ /* 0x000e220000000800 */
[----:B------:R-:W-:Y:S01]  /*d160*/  HGMMA.64x64x16.F32.BF16 R88, R120, gdesc[UR4].tnspB, R88, gsb0 ;  /* 0x40e0000478587df0 */ /* 0x000fe20008001858 */
[----:B------:R-:W-:Y:S01]  /*d170*/  FADD.FTZ R43, R146, R43 ;  /* 0x0000002b922b7221 */ /* 0x000fe20000010000 */
[----:B------:R-:W-:-:S05]  /*d180*/  SEL R5, R5, 0x9, !P2 ;  /* 0x0000000905057807 */ /* 0x000fca0005000000 */
[----:B------:R-:W0:Y:S01]  /*d190*/  MUFU.EX2 R48, R48 ;  /* 0x0000003000307308 */ /* 0x000e220000000800 */
[----:B------:R-:W-:Y:S01]  /*d1a0*/  FADD.FTZ R27, R28, R43 ;  /* 0x0000002b1c1b7221 */ /* 0x000fe20000010000 */
[----:B------:R-:W-:-:S03]  /*d1b0*/  FADD.FTZ R43, R151, R42 ;  /* 0x0000002a972b7221 */ /* 0x000fc60000010000 */
[----:B------:R-:W-:Y:S01]  /*d1c0*/  FADD.FTZ R46, R140, R27 ;  /* 0x0000001b8c2e7221 */ /* 0x000fe20000010000 */
[----:B-1----:R-:W-:Y:S02]  /*d1d0*/  FADD.FTZ R42, R30, R43 ;  /* 0x0000002b1e2a7221 */ /* 0x002fe40000010000 */
[----:B------:R-:W1:Y:S02]  /*d1e0*/  MUFU.EX2 R133, R133 ;  /* 0x0000008500857308 */ /* 0x000e640000000800 */
[----:B---3--:R-:W-:-:S04]  /*d1f0*/  FADD.FTZ R42, R145, R42 ;  /* 0x0000002a912a7221 */ /* 0x008fc80000010000 */
[----:B----4-:R-:W-:Y:S01]  /*d200*/  FADD.FTZ R42, R31, R42 ;  /* 0x0000002a1f2a7221 */ /* 0x010fe20000010000 */
[----:B------:R-:W-:Y:S01]  /*d210*/  @!P1 VIADD R27, R47, 0x16840 ;  /* 0x000168402f1b9836 */ /* 0x000fe20000000000 */
[----:B------:R-:W3:Y:S01]  /*d220*/  MUFU.EX2 R49, R49 ;  /* 0x0000003100317308 */ /* 0x000ee20000000800 */
[----:B------:R-:W-:-:S03]  /*d230*/  @!P1 IMAD R47, R154, 0x8, R2 ;  /* 0x000000089a2f9824 */ /* 0x000fc600078e0202 */
[----:B------:R-:W-:Y:S01]  /*d240*/  @!P1 PRMT R27, RZ, 0x654, R27 ;  /* 0x00000654ff1b9816 */ /* 0x000fe2000000001b */
[-CC-:B------:R-:W-:Y:S01]  /*d250*/  FFMA.FTZ R59, R59, R0.reuse, -R65.reuse ;  /* 0x000000003b3b7223 */ /* 0x180fe20000010841 */
[-CC-:B------:R-:W-:Y:S01]  /*d260*/  FFMA.FTZ R135, R62, R0.reuse, -R65.reuse ;  /* 0x000000003e877223 */ /* 0x180fe20000010841 */
[-CC-:B------:R-:W-:Y:S01]  /*d270*/  FFMA.FTZ R4, R63, R0.reuse, -R65.reuse ;  /* 0x000000003f047223 */ /* 0x180fe20000010841 */
[----:B------:R-:W-:Y:S01]  /*d280*/  MUFU.EX2 R52, R52 ;  /* 0x0000003400347308 */ /* 0x000fe20000000800 */
[----:B------:R-:W-:-:S07]  /*d290*/  FFMA.FTZ R129, R66, R0, -R65 ;  /* 0x0000000042817223 */ /* 0x000fce0000010841 */
[----:B------:R-:W4:Y:S08]  /*d2a0*/  MUFU.EX2 R26, R59 ;  /* 0x0000003b001a7308 */ /* 0x000f300000000800 */
[----:B------:R-:W-:Y:S01]  /*d2b0*/  MUFU.EX2 R53, R53 ;  /* 0x0000003500357308 */ /* 0x000fe20000000800 */
[----:B------:R-:W-:-:S07]  /*d2c0*/  F2FP.BF16.F32.PACK_AB R148, R20, R148 ;  /* 0x000000941494723e */ /* 0x000fce00000010ff */
[----:B------:R-:W-:Y:S01]  /*d2d0*/  MUFU.EX2 R56, R56 ;  /* 0x0000003800387308 */ /* 0x000fe20000000800 */
[----:B------:R-:W-:-:S07]  /*d2e0*/  F2FP.BF16.F32.PACK_AB R150, R24, R150 ;  /* 0x000000961896723e */ /* 0x000fce00000010ff */
[----:B------:R-:W-:Y:S08]  /*d2f0*/  MUFU.EX2 R57, R57 ;  /* 0x0000003900397308 */ /* 0x000ff00000000800 */
[----:B------:R-:W-:Y:S08]  /*d300*/  MUFU.EX2 R36, R36 ;  /* 0x0000002400247308 */ /* 0x000ff00000000800 */
[----:B------:R-:W-:Y:S01]  /*d310*/  MUFU.EX2 R37, R37 ;  /* 0x0000002500257308 */ /* 0x000fe20000000800 */
[----:B------:R-:W-:-:S02]  /*d320*/  WARPGROUP.DEPBAR.LE gsb0, 0x0 ;  /* 0x00008000000079c5 */ /* 0x000fc40000010000 */
[----:B------:R5:W-:Y:S06]  /*d330*/  BAR.ARV R5, 0x100 ;  /* 0x000400050000751d */ /* 0x000bec0000002000 */
[----:B------:R-:W-:Y:S01]  /*d340*/  @!P1 SYNCS.ARRIVE.TRANS64.RED.A1T0 RZ, [R27+URZ], RZ ;  /* 0x000000ff1bff99a7 */ /* 0x000fe2000810043f */
[----:B------:R-:W-:Y:S01]  /*d350*/  MUFU.EX2 R60, R60 ;  /* 0x0000003c003c7308 */ /* 0x000fe20000000800 */
[----:B-----5:R-:W-:-:S04]  /*d360*/  FADD.FTZ R5, R29, R46 ;  /* 0x0000002e1d057221 */ /* 0x020fc80000010000 */
[----:B------:R-:W-:-:S03]  /*d370*/  FADD.FTZ R5, R142, R5 ;  /* 0x000000058e057221 */ /* 0x000fc60000010000 */
[----:B------:R-:W-:Y:S01]  /*d380*/  MUFU.EX2 R61, R84 ;  /* 0x00000054003d7308 */ /* 0x000fe20000000800 */
[----:B------:R-:W-:Y:S01]  /*d390*/  FADD.FTZ R43, R32, R5 ;  /* 0x00000005202b7221 */ /* 0x000fe20000010000 */
[----:B------:R-:W-:-:S03]  /*d3a0*/  FADD.FTZ R5, R147, R42 ;  /* 0x0000002a93057221 */ /* 0x000fc60000010000 */
[----:B------:R-:W-:Y:S01]  /*d3b0*/  FADD.FTZ R46, R136, R43 ;  /* 0x0000002b882e7221 */ /* 0x000fe20000010000 */
[----:B0-----:R-:W-:Y:S01]  /*d3c0*/  FADD.FTZ R42, R34, R5 ;  /* 0x00000005222a7221 */ /* 0x001fe20000010000 */
[----:B------:R-:W-:Y:S01]  /*d3d0*/  @!P1 VIADD R43, R47, 0x16860 ;  /* 0x000168602f2b9836 */ /* 0x000fe20000000000 */
[----:B------:R-:W-:Y:S01]  /*d3e0*/  MUFU.EX2 R21, R21 ;  /* 0x0000001500157308 */ /* 0x000fe20000000800 */
[----:B------:R-:W-:Y:S01]  /*d3f0*/  FADD.FTZ R5, R33, R46 ;  /* 0x0000002e21057221 */ /* 0x000fe20000010000 */
[----:B------:R-:W-:Y:S02]  /*d400*/  FADD.FTZ R42, R141, R42 ;  /* 0x0000002a8d2a7221 */ /* 0x000fe40000010000 */
[----:B------:R-:W-:Y:S01]  /*d410*/  @!P1 PRMT R43, RZ, 0x654, R43 ;  /* 0x00000654ff2b9816 */ /* 0x000fe2000000002b */
[----:B------:R-:W-:Y:S01]  /*d420*/  FADD.FTZ R5, R138, R5 ;  /* 0x000000058a057221 */ /* 0x000fe20000010000 */
[----:B------:R-:W-:Y:S02]  /*d430*/  FADD.FTZ R46, R35, R42 ;  /* 0x0000002a232e7221 */ /* 0x000fe40000010000 */
[----:B------:R0:W-:Y:S02]  /*d440*/  @!P1 SYNCS.ARRIVE.TRANS64.RED.A1T0 RZ, [R43+URZ], RZ ;  /* 0x000000ff2bff99a7 */ /* 0x0001e4000810043f */
[----:B0-----:R-:W-:Y:S01]  /*d450*/  FADD.FTZ R43, R40, R5 ;  /* 0x00000005282b7221 */ /* 0x001fe20000010000 */
[----:B------:R-:W-:-:S03]  /*d460*/  FADD.FTZ R5, R143, R46 ;  /* 0x0000002e8f057221 */ /* 0x000fc60000010000 */
[----:B------:R-:W-:Y:S01]  /*d470*/  FADD.FTZ R50, R132, R43 ;  /* 0x0000002b84327221 */ /* 0x000fe20000010000 */
[----:B------:R-:W-:-:S03]  /*d480*/  FADD.FTZ R46, R38, R5 ;  /* 0x00000005262e7221 */ /* 0x000fc60000010000 */
[----:B------:R-:W-:Y:S01]  /*d490*/  FADD.FTZ R5, R41, R50 ;  /* 0x0000003229057221 */ /* 0x000fe20000010000 */
[----:B------:R-:W-:-:S03]  /*d4a0*/  FADD.FTZ R46, R137, R46 ;  /* 0x0000002e892e7221 */ /* 0x000fc60000010000 */
[----:B------:R-:W-:Y:S01]  /*d4b0*/  FADD.FTZ R5, R134, R5 ;  /* 0x0000000586057221 */ /* 0x000fe20000010000 */
[----:B------:R-:W-:Y:S01]  /*d4c0*/  FADD.FTZ R46, R39, R46 ;  /* 0x0000002e272e7221 */ /* 0x000fe20000010000 */
[----:B------:R-:W0:Y:S02]  /*d4d0*/  MUFU.EX2 R135, R135 ;  /* 0x0000008700877308 */ /* 0x000e240000000800 */
[----:B------:R-:W-:Y:S01]  /*d4e0*/  FADD.FTZ R50, R44, R5 ;  /* 0x000000052c327221 */ /* 0x000fe20000010000 */
[----:B------:R-:W-:Y:S01]  /*d4f0*/  FADD.FTZ R5, R139, R46 ;  /* 0x0000002e8b057221 */ /* 0x000fe20000010000 */
[-C--:B------:R-:W-:Y:S02]  /*d500*/  FFMA.FTZ R27, R67, R0.reuse, -R65 ;  /* 0x00000000431b7223 */ /* 0x080fe40000010841 */
[----:B------:R-:W-:Y:S01]  /*d510*/  FADD.FTZ R47, R45, R50 ;  /* 0x000000322d2f7221 */ /* 0x000fe20000010000 */
[----:B------:R-:W-:Y:S01]  /*d520*/  FADD.FTZ R46, R14, R5 ;  /* 0x000000050e2e7221 */ /* 0x000fe20000010000 */
[----:B------:R-:W5:Y:S02]  /*d530*/  MUFU.EX2 R4, R4 ;  /* 0x0000000400047308 */ /* 0x000f640000000800 */
[----:B------:R-:W-:Y:S01]  /*d540*/  FADD.FTZ R50, R48, R47 ;  /* 0x0000002f30327221 */ /* 0x000fe20000010000 */
[----:B-1----:R-:W-:Y:S01]  /*d550*/  FADD.FTZ R5, R133, R46 ;  /* 0x0000002e85057221 */ /* 0x002fe20000010000 */
[----:B------:R-:W-:-:S04]  /*d560*/  FFMA.FTZ R131, R70, R0, -R65 ;  /* 0x0000000046837223 */ /* 0x000fc80000010841 */
[----:B------:R-:W1:Y:S01]  /*d570*/  MUFU.EX2 R129, R129 ;  /* 0x0000008100817308 */ /* 0x000e620000000800 */
[----:B---3--:R-:W-:Y:S01]  /*d580*/  FADD.FTZ R47, R49, R50 ;  /* 0x00000032312f7221 */ /* 0x008fe20000010000 */
[----:B----4-:R-:W-:Y:S01]  /*d590*/  FADD.FTZ R20, R26, R5 ;  /* 0x000000051a147221 */ /* 0x010fe20000010000 */
[----:B------:R-:W-:-:S05]  /*d5a0*/  FFMA.FTZ R42, R71, R0, -R65 ;  /* 0x00000000472a7223 */ /* 0x000fca0000010841 */
[----:B------:R-:W3:Y:S01]  /*d5b0*/  MUFU.EX2 R27, R27 ;  /* 0x0000001b001b7308 */ /* 0x000ee20000000800 */
[----:B------:R-:W-:Y:S01]  /*d5c0*/  FADD.FTZ R24, R52, R47 ;  /* 0x0000002f34187221 */ /* 0x000fe20000010000 */
[----:B0-----:R-:W-:Y:S01]  /*d5d0*/  FADD.FTZ R5, R135, R20 ;  /* 0x0000001487057221 */ /* 0x001fe20000010000 */
[----:B------:R-:W-:Y:S01]  /*d5e0*/  FFMA.FTZ R125, R74, R0, -R65 ;  /* 0x000000004a7d7223 */ /* 0x000fe20000010841 */
[----:B------:R-:W-:-:S04]  /*d5f0*/  F2FP.BF16.F32.PACK_AB R144, R25, R144 ;  /* 0x000000901990723e */ /* 0x000fc800000010ff */
[----:B------:R-:W0:Y:S01]  /*d600*/  MUFU.EX2 R131, R131 ;  /* 0x0000008300837308 */ /* 0x000e220000000800 */
[----:B------:R-:W-:Y:S01]  /*d610*/  FADD.FTZ R25, R53, R24 ;  /* 0x0000001835197221 */ /* 0x000fe20000010000 */
[----:B-----5:R-:W-:Y:S01]  /*d620*/  FADD.FTZ R24, R4, R5 ;  /* 0x0000000504187221 */ /* 0x020fe20000010000 */
[----:B------:R-:W-:Y:S01]  /*d630*/  FFMA.FTZ R43, R75, R0, -R65 ;  /* 0x000000004b2b7223 */ /* 0x000fe20000010841 */
[----:B------:R-:W-:-:S04]  /*d640*/  F2FP.BF16.F32.PACK_AB R146, R28, R146 ;  /* 0x000000921c92723e */ /* 0x000fc800000010ff */
[----:B------:R-:W4:Y:S01]  /*d650*/  MUFU.EX2 R42, R42 ;  /* 0x0000002a002a7308 */ /* 0x000f220000000800 */
[----:B------:R-:W-:Y:S01]  /*d660*/  FADD.FTZ R28, R56, R25 ;  /* 0x00000019381c7221 */ /* 0x000fe20000010000 */
[----:B-1----:R-:W-:Y:S01]  /*d670*/  FADD.FTZ R24, R129, R24 ;  /* 0x0000001881187221 */ /* 0x002fe20000010000 */
[----:B------:R-:W-:-:S05]  /*d680*/  FFMA.FTZ R127, R78, R0, -R65 ;  /* 0x000000004e7f7223 */ /* 0x000fca0000010841 */
[----:B------:R-:W1:Y:S01]  /*d690*/  MUFU.EX2 R125, R125 ;  /* 0x0000007d007d7308 */ /* 0x000e620000000800 */
[----:B------:R-:W-:Y:S01]  /*d6a0*/  FADD.FTZ R5, R57, R28 ;  /* 0x0000001c39057221 */ /* 0x000fe20000010000 */
[----:B---3--:R-:W-:Y:S01]  /*d6b0*/  FADD.FTZ R24, R27, R24 ;  /* 0x000000181b187221 */ /* 0x008fe20000010000 */
[----:B------:R-:W-:-:S05]  /*d6c0*/  FFMA.FTZ R79, R79, R0, -R65 ;  /* 0x000000004f4f7223 */ /* 0x000fca0000010841 */
[----:B------:R-:W3:Y:S01]  /*d6d0*/  MUFU.EX2 R43, R43 ;  /* 0x0000002b002b7308 */ /* 0x000ee20000000800 */
[----:B------:R-:W-:Y:S01]  /*d6e0*/  FADD.FTZ R28, R36, R5 ;  /* 0x00000005241c7221 */ /* 0x000fe20000010000 */
[----:B0-----:R-:W-:Y:S01]  /*d6f0*/  FADD.FTZ R5, R131, R24 ;  /* 0x0000001883057221 */ /* 0x001fe20000010000 */
[----:B------:R-:W-:-:S05]  /*d700*/  FFMA.FTZ R82, R82, R0, -R65 ;  /* 0x0000000052527223 */ /* 0x000fca0000010841 */
[----:B------:R-:W0:Y:S01]  /*d710*/  MUFU.EX2 R127, R127 ;  /* 0x0000007f007f7308 */ /* 0x000e220000000800 */
[----:B------:R-:W-:Y:S01]  /*d720*/  FADD.FTZ R25, R37, R28 ;  /* 0x0000001c25197221 */ /* 0x000fe20000010000 */
[----:B----4-:R-:W-:Y:S01]  /*d730*/  FADD.FTZ R24, R42, R5 ;  /* 0x000000052a187221 */ /* 0x010fe20000010000 */
[----:B------:R-:W-:-:S05]  /*d740*/  FFMA.FTZ R83, R83, R0, -R65 ;  /* 0x0000000053537223 */ /* 0x000fca0000010841 */
[----:B------:R-:W4:Y:S01]  /*d750*/  MUFU.EX2 R20, R79 ;  /* 0x0000004f00147308 */ /* 0x000f220000000800 */
[----:B------:R-:W-:Y:S01]  /*d760*/  FADD.FTZ R28, R60, R25 ;  /* 0x000000193c1c7221 */ /* 0x000fe20000010000 */
[----:B-1----:R-:W-:Y:S01]  /*d770*/  FADD.FTZ R24, R125, R24 ;  /* 0x000000187d187221 */ /* 0x002fe20000010000 */
[----:B------:R-:W-:-:S05]  /*d780*/  FFMA.FTZ R86, R86, R0, -R65 ;  /* 0x0000000056567223 */ /* 0x000fca0000010841 */
[----:B------:R-:W1:Y:S01]  /*d790*/  MUFU.EX2 R82, R82 ;  /* 0x0000005200527308 */ /* 0x000e620000000800 */
[----:B------:R-:W-:Y:S01]  /*d7a0*/  FADD.FTZ R28, R61, R28 ;  /* 0x0000001c3d1c7221 */ /* 0x000fe20000010000 */
[----:B---3--:R-:W-:Y:S01]  /*d7b0*/  FADD.FTZ R24, R43, R24 ;  /* 0x000000182b187221 */ /* 0x008fe20000010000 */
[----:B------:R-:W-:Y:S01]  /*d7c0*/  FFMA.FTZ R65, R87, R0, -R65 ;  /* 0x0000000057417223 */ /* 0x000fe20000010841 */
[----:B------:R-:W-:-:S04]  /*d7d0*/  F2FP.BF16.F32.PACK_AB R122, R21, R61 ;  /* 0x0000003d157a723e */ /* 0x000fc800000010ff */
[----:B------:R-:W3:Y:S01]  /*d7e0*/  MUFU.EX2 R83, R83 ;  /* 0x0000005300537308 */ /* 0x000ee20000000800 */
[----:B------:R-:W-:Y:S01]  /*d7f0*/  FADD.FTZ R5, R21, R28 ;  /* 0x0000001c15057221 */ /* 0x000fe20000010000 */
[----:B0-----:R-:W-:-:S06]  /*d800*/  FADD.FTZ R21, R127, R24 ;  /* 0x000000187f157221 */ /* 0x001fcc0000010000 */
[----:B------:R-:W0:Y:S01]  /*d810*/  MUFU.EX2 R86, R86 ;  /* 0x0000005600567308 */ /* 0x000e220000000800 */
[----:B----4-:R-:W-:Y:S01]  /*d820*/  FADD.FTZ R21, R20, R21 ;  /* 0x0000001514157221 */ /* 0x010fe20000010000 */
[----:B--2---:R-:W-:-:S06]  /*d830*/  ISETP.GT.AND P2, PT, R152, R51, PT ;  /* 0x000000339800720c */ /* 0x004fcc0003f44270 */
[----:B------:R-:W2:Y:S01]  /*d840*/  MUFU.EX2 R65, R65 ;  /* 0x0000004100417308 */ /* 0x000ea20000000800 */
[----:B-1----:R-:W-:-:S04]  /*d850*/  FADD.FTZ R24, R82, R21 ;  /* 0x0000001552187221 */ /* 0x002fc80000010000 */
[----:B---3--:R-:W-:Y:S01]  /*d860*/  FADD.FTZ R21, R83, R24 ;  /* 0x0000001853157221 */ /* 0x008fe20000010000 */
[----:B------:R-:W-:-:S03]  /*d870*/  F2FP.BF16.F32.PACK_AB R139, R14, R139 ;  /* 0x0000008b0e8b723e */ /* 0x000fc600000010ff */
[----:B0-----:R-:W-:Y:S01]  /*d880*/  FADD.FTZ R21, R86, R21 ;  /* 0x0000001556157221 */ /* 0x001fe20000010000 */
        /* <DEDUP_REMOVED lines=34> */
[----:B--2---:R-:W-:Y:S01]  /*dab0*/  FADD.FTZ R4, R65, R21 ;  /* 0x0000001541047221 */ /* 0x004fe20000010000 */
        /* <DEDUP_REMOVED lines=29> */
[----:B------:R-:W-:Y:S06]  /*dc90*/  @P2 BRA `(.L_x_2018) ;  /* 0xffffffd800082947 */ /* 0x000fec000383ffff */
.L_x_2008:
[----:B------:R-:W-:-:S13]  /*dca0*/  ISETP.GE.AND P2, PT, R152, RZ, PT ;  /* 0x000000ff9800720c */ /* 0x000fda0003f46270 */
[----:B------:R-:W-:Y:S05]  /*dcb0*/  @!P2 BRA `(.L_x_2019) ;  /* 0x0000001c00c0a947 */ /* 0x000fea0003800000 */
[----:B------:R-:W-:Y:S02]  /*dcc0*/  IMAD.MOV.U32 R14, RZ, RZ, R9 ;  /* 0x000000ffff0e7224 */ /* 0x000fe400078e0009 */
[----:B------:R-:W-:Y:S02]  /*dcd0*/  IMAD.MOV.U32 R15, RZ, RZ, R3 ;  /* 0x000000ffff0f7224 */ /* 0x000fe400078e0003 */
[----:B------:R-:W-:Y:S02]  /*dce0*/  IMAD.MOV.U32 R8, RZ, RZ, R23 ;  /* 0x000000ffff087224 */ /* 0x000fe400078e0017 */
[----:B------:R-:W-:-:S07]  /*dcf0*/  IMAD.MOV.U32 R153, RZ, RZ, R18 ;  /* 0x000000ffff997224 */ /* 0x000fce00078e0012 */
.L_x_2029:
        /* <DEDUP_REMOVED lines=10> */
.L_x_2021:
[----:B------:R-:W-:Y:S01]  /*dda0*/  IMAD R0, R18, 0x8, R2 ;  /* 0x0000000812007824 */ /* 0x000fe200078e0202 */
[----:B------:R-:W-:-:S04]  /*ddb0*/  SHF.L.U32 R3, R23, 0x1f, RZ ;  /* 0x0000001f17037819 */ /* 0x000fc800000006ff */
[----:B------:R0:W1:Y:S01]  /*ddc0*/  SYNCS.PHASECHK.TRANS64.TRYWAIT P3, [R0+URZ+0x16830], R3 ;  /* 0x01683003000075a7 */ /* 0x000062000806017f */
[----:B------:R-:W-:Y:S05]  /*ddd0*/  @!P0 BRA `(.L_x_2022) ;  /* 0x0000000000048947 */ /* 0x000fea0003800000 */
[----:B------:R-:W-:Y:S01]  /*dde0*/  BPT.TRAP 0x1 ;  /* 0x000000040000795c */ /* 0x000fe20000300000 */
.L_x_2022:
[----:B------:R-:W-:Y:S04]  /*ddf0*/  BSSY B0, `(.L_x_2020) ;  /* 0x0000004000007945 */ /* 0x000fe80003800000 */
[----:B-1----:R-:W-:Y:S05]  /*de00*/  @P3 BRA `(.L_x_2023) ;  /* 0x0000000000083947 */ /* 0x002fea0003800000 */
[----:B------:R-:W1:Y:S02]  /*de10*/  SYNCS.PHASECHK.TRANS64.TRYWAIT P3, [R0+URZ+0x16830], R3 ;  /* 0x01683003000075a7 */ /* 0x000e64000806017f */
[----:B-1----:R-:W-:Y:S05]  /*de20*/  @!P3 BRA `(.L_x_2024) ;  /* 0x0000009800f4b947 */ /* 0x002fea0003800000 */
.L_x_2023:
[----:B------:R-:W-:Y:S05]  /*de30*/  BSYNC B0 ;  /* 0x0000000000007941 */ /* 0x000fea0003800000 */
.L_x_2020:
        /* <DEDUP_REMOVED lines=45> */
.L_x_2026:
[----:B------:R-:W-:Y:S01]  /*e110*/  SHF.L.U32 R0, R8, 0x1f, RZ ;  /* 0x0000001f08007819 */ /* 0x000fe200000006ff */
[----:B------:R-:W-:-:S04]  /*e120*/  IMAD R3, R153, 0x8, R2 ;  /* 0x0000000899037824 */ /* 0x000fc800078e0202 */
[----:B------:R0:W1:Y:S01]  /*e130*/  SYNCS.PHASECHK.TRANS64.TRYWAIT P2, [R3+URZ+0x16850], R0 ;  /* 0x01685000030075a7 */ /* 0x000062000804017f */
[----:B------:R-:W-:Y:S05]  /*e140*/  @!P0 BRA `(.L_x_2027) ;  /* 0x0000000000048947 */ /* 0x000fea0003800000 */
[----:B------:R-:W-:Y:S01]  /*e150*/  BPT.TRAP 0x1 ;  /* 0x000000040000795c */ /* 0x000fe20000300000 */
.L_x_2027:
[----:B-1----:R-:W-:Y:S05]  /*e160*/  @P2 BRA `(.L_x_2025) ;  /* 0x0000000000082947 */ /* 0x002fea0003800000 */
[----:B------:R-:W1:Y:S02]  /*e170*/  SYNCS.PHASECHK.TRANS64.TRYWAIT P2, [R3+URZ+0x16850], R0 ;  /* 0x01685000030075a7 */ /* 0x000e64000804017f */
[----:B-1----:R-:W-:Y:S05]  /*e180*/  @!P2 BRA `(.L_x_2028) ;  /* 0x000000980030a947 */ /* 0x002fea0003800000 */
.L_x_2025:
[----:B01----:R-:W-:Y:S01]  /*e190*/  VIADD R0, R2, 0x400 ;  /* 0x0000040002007836 */ /* 0x003fe20000000000 */
[----:B------:R-:W-:Y:S05]  /*e1a0*/  WARPSYNC.ALL ;  /* 0x0000000000007948 */ /* 0x000fea0003800000 */
[----:B------:R-:W-:Y:S01]  /*e1b0*/  SHF.R.U32.HI R0, RZ, 0x4, R0 ;  /* 0x00000004ff007819 */ /* 0x000fe20000011600 */
[----:B------:R-:W-:Y:S01]  /*e1c0*/  IMAD.MOV.U32 R9, RZ, RZ, 0x40000040 ;  /* 0x40000040ff097424 */ /* 0x000fe200078e00ff */
[----:B------:R-:W-:Y:S01]  /*e1d0*/  WARPGROUP.ARRIVE ;  /* 0x00000000000079c5 */ /* 0x000fe20000000000 */
[----:B------:R-:W-:Y:S01]  /*e1e0*/  IMAD.MOV.U32 R21, RZ, RZ, 0x40000040 ;  /* 0x40000040ff157424 */ /* 0x000fe200078e00ff */
[----:B------:R-:W-:Y:S01]  /*e1f0*/  LOP3.LUT R0, R0, 0x3fff, RZ, 0xc0, !PT ;  /* 0x00003fff00007812 */ /* 0x000fe200078ec0ff */
[----:B------:R-:W-:Y:S01]  /*e200*/  ULDC UR4, c[0x0][0x988] ;  /* 0x0002620000047ab9 */ /* 0x000fe20000000800 */
[----:B------:R-:W-:-:S03]  /*e210*/  R2UR UR7, R9 ;  /* 0x00000000090772ca */ /* 0x000fc600000e0000 */
[----:B------:R-:W-:Y:S01]  /*e220*/  IMAD R8, R153, 0x400, R0 ;  /* 0x0000040099087824 */ /* 0x000fe200078e0200 */
[----:B------:R-:W-:-:S03]  /*e230*/  FMNMX.FTZ R0, R24, R15, !PT ;  /* 0x0000000f18007209 */ /* 0x000fc60007810000 */
[C---:B------:R-:W-:Y:S01]  /*e240*/  VIADD R20, R8.reuse, 0x80 ;  /* 0x0000008008147836 */ /* 0x040fe20000000000 */
[----:B------:R-:W-:Y:S02]  /*e250*/  R2UR UR6, R8 ;  /* 0x00000000080672ca */ /* 0x000fe400000e0000 */
[----:B------:R-:W-:-:S04]  /*e260*/  FMNMX.FTZ R0, R25, R0, !PT ;  /* 0x0000000019007209 */ /* 0x000fc80007810000 */
[----:B------:R-:W-:-:S04]  /*e270*/  FMNMX.FTZ R0, R28, R0, !PT ;  /* 0x000000001c007209 */ /* 0x000fc80007810000 */
[----:B------:R-:W-:-:S03]  /*e280*/  FMNMX.FTZ R0, R29, R0, !PT ;  /* 0x000000001d007209 */ /* 0x000fc60007810000 */
[----:B------:R-:W-:Y:S01]  /*e290*/  HGMMA.64x64x16.F32.BF16 R88, R148, gdesc[UR4].tnspB, R88, gsb0 ;  /* 0x40e0000494587df0 */ /* 0x000fe20008001858 */
[----:B------:R-:W-:Y:S02]  /*e2a0*/  FMNMX.FTZ R0, R32, R0, !PT ;  /* 0x0000000020007209 */ /* 0x000fe40007810000 */
[----:B------:R-:W-:Y:S01]  /*e2b0*/  R2UR UR6, R20 ;  /* 0x00000000140672ca */ /* 0x000fe200000e0000 */
[----:B------:R-:W-:Y:S01]  /*e2c0*/  VIADD R20, R8, 0x100 ;  /* 0x0000010008147836 */ /* 0x000fe20000000000 */
[----:B------:R-:W-:Y:S02]  /*e2d0*/  FMNMX.FTZ R0, R33, R0, !PT ;  /* 0x0000000021007209 */ /* 0x000fe40007810000 */
[----:B------:R-:W-:Y:S01]  /*e2e0*/  R2UR UR7, R21 ;  /* 0x00000000150772ca */ /* 0x000fe200000e0000 */
[----:B------:R-:W-:Y:S01]  /*e2f0*/  IMAD.MOV.U32 R21, RZ, RZ, 0x40000040 ;  /* 0x40000040ff157424 */ /* 0x000fe200078e00ff */
        /* <DEDUP_REMOVED lines=23> */
[----:B------:R-:W-:Y:S01]  /*e470*/  R2UR UR6, R20 ;  /* 0x00000000140672ca */ /* 0x000fe200000e0000 */
[----:B------:R-:W-:Y:S01]  /*e480*/  VIADD R20, R8, 0x180 ;  /* 0x0000018008147836 */ /* 0x000fe20000000000 */
[----:B------:R-:W-:Y:S01]  /*e490*/  R2UR UR7, R21 ;  /* 0x00000000150772ca */ /* 0x000fe200000e0000 */
[----:B------:R-:W-:Y:S01]  /*e4a0*/  IMAD.MOV.U32 R21, RZ, RZ, 0x40000040 ;  /* 0x40000040ff157424 */ /* 0x000fe200078e00ff */
        /* <DEDUP_REMOVED lines=11> */
[----:B0-----:R-:W-:Y:S01]  /*e560*/  FMNMX.FTZ R3, R3, R0, !PT ;  /* 0x0000000003037209 */ /* 0x001fe20007810000 */
[----:B------:R-:W-:-:S04]  /*e570*/  IMAD.U32 R0, RZ, RZ, UR4 ;  /* 0x00000004ff007e24 */ /* 0x000fc8000f8e00ff */
[----:B------:R-:W-:Y:S01]  /*e580*/  HGMMA.64x64x16.F32.BF16 R88, R140, gdesc[UR4].tnspB, R88, gsb0 ;  /* 0x40e000048c587df0 */ /* 0x000fe20008001858 */
[----:B------:R-:W-:Y:S01]  /*e590*/  R2UR UR6, R20 ;  /* 0x00000000140672ca */ /* 0x000fe200000e0000 */
[----:B------:R-:W-:Y:S01]  /*e5a0*/  FADD.FTZ R9, -R3, R15 ;  /* 0x0000000f03097221 */ /* 0x000fe20000010100 */
[----:B------:R-:W-:Y:S01]  /*e5b0*/  R2UR UR7, R21 ;  /* 0x00000000150772ca */ /* 0x000fe200000e0000 */
[----:B------:R-:W-:Y:S02]  /*e5c0*/  VIADD R20, R8, 0x200 ;  /* 0x0000020008147836 */ /* 0x000fe40000000000 */
[----:B------:R-:W-:Y:S01]  /*e5d0*/  FMUL.FTZ R9, R9, R0 ;  /* 0x0000000009097220 */ /* 0x000fe20000410000 */
[----:B------:R-:W-:-:S03]  /*e5e0*/  IMAD.MOV.U32 R21, RZ, RZ, 0x40000040 ;  /* 0x40000040ff157424 */ /* 0x000fc600078e00ff */
[----:B------:R0:W-:Y:S02]  /*e5f0*/  MUFU.EX2 R15, R9 ;  /* 0x00000009000f7308 */ /* 0x0001e40000000800 */
[----:B0-----:R-:W-:-:S04]  /*e600*/  FMNMX.FTZ R9, R26, R14, !PT ;  /* 0x0000000e1a097209 */ /* 0x001fc80007810000 */
        /* <DEDUP_REMOVED lines=19> */
[----:B------:R-:W-:Y:S02]  /*e740*/  R2UR UR6, R20 ;  /* 0x00000000140672ca */ /* 0x000fe400000e0000 */
[----:B------:R-:W-:Y:S01]  /*e750*/  R2UR UR7, R21 ;  /* 0x00000000150772ca */ /* 0x000fe200000e0000 */
[----:B------:R-:W-:Y:S01]  /*e760*/  FMUL.FTZ R21, R3, R0 ;  /* 0x0000000003157220 */ /* 0x000fe20000410000 */
[----:B------:R-:W-:-:S03]  /*e770*/  FMNMX.FTZ R9, R59, R9, !PT ;  /* 0x000000093b097209 */ /* 0x000fc60007810000 */
[-CC-:B------:R-:W-:Y:S01]  /*e780*/  FFMA.FTZ R150, R28, R0.reuse, -R21.reuse ;  /* 0x000000001c967223 */ /* 0x180fe20000010815 */
[----:B------:R-:W-:Y:S01]  /*e790*/  FMNMX.FTZ R9, R62, R9, !PT ;  /* 0x000000093e097209 */ /* 0x000fe20007810000 */
[----:B------:R-:W-:Y:S02]  /*e7a0*/  VIADD R28, R8, 0x280 ;  /* 0x00000280081c7836 */ /* 0x000fe40000000000 */
[-CC-:B------:R-:W-:Y:S01]  /*e7b0*/  FFMA.FTZ R142, R44, R0.reuse, -R21.reuse ;  /* 0x000000002c8e7223 */ /* 0x180fe20000010815 */
[-CC-:B------:R-:W-:Y:S01]  /*e7c0*/  FFMA.FTZ R148, R25, R0.reuse, -R21.reuse ;  /* 0x0000000019947223 */ /* 0x180fe20000010815 */
[----:B------:R-:W-:Y:S01]  /*e7d0*/  FMNMX.FTZ R9, R63, R9, !PT ;  /* 0x000000093f097209 */ /* 0x000fe20007810000 */
[-CC-:B------:R-:W-:Y:S01]  /*e7e0*/  FFMA.FTZ R145, R24, R0.reuse, -R21.reuse ;  /* 0x0000000018917223 */ /* 0x180fe20000010815 */
        /* <DEDUP_REMOVED lines=20> */
[----:B------:R-:W-:Y:S01]  /*e930*/  FFMA.FTZ R84, R84, R0, -R21 ;  /* 0x0000000054547223 */ /* 0x000fe20000010815 */
        /* <DEDUP_REMOVED lines=13> */
[----:B------:R-:W-:-:S03]  /*ea10*/  F2FP.BF16.F32.PACK_AB R148, R148, R145 ;  /* 0x000000919494723e */ /* 0x000fc600000010ff */
[----:B------:R-:W0:Y:S02]  /*ea20*/  SHFL.BFLY PT, R44, R9, 0x2, 0x1f ;  /* 0x0c401f00092c7f89 */ /* 0x000e2400000e0000 */
[----:B------:R-:W-:Y:S08]  /*ea30*/  MUFU.EX2 R144, R144 ;  /* 0x0000009000907308 */ /* 0x000ff00000000800 */
[----:B------:R-:W-:Y:S01]  /*ea40*/  MUFU.EX2 R141, R141 ;  /* 0x0000008d008d7308 */ /* 0x000fe20000000800 */
[----:B------:R-:W-:-:S02]  /*ea50*/  WARPGROUP.DEPBAR.LE gsb0, 0x0 ;  /* 0x00008000000079c5 */ /* 0x000fc40000010000 */
[----:B------:R-:W-:Y:S01]  /*ea60*/  WARPGROUP.ARRIVE ;  /* 0x00000000000079c5 */ /* 0x000fe20000000000 */
[-CC-:B------:R-:W-:Y:S01]  /*ea70*/  FFMA.FTZ R137, R29, R0.reuse, -R21.reuse ;  /* 0x000000001d897223 */ /* 0x180fe20000010815 */
[----:B------:R-:W-:Y:S02]  /*ea80*/  IMAD.MOV.U32 R29, RZ, RZ, 0x40000040 ;  /* 0x40000040ff1d7424 */ /* 0x000fe400078e00ff */
[-CC-:B------:R-:W-:Y:S01]  /*ea90*/  FFMA.FTZ R138, R52, R0.reuse, -R21.reuse ;  /* 0x00000000348a7223 */ /* 0x180fe20000010815 */
[-CC-:B------:R-:W-:Y:S01]  /*eaa0*/  FFMA.FTZ R139, R40, R0.reuse, -R21.reuse ;  /* 0x00000000288b7223 */ /* 0x180fe20000010815 */
[-CC-:B------:R-:W-:Y:S01]  /*eab0*/  FFMA.FTZ R136, R48, R0.reuse, -R21.reuse ;  /* 0x0000000030887223 */ /* 0x180fe20000010815 */
[----:B------:R-:W-:Y:S01]  /*eac0*/  HGMMA.64x64x16.F32.BF16 R88, R132, gdesc[UR4].tnspB, R88, gsb0 ;  /* 0x40e0000484587df0 */ /* 0x000fe20008001858 */
[----:B------:R-:W-:Y:S01]  /*ead0*/  R2UR UR6, R28 ;  /* 0x000000001c0672ca */ /* 0x000fe200000e0000 */
[-CC-:B------:R-:W-:Y:S01]  /*eae0*/  FFMA.FTZ R40, R68, R0.reuse, -R21.reuse ;  /* 0x0000000044287223 */ /* 0x180fe20000010815 */
[----:B------:R-:W-:Y:S01]  /*eaf0*/  R2UR UR7, R29 ;  /* 0x000000001d0772ca */ /* 0x000fe200000e0000 */
[--C-:B------:R-:W-:Y:S01]  /*eb00*/  FFMA.FTZ R28, R72, R0, -R21.reuse ;  /* 0x00000000481c7223 */ /* 0x100fe20000010815 */
[----:B0-----:R-:W-:Y:S01]  /*eb10*/  FMNMX.FTZ R9, R9, R44, !PT ;  /* 0x0000002c09097209 */ /* 0x001fe20007810000 */
[-CC-:B------:R-:W-:Y:S01]  /*eb20*/  FFMA.FTZ R29, R73, R0.reuse, -R21.reuse ;  /* 0x00000000491d7223 */ /* 0x180fe20000010815 */
[-CC-:B------:R-:W-:Y:S01]  /*eb30*/  FFMA.FTZ R44, R76, R0.reuse, -R21.reuse ;  /* 0x000000004c2c7223 */ /* 0x180fe20000010815 */
[----:B------:R-:W-:Y:S01]  /*eb40*/  FFMA.FTZ R48, R80, R0, -R21 ;  /* 0x0000000050307223 */ /* 0x000fe20000010815 */
[----:B------:R-:W0:Y:S01]  /*eb50*/  MUFU.EX2 R137, R137 ;  /* 0x0000008900897308 */ /* 0x000e220000000800 */
[----:B------:R-:W1:Y:S07]  /*eb60*/  SHFL.BFLY PT, R52, R9, 0x1, 0x1f ;  /* 0x0c201f0009347f89 */ /* 0x000e6e00000e0000 */
[----:B------:R-:W-:Y:S08]  /*eb70*/  MUFU.EX2 R146, R146 ;  /* 0x0000009200927308 */ /* 0x000ff00000000800 */
[----:B------:R-:W-:Y:S08]  /*eb80*/  MUFU.EX2 R139, R139 ;  /* 0x0000008b008b7308 */ /* 0x000ff00000000800 */
[----:B------:R-:W-:Y:S01]  /*eb90*/  MUFU.EX2 R140, R140 ;  /* 0x0000008c008c7308 */ /* 0x000fe20000000800 */
[----:B-1----:R-:W-:-:S05]  /*eba0*/  FMNMX.FTZ R9, R9, R52, !PT ;  /* 0x0000003409097209 */ /* 0x002fca0007810000 */
[C---:B------:R-:W-:Y:S01]  /*ebb0*/  FADD.FTZ R53, -R9.reuse, R14 ;  /* 0x0000000e09357221 */ /* 0x040fe20000010100 */
[-C--:B------:R-:W-:Y:S01]  /*ebc0*/  FMUL.FTZ R57, R9, R0.reuse ;  /* 0x0000000009397220 */ /* 0x080fe20000410000 */
[----:B------:R-:W-:Y:S03]  /*ebd0*/  MUFU.EX2 R142, R142 ;  /* 0x0000008e008e7308 */ /* 0x000fe60000000800 */
[-CC-:B------:R-:W-:Y:S01]  /*ebe0*/  FFMA.FTZ R149, R26, R0.reuse, -R57.reuse ;  /* 0x000000001a957223 */ /* 0x180fe20000010839 */
[----:B------:R-:W-:Y:S02]  /*ebf0*/  VIADD R26, R8, 0x300 ;  /* 0x00000300081a7836 */ /* 0x000fe40000000000 */
[-CC-:B------:R-:W-:Y:S01]  /*ec00*/  FFMA.FTZ R151, R30, R0.reuse, -R57.reuse ;  /* 0x000000001e977223 */ /* 0x180fe20000010839 */
[-CC-:B------:R-:W-:Y:S01]  /*ec10*/  FFMA.FTZ R30, R34, R0.reuse, -R57.reuse ;  /* 0x00000000221e7223 */ /* 0x180fe20000010839 */
[-CC-:B------:R-:W-:Y:S01]  /*ec20*/  FFMA.FTZ R31, R31, R0.reuse, -R57.reuse ;  /* 0x000000001f1f7223 */ /* 0x180fe20000010839 */
[-CC-:B------:R-:W-:Y:S01]  /*ec30*/  FFMA.FTZ R34, R42, R0.reuse, -R57.reuse ;  /* 0x000000002a227223 */ /* 0x180fe20000010839 */
[----:B------:R-:W-:Y:S01]  /*ec40*/  MUFU.EX2 R149, R149 ;  /* 0x0000009500957308 */ /* 0x000fe20000000800 */
[-CC-:B------:R-:W-:Y:S01]  /*ec50*/  FFMA.FTZ R42, R47, R0.reuse, -R57.reuse ;  /* 0x000000002f2a7223 */ /* 0x180fe20000010839 */
[-CC-:B------:R-:W-:Y:S01]  /*ec60*/  FFMA.FTZ R147, R38, R0.reuse, -R57.reuse ;  /* 0x0000000026937223 */ /* 0x180fe20000010839 */
[-C--:B------:R-:W-:Y:S01]  /*ec70*/  FFMA.FTZ R38, R50, R0.reuse, -R57 ;  /* 0x0000000032267223 */ /* 0x080fe20000010839 */
[----:B--2---:R-:W-:Y:S01]  /*ec80*/  FADD.FTZ R50, R150, R5 ;  /* 0x0000000596327221 */ /* 0x004fe20000010000 */
[-CC-:B------:R-:W-:Y:S01]  /*ec90*/  FFMA.FTZ R55, R55, R0.reuse, -R57.reuse ;  /* 0x0000000037377223 */ /* 0x180fe20000010839 */
[-CC-:B------:R-:W-:Y:S01]  /*eca0*/  FFMA.FTZ R75, R75, R0.reuse, -R57.reuse ;  /* 0x000000004b4b7223 */ /* 0x180fe20000010839 */
[-CC-:B------:R-:W-:Y:S01]  /*ecb0*/  FFMA.FTZ R78, R78, R0.reuse, -R57.reuse ;  /* 0x000000004e4e7223 */ /* 0x180fe20000010839 */
[----:B------:R-:W-:Y:S01]  /*ecc0*/  MUFU.EX2 R151, R151 ;  /* 0x0000009700977308 */ /* 0x000fe20000000800 */
[----:B0-----:R-:W-:Y:S01]  /*ecd0*/  FADD.FTZ R50, R137, R50 ;  /* 0x0000003289327221 */ /* 0x001fe20000010000 */
[-CC-:B------:R-:W-:Y:S01]  /*ece0*/  FFMA.FTZ R79, R79, R0.reuse, -R57.reuse ;  /* 0x000000004f4f7223 */ /* 0x180fe20000010839 */
[-CC-:B------:R-:W-:Y:S01]  /*ecf0*/  FFMA.FTZ R82, R82, R0.reuse, -R57.reuse ;  /* 0x0000000052527223 */ /* 0x180fe20000010839 */
[-CC-:B------:R-:W-:Y:S01]  /*ed00*/  FFMA.FTZ R83, R83, R0.reuse, -R57.reuse ;  /* 0x0000000053537223 */ /* 0x180fe20000010839 */
[----:B------:R-:W-:Y:S01]  /*ed10*/  FFMA.FTZ R86, R86, R0, -R57 ;  /* 0x0000000056567223 */ /* 0x000fe20000010839 */
[----:B------:R-:W-:-:S02]  /*ed20*/  F2FP.BF16.F32.PACK_AB R150, R137, R150 ;  /* 0x000000968996723e */ /* 0x000fc400000010ff */
[----:B------:R-:W-:Y:S08]  /*ed30*/  MUFU.EX2 R31, R31 ;  /* 0x0000001f001f7308 */ /* 0x000ff00000000800 */
[----:B------:R-:W-:Y:S01]  /*ed40*/  MUFU.EX2 R30, R30 ;  /* 0x0000001e001e7308 */ /* 0x000fe20000000800 */
[----:B------:R-:W-:Y:S02]  /*ed50*/  WARPGROUP.DEPBAR.LE gsb0, 0x0 ;  /* 0x00008000000079c5 */ /* 0x000fe40000010000 */
[----:B------:R-:W-:Y:S01]  /*ed60*/  WARPGROUP.ARRIVE ;  /* 0x00000000000079c5 */ /* 0x000fe20000000000 */
[-CC-:B------:R-:W-:Y:S01]  /*ed70*/  FFMA.FTZ R132, R56, R0.reuse, -R21.reuse ;  /* 0x0000000038847223 */ /* 0x180fe20000010815 */
[-CC-:B------:R-:W-:Y:S01]  /*ed80*/  FFMA.FTZ R134, R60, R0.reuse, -R21.reuse ;  /* 0x000000003c867223 */ /* 0x180fe20000010815 */
[----:B------:R-:W-:-:S03]  /*ed90*/  FFMA.FTZ R21, R85, R0, -R21 ;  /* 0x0000000055157223 */ /* 0x000fc60000010815 */
[----:B------:R-:W0:Y:S01]  /*eda0*/  S2R R135, SR_TID.X ;  /* 0x0000000000877919 */ /* 0x000e220000002100 */
[-CC-:B------:R-:W-:Y:S01]  /*edb0*/  FFMA.FTZ R56, R35, R0.reuse, -R57.reuse ;  /* 0x0000000023387223 */ /* 0x180fe20000010839 */
[----:B------:R-:W-:Y:S01]  /*edc0*/  HGMMA.64x64x16.F32.BF16 R88, R128, gdesc[UR4].tnspB, R88, gsb0 ;  /* 0x40e0000480587df0 */ /* 0x000fe20008001858 */
[----:B------:R1:W-:Y:S01]  /*edd0*/  MUFU.EX2 R14, R21 ;  /* 0x00000015000e7308 */ /* 0x0003e20000000800 */
[----:B------:R-:W-:Y:S01]  /*ede0*/  R2UR UR6, R26 ;  /* 0x000000001a0672ca */ /* 0x000fe200000e0000 */
[----:B------:R-:W-:Y:S02]  /*edf0*/  VIADD R26, R8, 0x380 ;  /* 0x00000380081a7836 */ /* 0x000fe40000000000 */
[-CC-:B------:R-:W-:Y:S01]  /*ee00*/  FFMA.FTZ R35, R46, R0.reuse, -R57.reuse ;  /* 0x000000002e237223 */ /* 0x180fe20000010839 */
[-CC-:B------:R-:W-:Y:S01]  /*ee10*/  FFMA.FTZ R60, R39, R0.reuse, -R57.reuse ;  /* 0x00000000273c7223 */ /* 0x180fe20000010839 */
[-CC-:B------:R-:W-:Y:S01]  /*ee20*/  FFMA.FTZ R39, R43, R0.reuse, -R57.reuse ;  /* 0x000000002b277223 */ /* 0x180fe20000010839 */
[-CC-:B------:R-:W-:Y:S01]  /*ee30*/  FFMA.FTZ R43, R51, R0.reuse, -R57.reuse ;  /* 0x00000000332b7223 */ /* 0x180fe20000010839 */
[-CC-:B------:R-:W-:Y:S01]  /*ee40*/  FFMA.FTZ R8, R54, R0.reuse, -R57.reuse ;  /* 0x0000000036087223 */ /* 0x180fe20000010839 */
[----:B------:R-:W2:Y:S01]  /*ee50*/  MUFU.EX2 R56, R56 ;  /* 0x0000003800387308 */ /* 0x000ea20000000800 */
[-C--:B-1----:R-:W-:Y:S01]  /*ee60*/  FMUL.FTZ R21, R53, R0.reuse ;  /* 0x0000000035157220 */ /* 0x082fe20000410000 */
[----:B------:R-:W-:Y:S01]  /*ee70*/  FFMA.FTZ R53, R27, R0, -R57 ;  /* 0x000000001b357223 */ /* 0x000fe20000010839 */
[----:B------:R-:W-:-:S02]  /*ee80*/  IMAD.MOV.U32 R27, RZ, RZ, 0x40000040 ;  /* 0x40000040ff1b7424 */ /* 0x000fc400078e00ff */
[----:B------:R-:W-:-:S03]  /*ee90*/  FFMA.FTZ R133, R58, R0, -R57 ;  /* 0x000000003a857223 */ /* 0x000fc60000010839 */
[----:B------:R-:W-:Y:S01]  /*eea0*/  R2UR UR7, R27 ;  /* 0x000000001b0772ca */ /* 0x000fe200000e0000 */
[----:B------:R-:W-:Y:S01]  /*eeb0*/  IMAD.MOV.U32 R27, RZ, RZ, 0x40000040 ;  /* 0x40000040ff1b7424 */ /* 0x000fe200078e00ff */
[----:B------:R-:W1:Y:S01]  /*eec0*/  MUFU.EX2 R21, R21 ;  /* 0x0000001500157308 */ /* 0x000e620000000800 */
[----:B--2---:R-:W-:-:S07]  /*eed0*/  F2FP.BF16.F32.PACK_AB R145, R56, R30 ;  /* 0x0000001e3891723e */ /* 0x004fce00000010ff */
[----:B------:R-:W2:Y:S01]  /*eee0*/  MUFU.EX2 R53, R53 ;  /* 0x0000003500357308 */ /* 0x000ea20000000800 */
[----:B0-----:R-:W-:Y:S02]  /*eef0*/  SHF.R.U32.HI R154, RZ, 0x7, R135 ;  /* 0x00000007ff9a7819 */ /* 0x001fe40000011687 */
[----:B------:R-:W-:Y:S01]  /*ef00*/  ISETP.GE.U32.AND P2, PT, R135, 0x180, PT ;  /* 0x000001808700780c */ /* 0x000fe20003f46070 */
[----:B------:R-:W-:Y:S02]  /*ef10*/  FFMA.FTZ R135, R62, R0, -R57 ;  /* 0x000000003e877223 */ /* 0x000fe40000010839 */
[----:B------:R-:W-:Y:S02]  /*ef20*/  VIADD R46, R154, 0x9 ;  /* 0x000000099a2e7836 */ /* 0x000fe40000000000 */
[----:B-1----:R-:W-:Y:S01]  /*ef30*/  FFMA.FTZ R4, R21, R4, R149 ;  /* 0x0000000415047223 */ /* 0x002fe20000010095 */
[----:B------:R-:W-:Y:S02]  /*ef40*/  MUFU.EX2 R147, R147 ;  /* 0x0000009300937308 */ /* 0x000fe40000000800 */
[----:B------:R-:W-:-:S02]  /*ef50*/  SEL R51, R46, 0x9, !P2 ;  /* 0x000000092e337807 */ /* 0x000fc40005000000 */
[C---:B------:R-:W-:Y:S01]  /*ef60*/  ISETP.GT.AND P2, PT, R152.reuse, RZ, PT ;  /* 0x000000ff9800720c */ /* 0x040fe20003f44270 */
[----:B------:R-:W-:Y:S02]  /*ef70*/  VIADD R152, R152, 0xffffffff ;  /* 0xffffffff98987836 */ /* 0x000fe40000000000 */
[----:B--2---:R-:W-:Y:S01]  /*ef80*/  FADD.FTZ R46, R53, R4 ;  /* 0x00000004352e7221 */ /* 0x004fe20000010000 */
[----:B------:R-:W-:Y:S01]  /*ef90*/  MUFU.EX2 R60, R60 ;  /* 0x0000003c003c7308 */ /* 0x000fe20000000800 */
[----:B------:R-:W-:Y:S01]  /*efa0*/  FFMA.FTZ R4, R63, R0, -R57 ;  /* 0x000000003f047223 */ /* 0x000fe20000010839 */
[----:B------:R-:W-:Y:S01]  /*efb0*/  F2FP.BF16.F32.PACK_AB R149, R53, R149 ;  /* 0x000000953595723e */ /* 0x000fe200000010ff */
[----:B------:R-:W-:Y:S01]  /*efc0*/  FADD.FTZ R46, R151, R46 ;  /* 0x0000002e972e7221 */ /* 0x000fe20000010000 */
[----:B------:R-:W-:-:S03]  /*efd0*/  F2FP.BF16.F32.PACK_AB R151, R31, R151 ;  /* 0x000000971f97723e */ /* 0x000fc600000010ff */
[----:B------:R-:W-:Y:S01]  /*efe0*/  FADD.FTZ R5, R31, R46 ;  /* 0x0000002e1f057221 */ /* 0x000fe20000010000 */
[----:B------:R-:W-:Y:S08]  /*eff0*/  MUFU.EX2 R34, R34 ;  /* 0x0000002200227308 */ /* 0x000ff00000000800 */
[----:B------:R-:W-:Y:S08]  /*f000*/  MUFU.EX2 R39, R39 ;  /* 0x0000002700277308 */ /* 0x000ff00000000800 */
[----:B------:R-:W-:Y:S08]  /*f010*/  MUFU.EX2 R35, R35 ;  /* 0x0000002300237308 */ /* 0x000ff00000000800 */
[----:B------:R-:W-:Y:S01]  /*f020*/  MUFU.EX2 R25, R25 ;  /* 0x0000001900197308 */ /* 0x000fe20000000800 */
[----:B------:R-:W-:-:S02]  /*f030*/  WARPGROUP.DEPBAR.LE gsb0, 0x0 ;  /* 0x00008000000079c5 */ /* 0x000fc40000010000 */
[----:B------:R-:W-:Y:S01]  /*f040*/  WARPGROUP.ARRIVE ;  /* 0x00000000000079c5 */ /* 0x000fe20000000000 */
[-CC-:B------:R-:W-:Y:S01]  /*f050*/  FFMA.FTZ R129, R66, R0.reuse, -R57.reuse ;  /* 0x0000000042817223 */ /* 0x180fe20000010839 */
[----:B------:R-:W-:-:S03]  /*f060*/  FFMA.FTZ R131, R70, R0, -R57 ;  /* 0x0000000046837223 */ /* 0x000fc60000010839 */
[----:B------:R-:W-:Y:S01]  /*f070*/  MUFU.EX2 R42, R42 ;  /* 0x0000002a002a7308 */ /* 0x000fe20000000800 */
[----:B------:R-:W-:Y:S01]  /*f080*/  HGMMA.64x64x16.F32.BF16 R88, R124, gdesc[UR4].tnspB, R88, gsb0 ;  /* 0x40e000047c587df0 */ /* 0x000fe20008001858 */
[----:B------:R-:W-:Y:S02]  /*f090*/  R2UR UR6, R26 ;  /* 0x000000001a0672ca */ /* 0x000fe400000e0000 */
[----:B------:R-:W-:Y:S01]  /*f0a0*/  R2UR UR7, R27 ;  /* 0x000000001b0772ca */ /* 0x000fe200000e0000 */
[----:B------:R-:W-:-:S03]  /*f0b0*/  @!P1 IMAD R27, R18, 0x8, R2 ;  /* 0x00000008121b9824 */ /* 0x000fc600078e0202 */
[----:B------:R-:W-:Y:S01]  /*f0c0*/  MUFU.EX2 R136, R136 ;  /* 0x0000008800887308 */ /* 0x000fe20000000800 */
[----:B------:R-:W-:Y:S02]  /*f0d0*/  @!P1 VIADD R47, R27, 0x16840 ;  /* 0x000168401b2f9836 */ /* 0x000fe40000000000 */
[----:B------:R-:W-:-:S03]  /*f0e0*/  FFMA.FTZ R27, R59, R0, -R57 ;  /* 0x000000003b1b7223 */ /* 0x000fc60000010839 */
[----:B------:R-:W-:Y:S02]  /*f0f0*/  @!P1 PRMT R47, RZ, 0x654, R47 ;  /* 0x00000654ff2f9816 */ /* 0x000fe4000000002f */
[----:B------:R-:W-:Y:S08]  /*f100*/  MUFU.EX2 R38, R38 ;  /* 0x0000002600267308 */ /* 0x000ff00000000800 */
        /* <DEDUP_REMOVED lines=9> */
[----:B------:R-:W-:-:S05]  /*f1a0*/  WARPGROUP.ARRIVE ;  /* 0x00000000000079c5 */ /* 0x000fca0000000000 */
[----:B------:R-:W-:Y:S01]  /*f1b0*/  MUFU.EX2 R133, R133 ;  /* 0x0000008500857308 */ /* 0x000fe20000000800 */
[----:B------:R-:W-:Y:S01]  /*f1c0*/  FFMA.FTZ R125, R74, R0, -R57 ;  /* 0x000000004a7d7223 */ /* 0x000fe20000010839 */
[----:B------:R-:W-:Y:S06]  /*f1d0*/  HGMMA.64x64x16.F32.BF16 R88, R120, gdesc[UR4].tnspB, R88, gsb0 ;  /* 0x40e0000478587df0 */ /* 0x000fec0008001858 */
        /* <DEDUP_REMOVED lines=8> */
[----:B------:R-:W0:Y:S08]  /*f260*/  MUFU.EX2 R36, R36 ;  /* 0x0000002400247308 */ /* 0x000e300000000800 */
[----:B------:R-:W-:Y:S01]  /*f270*/  MUFU.EX2 R40, R40 ;  /* 0x0000002800287308 */ /* 0x000fe20000000800 */
[----:B------:R-:W-:-:S02]  /*f280*/  WARPGROUP.DEPBAR.LE gsb0, 0x0 ;  /* 0x00008000000079c5 */ /* 0x000fc40000010000 */
[----:B------:R1:W-:Y:S06]  /*f290*/  BAR.ARV R51, 0x100 ;  /* 0x000400330000751d */ /* 0x0003ec0000002000 */
[----:B------:R2:W-:Y:S01]  /*f2a0*/  @!P1 SYNCS.ARRIVE.TRANS64.RED.A1T0 RZ, [R47+URZ], RZ ;  /* 0x000000ff2fff99a7 */ /* 0x0005e2000810043f */
[----:B------:R-:W-:Y:S01]  /*f2b0*/  MUFU.EX2 R131, R131 ;  /* 0x0000008300837308 */ /* 0x000fe20000000800 */
[----:B-1----:R-:W-:Y:S01]  /*f2c0*/  FADD.FTZ R51, R30, R5 ;  /* 0x000000051e337221 */ /* 0x002fe20000010000 */
[----:B------:R-:W-:Y:S01]  /*f2d0*/  FFMA.FTZ R5, R67, R0, -R57 ;  /* 0x0000000043057223 */ /* 0x000fe20000010839 */
[-C--:B------:R-:W-:Y:S01]  /*f2e0*/  FMUL.FTZ R88, R88, R15.reuse ;  /* 0x0000000f58587220 */ /* 0x080fe20000410000 */
[-C--:B------:R-:W-:Y:S01]  /*f2f0*/  FMUL.FTZ R89, R89, R15.reuse ;  /* 0x0000000f59597220 */ /* 0x080fe20000410000 */
[-C--:B------:R-:W-:Y:S01]  /*f300*/  FMUL.FTZ R92, R92, R15.reuse ;  /* 0x0000000f5c5c7220 */ /* 0x080fe20000410000 */
[-C--:B------:R-:W-:Y:S01]  /*f310*/  FMUL.FTZ R93, R93, R15.reuse ;  /* 0x0000000f5d5d7220 */ /* 0x080fe20000410000 */
[----:B--2---:R-:W-:Y:S01]  /*f320*/  @!P1 IMAD R47, R153, 0x8, R2 ;  /* 0x00000008992f9824 */ /* 0x004fe200078e0202 */
[----:B------:R-:W-:Y:S01]  /*f330*/  MUFU.EX2 R5, R5 ;  /* 0x0000000500057308 */ /* 0x000fe20000000800 */
[-C--:B------:R-:W-:Y:S01]  /*f340*/  FMUL.FTZ R96, R96, R15.reuse ;  /* 0x0000000f60607220 */ /* 0x080fe20000410000 */
[----:B------:R-:W-:Y:S01]  /*f350*/  FMUL.FTZ R97, R97, R15 ;  /* 0x0000000f61617220 */ /* 0x000fe20000410000 */
[----:B------:R-:W-:-:S02]  /*f360*/  @!P1 VIADD R47, R47, 0x16860 ;  /* 0x000168602f2f9836 */ /* 0x000fc40000000000 */
[-C--:B------:R-:W-:Y:S01]  /*f370*/  FMUL.FTZ R100, R100, R15.reuse ;  /* 0x0000000f64647220 */ /* 0x080fe20000410000 */
[-C--:B------:R-:W-:Y:S01]  /*f380*/  FMUL.FTZ R101, R101, R15.reuse ;  /* 0x0000000f65657220 */ /* 0x080fe20000410000 */
[-C--:B------:R-:W-:Y:S01]  /*f390*/  FMUL.FTZ R104, R104, R15.reuse ;  /* 0x0000000f68687220 */ /* 0x080fe20000410000 */
[-C--:B------:R-:W-:Y:S01]  /*f3a0*/  FMUL.FTZ R105, R105, R15.reuse ;  /* 0x0000000f69697220 */ /* 0x080fe20000410000 */
[----:B------:R-:W-:Y:S01]  /*f3b0*/  @!P1 PRMT R47, RZ, 0x654, R47 ;  /* 0x00000654ff2f9816 */ /* 0x000fe2000000002f */
[----:B------:R-:W1:Y:S01]  /*f3c0*/  MUFU.EX2 R41, R41 ;  /* 0x0000002900297308 */ /* 0x000e620000000800 */
[-C--:B------:R-:W-:Y:S01]  /*f3d0*/  FMUL.FTZ R108, R108, R15.reuse ;  /* 0x0000000f6c6c7220 */ /* 0x080fe20000410000 */
[-C--:B------:R-:W-:Y:S01]  /*f3e0*/  FMUL.FTZ R109, R109, R15.reuse ;  /* 0x0000000f6d6d7220 */ /* 0x080fe20000410000 */
[----:B------:R2:W-:Y:S01]  /*f3f0*/  @!P1 SYNCS.ARRIVE.TRANS64.RED.A1T0 RZ, [R47+URZ], RZ ;  /* 0x000000ff2fff99a7 */ /* 0x0005e2000810043f */
[-C--:B------:R-:W-:Y:S01]  /*f400*/  FMUL.FTZ R112, R112, R15.reuse ;  /* 0x0000000f70707220 */ /* 0x080fe20000410000 */
[-C--:B------:R-:W-:Y:S01]  /*f410*/  FMUL.FTZ R113, R113, R15.reuse ;  /* 0x0000000f71717220 */ /* 0x080fe20000410000 */
[-C--:B------:R-:W-:Y:S01]  /*f420*/  FMUL.FTZ R116, R116, R15.reuse ;  /* 0x0000000f74747220 */ /* 0x080fe20000410000 */
[----:B------:R-:W-:Y:S01]  /*f430*/  FMUL.FTZ R117, R117, R15 ;  /* 0x0000000f75757220 */ /* 0x000fe20000410000 */
[----:B------:R-:W-:Y:S01]  /*f440*/  MUFU.EX2 R28, R28 ;  /* 0x0000001c001c7308 */ /* 0x000fe20000000800 */
[----:B0-----:R-:W-:Y:S01]  /*f450*/  F2FP.BF16.F32.PACK_AB R128, R36, R32 ;  /* 0x000000202480723e */ /* 0x001fe200000010ff */
[-C--:B------:R-:W-:Y:S01]  /*f460*/  FMUL.FTZ R90, R90, R21.reuse ;  /* 0x000000155a5a7220 */ /* 0x080fe20000410000 */
[----:B--2---:R-:W-:Y:S01]  /*f470*/  FADD.FTZ R47, R143, R50 ;  /* 0x000000328f2f7221 */ /* 0x004fe20000010000 */
[----:B------:R-:W-:Y:S01]  /*f480*/  FADD.FTZ R50, R56, R51 ;  /* 0x0000003338327221 */ /* 0x000fe20000010000 */
[-C--:B------:R-:W-:Y:S01]  /*f490*/  FMUL.FTZ R91, R91, R21.reuse ;  /* 0x000000155b5b7220 */ /* 0x080fe20000410000 */
[----:B------:R-:W-:Y:S01]  /*f4a0*/  FMUL.FTZ R94, R94, R21 ;  /* 0x000000155e5e7220 */ /* 0x000fe20000410000 */
[C---:B------:R-:W-:Y:S01]  /*f4b0*/  FADD.FTZ R46, R144.reuse, R47 ;  /* 0x0000002f902e7221 */ /* 0x040fe20000010000 */
[----:B------:R-:W-:Y:S01]  /*f4c0*/  FADD.FTZ R51, R147, R50 ;  /* 0x0000003293337221 */ /* 0x000fe20000010000 */
[----:B------:R-:W-:Y:S01]  /*f4d0*/  MUFU.EX2 R125, R125 ;  /* 0x0000007d007d7308 */ /* 0x000fe20000000800 */
[----:B------:R-:W-:Y:S01]  /*f4e0*/  F2FP.BF16.F32.PACK_AB R144, R144, R143 ;  /* 0x0000008f9090723e */ /* 0x000fe200000010ff */
[----:B------:R-:W-:Y:S01]  /*f4f0*/  FADD.FTZ R47, R141, R46 ;  /* 0x0000002e8d2f7221 */ /* 0x000fe20000010000 */
[----:B------:R-:W-:Y:S01]  /*f500*/  FADD.FTZ R51, R60, R51 ;  /* 0x000000333c337221 */ /* 0x000fe20000010000 */
[----:B------:R-:W-:Y:S01]  /*f510*/  FFMA.FTZ R46, R71, R0, -R57 ;  /* 0x00000000472e7223 */ /* 0x000fe20000010839 */
[----:B------:R-:W-:Y:S01]  /*f520*/  F2FP.BF16.F32.PACK_AB R143, R42, R35 ;  /* 0x000000232a8f723e */ /* 0x000fe200000010ff */
[C---:B------:R-:W-:Y:S01]  /*f530*/  FADD.FTZ R50, R146.reuse, R47 ;  /* 0x0000002f92327221 */ /* 0x040fe20000010000 */
[----:B------:R-:W-:Y:S01]  /*f540*/  F2FP.BF16.F32.PACK_AB R146, R146, R141 ;  /* 0x0000008d9292723e */ /* 0x000fe200000010ff */
[----:B------:R-:W0:Y:S01]  /*f550*/  MUFU.EX2 R29, R29 ;  /* 0x0000001d001d7308 */ /* 0x000e220000000800 */
[----:B------:R-:W-:Y:S01]  /*f560*/  F2FP.BF16.F32.PACK_AB R141, R39, R34 ;  /* 0x00000022278d723e */ /* 0x000fe200000010ff */
[----:B------:R-:W-:Y:S01]  /*f570*/  FADD.FTZ R47, R139, R50 ;  /* 0x000000328b2f7221 */ /* 0x000fe20000010000 */
[----:B------:R-:W-:Y:S01]  /*f580*/  FADD.FTZ R50, R34, R51 ;  /* 0x0000003322327221 */ /* 0x000fe20000010000 */
[----:B------:R-:W-:Y:S01]  /*f590*/  FFMA.FTZ R57, R87, R0, -R57 ;  /* 0x0000000057397223 */ /* 0x000fe20000010839 */
[----:B------:R-:W-:Y:S01]  /*f5a0*/  F2FP.BF16.F32.PACK_AB R147, R60, R147 ;  /* 0x000000933c93723e */ /* 0x000fe200000010ff */
[C---:B------:R-:W-:Y:S01]  /*f5b0*/  FADD.FTZ R47, R140.reuse, R47 ;  /* 0x0000002f8c2f7221 */ /* 0x040fe20000010000 */
[----:B------:R-:W-:Y:S01]  /*f5c0*/  FADD.FTZ R50, R39, R50 ;  /* 0x0000003227327221 */ /* 0x000fe20000010000 */
[----:B------:R-:W-:Y:S01]  /*f5d0*/  MUFU.EX2 R46, R46 ;  /* 0x0000002e002e7308 */ /* 0x000fe20000000800 */
[----:B------:R-:W-:Y:S01]  /*f5e0*/  F2FP.BF16.F32.PACK_AB R140, R140, R139 ;  /* 0x0000008b8c8c723e */ /* 0x000fe200000010ff */
[----:B------:R-:W-:Y:S01]  /*f5f0*/  FADD.FTZ R54, R142, R47 ;  /* 0x0000002f8e367221 */ /* 0x000fe20000010000 */
[----:B------:R-:W-:Y:S01]  /*f600*/  FADD.FTZ R47, R35, R50 ;  /* 0x00000032232f7221 */ /* 0x000fe20000010000 */
[----:B------:R-:W-:Y:S01]  /*f610*/  F2FP.BF16.F32.PACK_AB R142, R25, R142 ;  /* 0x0000008e198e723e */ /* 0x000fe200000010ff */
[-C--:B------:R-:W-:Y:S01]  /*f620*/  FMUL.FTZ R95, R95, R21.reuse ;  /* 0x000000155f5f7220 */ /* 0x080fe20000410000 */
[----:B------:R-:W-:Y:S01]  /*f630*/  FADD.FTZ R51, R25, R54 ;  /* 0x0000003619337221 */ /* 0x000fe20000010000 */
        /* <DEDUP_REMOVED lines=10> */
[----:B-1----:R-:W-:Y:S01]  /*f6e0*/  F2FP.BF16.F32.PACK_AB R130, R41, R40 ;  /* 0x000000282982723e */ /* 0x002fe200000010ff */
[----:B------:R-:W-:Y:S01]  /*f6f0*/  FADD.FTZ R51, R138, R51 ;  /* 0x000000338a337221 */ /* 0x000fe20000010000 */
[----:B------:R-:W-:Y:S01]  /*f700*/  FADD.FTZ R47, R8, R47 ;  /* 0x0000002f082f7221 */ /* 0x000fe20000010000 */
[C---:B------:R-:W-:Y:S01]  /*f710*/  F2FP.BF16.F32.PACK_AB R138, R24.reuse, R138 ;  /* 0x0000008a188a723e */ /* 0x040fe200000010ff */
[----:B------:R-:W-:Y:S01]  /*f720*/  FMUL.FTZ R99, R99, R21 ;  /* 0x0000001563637220 */ /* 0x000fe20000410000 */
[----:B------:R-:W-:Y:S01]  /*f730*/  FADD.FTZ R51, R24, R51 ;  /* 0x0000003318337221 */ /* 0x000fe20000010000 */
[----:B------:R-:W-:Y:S01]  /*f740*/  FADD.FTZ R50, R26, R47 ;  /* 0x0000002f1a327221 */ /* 0x000fe20000010000 */
[----:B------:R-:W-:Y:S01]  /*f750*/  MUFU.EX2 R78, R78 ;  /* 0x0000004e004e7308 */ /* 0x000fe20000000800 */
[----:B0-----:R-:W-:Y:S01]  /*f760*/  F2FP.BF16.F32.PACK_AB R124, R29, R28 ;  /* 0x0000001c1d7c723e */ /* 0x001fe200000010ff */
[----:B------:R-:W-:Y:S01]  /*f770*/  FADD.FTZ R30, R132, R51 ;  /* 0x00000033841e7221 */ /* 0x000fe20000010000 */
[----:B------:R-:W-:Y:S01]  /*f780*/  FADD.FTZ R50, R133, R50 ;  /* 0x0000003285327221 */ /* 0x000fe20000010000 */
[----:B------:R-:W-:Y:S01]  /*f790*/  F2FP.BF16.F32.PACK_AB R133, R27, R133 ;  /* 0x000000851b85723e */ /* 0x000fe200000010ff */
[----:B------:R-:W-:Y:S01]  /*f7a0*/  FMUL.FTZ R102, R102, R21 ;  /* 0x0000001566667220 */ /* 0x000fe20000410000 */
[----:B------:R-:W-:Y:S01]  /*f7b0*/  FADD.FTZ R47, R37, R30 ;  /* 0x0000001e252f7221 */ /* 0x000fe20000010000 */
[----:B------:R-:W-:Y:S01]  /*f7c0*/  FADD.FTZ R50, R27, R50 ;  /* 0x000000321b327221 */ /* 0x000fe20000010000 */
[----:B------:R-:W0:Y:S01]  /*f7d0*/  MUFU.EX2 R45, R45 ;  /* 0x0000002d002d7308 */ /* 0x000e220000000800 */
[----:B------:R-:W-:Y:S01]  /*f7e0*/  F2FP.BF16.F32.PACK_AB R132, R37, R132 ;  /* 0x000000842584723e */ /* 0x000fe200000010ff */
[----:B------:R-:W-:Y:S01]  /*f7f0*/  FADD.FTZ R30, R134, R47 ;  /* 0x0000002f861e7221 */ /* 0x000fe20000010000 */
[----:B------:R-:W-:Y:S01]  /*f800*/  FADD.FTZ R39, R135, R50 ;  /* 0x0000003287277221 */ /* 0x000fe20000010000 */
[C---:B------:R-:W-:Y:S01]  /*f810*/  F2FP.BF16.F32.PACK_AB R135, R4.reuse, R135 ;  /* 0x000000870487723e */ /* 0x040fe200000010ff */
[----:B------:R-:W-:Y:S01]  /*f820*/  FMUL.FTZ R103, R103, R21 ;  /* 0x0000001567677220 */ /* 0x000fe20000410000 */
[C---:B------:R-:W-:Y:S01]  /*f830*/  FADD.FTZ R25, R33.reuse, R30 ;  /* 0x0000001e21197221 */ /* 0x040fe20000010000 */
[----:B------:R-:W-:Y:S01]  /*f840*/  FADD.FTZ R30, R4, R39 ;  /* 0x00000027041e7221 */ /* 0x000fe20000010000 */
[----:B------:R-:W1:Y:S01]  /*f850*/  MUFU.EX2 R79, R79 ;  /* 0x0000004f004f7308 */ /* 0x000e620000000800 */
[----:B------:R-:W-:Y:S01]  /*f860*/  F2FP.BF16.F32.PACK_AB R134, R33, R134 ;  /* 0x000000862186723e */ /* 0x000fe200000010ff */
[----:B------:R-:W-:Y:S01]  /*f870*/  FADD.FTZ R25, R32, R25 ;  /* 0x0000001920197221 */ /* 0x000fe20000010000 */
[----:B------:R-:W-:Y:S01]  /*f880*/  FADD.FTZ R30, R129, R30 ;  /* 0x0000001e811e7221 */ /* 0x000fe20000010000 */
[C---:B------:R-:W-:Y:S01]  /*f890*/  F2FP.BF16.F32.PACK_AB R129, R5.reuse, R129 ;  /* 0x000000810581723e */ /* 0x040fe200000010ff */
[----:B------:R-:W-:Y:S01]  /*f8a0*/  FMUL.FTZ R106, R106, R21 ;  /* 0x000000156a6a7220 */ /* 0x000fe20000410000 */
[----:B------:R-:W-:Y:S01]  /*f8b0*/  FADD.FTZ R25, R36, R25 ;  /* 0x0000001924197221 */ /* 0x000fe20000010000 */
[----:B------:R-:W-:Y:S01]  /*f8c0*/  FADD.FTZ R30, R5, R30 ;  /* 0x0000001e051e7221 */ /* 0x000fe20000010000 */
[----:B------:R-:W2:Y:S01]  /*f8d0*/  MUFU.EX2 R48, R48 ;  /* 0x0000003000307308 */ /* 0x000ea20000000800 */
[----:B0-----:R-:W-:Y:S01]  /*f8e0*/  F2FP.BF16.F32.PACK_AB R126, R45, R44 ;  /* 0x0000002c2d7e723e */ /* 0x001fe200000010ff */
[----:B------:R-:W-:Y:S01]  /*f8f0*/  FADD.FTZ R20, R40, R25 ;  /* 0x0000001928147221 */ /* 0x000fe20000010000 */
[----:B------:R-:W-:Y:S01]  /*f900*/  FADD.FTZ R25, R131, R30 ;  /* 0x0000001e83197221 */ /* 0x000fe20000010000 */
[C---:B------:R-:W-:Y:S01]  /*f910*/  F2FP.BF16.F32.PACK_AB R131, R46.reuse, R131 ;  /* 0x000000832e83723e */ /* 0x040fe200000010ff */
[----:B------:R-:W-:Y:S01]  /*f920*/  FMUL.FTZ R107, R107, R21 ;  /* 0x000000156b6b7220 */ /* 0x000fe20000410000 */
[----:B------:R-:W-:Y:S01]  /*f930*/  FADD.FTZ R35, R41, R20 ;  /* 0x0000001429237221 */ /* 0x000fe20000010000 */
[----:B------:R-:W-:Y:S01]  /*f940*/  FADD.FTZ R8, R46, R25 ;  /* 0x000000192e087221 */ /* 0x000fe20000010000 */
[----:B------:R-:W0:Y:S01]  /*f950*/  MUFU.EX2 R82, R82 ;  /* 0x0000005200527308 */ /* 0x000e220000000800 */
[----:B-1----:R-:W-:Y:S01]  /*f960*/  F2FP.BF16.F32.PACK_AB R127, R79, R78 ;  /* 0x0000004e4f7f723e */ /* 0x002fe200000010ff */
[----:B------:R-:W-:Y:S01]  /*f970*/  FADD.FTZ R20, R28, R35 ;  /* 0x000000231c147221 */ /* 0x000fe20000010000 */
[----:B------:R-:W-:Y:S01]  /*f980*/  FADD.FTZ R8, R125, R8 ;  /* 0x000000087d087221 */ /* 0x000fe20000010000 */
[----:B------:R-:W-:Y:S01]  /*f990*/  F2FP.BF16.F32.PACK_AB R125, R31, R125 ;  /* 0x0000007d1f7d723e */ /* 0x000fe200000010ff */
[-C--:B------:R-:W-:Y:S01]  /*f9a0*/  FMUL.FTZ R110, R110, R21.reuse ;  /* 0x000000156e6e7220 */ /* 0x080fe20000410000 */
[----:B------:R-:W-:Y:S01]  /*f9b0*/  FADD.FTZ R25, R29, R20 ;  /* 0x000000141d197221 */ /* 0x000fe20000010000 */
[----:B------:R-:W-:Y:S01]  /*f9c0*/  FADD.FTZ R27, R31, R8 ;  /* 0x000000081f1b7221 */ /* 0x000fe20000010000 */
[----:B------:R-:W1:Y:S01]  /*f9d0*/  MUFU.EX2 R49, R49 ;  /* 0x0000003100317308 */ /* 0x000e620000000800 */
[-C--:B------:R-:W-:Y:S01]  /*f9e0*/  FMUL.FTZ R111, R111, R21.reuse ;  /* 0x000000156f6f7220 */ /* 0x080fe20000410000 */
[----:B------:R-:W-:Y:S01]  /*f9f0*/  FADD.FTZ R4, R44, R25 ;  /* 0x000000192c047221 */ /* 0x000fe20000010000 */
[----:B------:R-:W-:Y:S01]  /*fa00*/  FADD.FTZ R8, R78, R27 ;  /* 0x0000001b4e087221 */ /* 0x000fe20000010000 */
[-C--:B------:R-:W-:Y:S01]  /*fa10*/  FMUL.FTZ R114, R114, R21.reuse ;  /* 0x0000001572727220 */ /* 0x080fe20000410000 */
[-C--:B------:R-:W-:Y:S01]  /*fa20*/  FMUL.FTZ R115, R115, R21.reuse ;  /* 0x0000001573737220 */ /* 0x080fe20000410000 */
[----:B------:R-:W-:Y:S01]  /*fa30*/  FADD.FTZ R5, R45, R4 ;  /* 0x000000042d057221 */ /* 0x000fe20000010000 */
[----:B------:R-:W-:Y:S01]  /*fa40*/  FADD.FTZ R25, R79, R8 ;  /* 0x000000084f197221 */ /* 0x000fe20000010000 */
[----:B------:R-:W3:Y:S01]  /*fa50*/  MUFU.EX2 R83, R83 ;  /* 0x0000005300537308 */ /* 0x000ee20000000800 */
[-C--:B------:R-:W-:Y:S01]  /*fa60*/  FMUL.FTZ R118, R118, R21.reuse ;  /* 0x0000001576767220 */ /* 0x080fe20000410000 */
[----:B--2---:R-:W-:Y:S01]  /*fa70*/  FADD.FTZ R4, R48, R5 ;  /* 0x0000000530047221 */ /* 0x004fe20000010000 */
[----:B0-----:R-:W-:Y:S01]  /*fa80*/  FADD.FTZ R8, R82, R25 ;  /* 0x0000001952087221 */ /* 0x001fe20000010000 */
[----:B------:R-:W-:Y:S01]  /*fa90*/  FMUL.FTZ R119, R119, R21 ;  /* 0x0000001577777220 */ /* 0x000fe20000410000 */
[----:B------:R-:W-:-:S02]  /*faa0*/  IMAD.MOV.U32 R153, RZ, RZ, R18 ;  /* 0x000000ffff997224 */ /* 0x000fc400078e0012 */
[----:B------:R-:W-:Y:S01]  /*fab0*/  IMAD.MOV.U32 R15, RZ, RZ, R3 ;  /* 0x000000ffff0f7224 */ /* 0x000fe200078e0003 */
[----:B------:R-:W0:Y:S01]  /*fac0*/  MUFU.EX2 R52, R84 ;  /* 0x0000005400347308 */ /* 0x000e220000000800 */
[C---:B-1----:R-:W-:Y:S01]  /*fad0*/  FADD.FTZ R5, R49.reuse, R4 ;  /* 0x0000000431057221 */ /* 0x042fe20000010000 */
[----:B------:R-:W-:-:S06]  /*fae0*/  F2FP.BF16.F32.PACK_AB R120, R49, R48 ;  /* 0x000000303178723e */ /* 0x000fcc00000010ff */
[----:B------:R-:W1:Y:S01]  /*faf0*/  MUFU.EX2 R123, R86 ;  /* 0x00000056007b7308 */ /* 0x000e620000000800 */
[C---:B---3--:R-:W-:Y:S01]  /*fb00*/  FADD.FTZ R8, R83.reuse, R8 ;  /* 0x0000000853087221 */ /* 0x048fe20000010000 */
[----:B------:R-:W-:-:S06]  /*fb10*/  F2FP.BF16.F32.PACK_AB R121, R83, R82 ;  /* 0x000000525379723e */ /* 0x000fcc00000010ff */
[----:B------:R-:W2:Y:S01]  /*fb20*/  MUFU.EX2 R57, R57 ;  /* 0x0000003900397308 */ /* 0x000ea20000000800 */
[----:B0-----:R-:W-:Y:S01]  /*fb30*/  FADD.FTZ R5, R52, R5 ;  /* 0x0000000534057221 */ /* 0x001fe20000010000 */
[----:B------:R-:W-:-:S03]  /*fb40*/  F2FP.BF16.F32.PACK_AB R122, R14, R52 ;  /* 0x000000340e7a723e */ /* 0x000fc600000010ff */
[----:B------:R-:W-:Y:S01]  /*fb50*/  FADD.FTZ R5, R14, R5 ;  /* 0x000000050e057221 */ /* 0x000fe20000010000 */
[----:B------:R-:W-:Y:S02]  /*fb60*/  IMAD.MOV.U32 R14, RZ, RZ, R9 ;  /* 0x000000ffff0e7224 */ /* 0x000fe400078e0009 */
[----:B-1----:R-:W-:-:S04]  /*fb70*/  FADD.FTZ R8, R123, R8 ;  /* 0x000000087b087221 */ /* 0x002fc80000010000 */
[C---:B--2---:R-:W-:Y:S01]  /*fb80*/  FADD.FTZ R4, R57.reuse, R8 ;  /* 0x0000000839047221 */ /* 0x044fe20000010000 */
[----:B------:R-:W-:Y:S01]  /*fb90*/  F2FP.BF16.F32.PACK_AB R123, R57, R123 ;  /* 0x0000007b397b723e */ /* 0x000fe200000010ff */
[----:B------:R-:W-:Y:S01]  /*fba0*/  IMAD.MOV.U32 R8, RZ, RZ, R23 ;  /* 0x000000ffff087224 */ /* 0x000fe200078e0017 */
[----:B------:R-:W-:Y:S06]  /*fbb0*/  @P2 BRA `(.L_x_2029) ;  /* 0xffffffe000502947 */ /* 0x000fec000383ffff */
.L_x_2019:
[----:B------:R-:W-:Y:S05]  /*fbc0*/  WARPSYNC.ALL ;  /* 0x0000000000007948 */ /* 0x000fea0003800000 */
[----:B------:R-:W-:Y:S06]  /*fbd0*/  BAR.ARV 0x8, 0x1a0 ;  /* 0x0206800000007b1d */ /* 0x000fec0000002000 */
[----:B------:R-:W-:Y:S05]  /*fbe0*/  @!P0 BRA `(.L_x_2030) ;  /* 0x0000000000048947 */ /* 0x000fea0003800000 */
[----:B------:R-:W-:Y:S01]  /*fbf0*/  BPT.TRAP 0x1 ;  /* 0x000000040000795c */ /* 0x000fe20000300000 */
.L_x_2030:
[----:B------:R-:W-:Y:S01]  /*fc00*/  IMAD R13, R18, 0x8, R2 ;  /* 0x00000008120d7824 */ /* 0x000fe200078e0202 */
[----:B------:R-:W-:-:S04]  /*fc10*/  SHF.L.U32 R6, R23, 0x1f, RZ ;  /* 0x0000001f17067819 */ /* 0x000fc800000006ff */
[----:B------:R0:W1:Y:S01]  /*fc20*/  SYNCS.PHASECHK.TRANS64.TRYWAIT P2, [R13+URZ+0x16850], R6 ;  /* 0x016850060d0075a7 */ /* 0x000062000804017f */
[----:B------:R-:W-:Y:S05]  /*fc30*/  @!P0 BRA `(.L_x_2031) ;  /* 0x0000000000048947 */ /* 0x000fea0003800000 */
[----:B------:R-:W-:Y:S01]  /*fc40*/  BPT.TRAP 0x1 ;  /* 0x000000040000795c */ /* 0x000fe20000300000 */
.L_x_2031:
[----:B------:R-:W-:-:S05]  /*fc50*/  VIADD R2, R2, 0x400 ;  /* 0x0000040002027836 */ /* 0x000fca0000000000 */
[----:B------:R-:W-:-:S04]  /*fc60*/  SHF.R.U32.HI R2, RZ, 0x4, R2 ;  /* 0x00000004ff027819 */ /* 0x000fc80000011602 */
[----:B------:R-:W-:Y:S01]  /*fc70*/  LOP3.LUT R7, R2, 0x3fff, RZ, 0xc0, !PT ;  /* 0x00003fff02077812 */ /* 0x000fe200078ec0ff */
[----:B-1----:R-:W-:Y:S06]  /*fc80*/  @P2 BRA `(.L_x_2032) ;  /* 0x0000000000082947 */ /* 0x002fec0003800000 */
[----:B------:R-:W1:Y:S02]  /*fc90*/  SYNCS.PHASECHK.TRANS64.TRYWAIT P0, [R13+URZ+0x16850], R6 ;  /* 0x016850060d0075a7 */ /* 0x000e64000800017f */
[----:B-1----:R-:W-:Y:S05]  /*fca0*/  @!P0 BRA `(.L_x_2033) ;  /* 0x0000007c007c8947 */ /* 0x002fea0003800000 */
.L_x_2032:
        /* <DEDUP_REMOVED lines=9> */
[----:B------:R-:W-:-:S02]  /*fd40*/  IMAD.MOV.U32 R11, RZ, RZ, 0x40000040 ;  /* 0x40000040ff0b7424 */ /* 0x000fc400078e00ff */
[----:B------:R-:W-:Y:S02]  /*fd50*/  IMAD.MOV.U32 R7, RZ, RZ, 0x40000040 ;  /* 0x40000040ff077424 */ /* 0x000fe400078e00ff */
[----:B------:R-:W-:Y:S02]  /*fd60*/  VIADD R18, R18, 0x1 ;  /* 0x0000000112127836 */ /* 0x000fe40000000000 */
[----:B------:R-:W-:Y:S02]  /*fd70*/  @!P1 VIADD R8, R13, 0x16860 ;  /* 0x000168600d089836 */ /* 0x000fe40000000000 */
[----:B------:R-:W-:Y:S01]  /*fd80*/  IMAD.MOV.U32 R21, RZ, RZ, -0x800000 ;  /* 0xff800000ff157424 */ /* 0x000fe200078e00ff */
[----:B------:R-:W-:Y:S01]  /*fd90*/  ISETP.NE.AND P0, PT, R18, 0x2, PT ;  /* 0x000000021200780c */ /* 0x000fe20003f05270 */
[----:B------:R-:W-:Y:S01]  /*fda0*/  HGMMA.64x64x16.F32.BF16 R88, R148, gdesc[UR4].tnspB, R88, gsb0 ;  /* 0x40e0000494587df0 */ /* 0x000fe20008001858 */
[----:B------:R-:W-:Y:S01]  /*fdb0*/  R2UR UR6, R10 ;  /* 0x000000000a0672ca */ /* 0x000fe200000e0000 */
[----:B------:R-:W-:Y:S01]  /*fdc0*/  VIADD R10, R6, 0x100 ;  /* 0x00000100060a7836 */ /* 0x000fe20000000000 */
[----:B------:R-:W-:Y:S01]  /*fdd0*/  R2UR UR7, R11 ;  /* 0x000000000b0772ca */ /* 0x000fe200000e0000 */
[----:B------:R-:W-:Y:S01]  /*fde0*/  IMAD.MOV.U32 R11, RZ, RZ, 0x40000040 ;  /* 0x40000040ff0b7424 */ /* 0x000fe200078e00ff */
[----:B------:R-:W-:Y:S01]  /*fdf0*/  @!P1 PRMT R8, RZ, 0x654, R8 ;  /* 0x00000654ff089816 */ /* 0x000fe20000000008 */
[----:B------:R-:W-:Y:S01]  /*fe00*/  IMAD.MOV.U32 R28, RZ, RZ, -0x800000 ;  /* 0xff800000ff1c7424 */ /* 0x000fe200078e00ff */
[----:B------:R-:W-:Y:S01]  /*fe10*/  SEL R18, R18, RZ, P0 ;  /* 0x000000ff12127207 */ /* 0x000fe20000000000 */
[----:B0-----:R-:W-:Y:S01]  /*fe20*/  FADD.FTZ R2, R2, R5 ;  /* 0x0000000502027221 */ /* 0x001fe20000010000 */
[----:B------:R-:W-:-:S02]  /*fe30*/  WARPGROUP.DEPBAR.LE gsb0, 0x0 ;  /* 0x00008000000079c5 */ /* 0x000fc40000010000 */
        /* <DEDUP_REMOVED lines=34> */
[----:B------:R-:W-:Y:S02]  /*10060*/  R2UR UR7, R11 ;  /* 0x000000000b0772ca */ /* 0x000fe400000e0000 */
[----:B------:R-:W0:Y:S02]  /*10070*/  SHFL.BFLY PT, R11, R4, 0x2, 0x1f ;  /* 0x0c401f00040b7f89 */ /* 0x000e2400000e0000 */
[----:B0-----:R-:W-:Y:S01]  /*10080*/  FADD.FTZ R11, R11, R4 ;  /* 0x000000040b0b7221 */ /* 0x001fe20000010000 */
[----:B------:R-:W-:-:S04]  /*10090*/  SEL R4, RZ, 0x1, P0 ;  /* 0x00000001ff047807 */ /* 0x000fc80000000000 */
[----:B------:R-:W-:Y:S01]  /*100a0*/  LOP3.LUT R23, R23, R4, RZ, 0x3c, !PT ;  /* 0x0000000417177212 */ /* 0x000fe200078e3cff */
        /* <DEDUP_REMOVED lines=8> */
[----:B------:R-:W-:-:S02]  /*10130*/  IMAD.MOV.U32 R6, RZ, RZ, RZ ;  /* 0x000000ffff067224 */ /* 0x000fc400078e00ff */
[----:B-1----:R-:W-:Y:S02]  /*10140*/  FADD.FTZ R10, R2, R7 ;  /* 0x00000007020a7221 */ /* 0x002fe40000010000 */
[----:B------:R-:W-:Y:S01]  /*10150*/  FSETP.NE.FTZ.AND P3, PT, R15, RZ, PT ;  /* 0x000000ff0f00720b */ /* 0x000fe20003f75000 */
[----:B------:R-:W-:Y:S02]  /*10160*/  IMAD.MOV.U32 R2, RZ, RZ, RZ ;  /* 0x000000ffff027224 */ /* 0x000fe400078e00ff */
[----:B------:R-:W-:-:S10]  /*10170*/  FSETP.NE.FTZ.AND P2, PT, R10, RZ, PT ;  /* 0x000000ff0a00720b */ /* 0x000fd40003f55000 */
[----:B------:R-:W0:Y:S01]  /*10180*/  @P3 MUFU.LG2 R7, R15 ;  /* 0x0000000f00073308 */ /* 0x000e220000000c00 */
[C---:B------:R-:W-:Y:S02]  /*10190*/  @P3 FMUL.FTZ R11, R0.reuse, 0.69314718246459960938 ;  /* 0x3f317218000b3820 */ /* 0x040fe40000410000 */
[----:B------:R-:W-:-:S05]  /*101a0*/  @P2 FMUL.FTZ R4, R0, 0.69314718246459960938 ;  /* 0x3f31721800042820 */ /* 0x000fca0000410000 */
        /* <DEDUP_REMOVED lines=44> */
[----:B---3--:R-:W-:-:S07]  /*10470*/  FMUL.FTZ R119, R119, R6 ;  /* 0x0000000677777220 */ /* 0x008fce0000410000 */
.L_x_1958:
[----:B------:R-:W2:Y:S01]  /*10480*/  LDL R60, [R1+0x2c] ;  /* 0x00002c00013c7983 */ /* 0x000ea20000100800 */
[----:B------:R-:W-:Y:S05]  /*10490*/  WARPSYNC.ALL ;  /* 0x0000000000007948 */ /* 0x000fea0003800000 */
[----:B------:R-:W0:Y:S01]  /*104a0*/  S2R R4, SR_TID.X ;  /* 0x0000000000047919 */ /* 0x000e220000002100 */
[----:B------:R-:W3:Y:S01]  /*104b0*/  S2UR UR5, SR_CgaCtaId ;  /* 0x00000000000579c3 */ /* 0x000ee20000008800 */
[----:B------:R-:W-:Y:S01]  /*104c0*/  UMOV UR4, 0x400 ;  /* 0x0000040000047882 */ /* 0x000fe20000000000 */
[----:B------:R-:W-:Y:S01]  /*104d0*/  BSSY B0, `(.L_x_2034) ;  /* 0x0000182000007945 */ /* 0x000fe20003800000 */
[----:B---3--:R-:W-:-:S06]  /*104e0*/  ULEA UR4, UR5, UR4, 0x18 ;  /* 0x0000000405047291 */ /* 0x008fcc000f8ec03f */
[----:B------:R-:W-:Y:S01]  /*104f0*/  IMAD.U32 R2, RZ, RZ, UR4 ;  /* 0x00000004ff027e24 */ /* 0x000fe2000f8e00ff */
[----:B------:R-:W-:Y:S01]  /*10500*/  BAR.SYNC.DEFER_BLOCKING 0x5, 0x1a0 ;  /* 0x0146800000007b1d */ /* 0x000fe20000010000 */
[----:B0-----:R-:W-:-:S05]  /*10510*/  VIADD R61, R4, 0xffffff80 ;  /* 0xffffff80043d7836 */ /* 0x001fca0000000000 */
[----:B------:R-:W-:-:S04]  /*10520*/  SHF.R.S32.HI R58, RZ, 0x1f, R61 ;  /* 0x0000001fff3a7819 */ /* 0x000fc8000001143d */
[----:B------:R-:W-:-:S04]  /*10530*/  LEA.HI R20, R58, R61, RZ, 0x3 ;  /* 0x0000003d3a147211 */ /* 0x000fc800078f18ff */
[----:B------:R-:W-:Y:S01]  /*10540*/  SHF.R.S32.HI R20, RZ, 0x3, R20 ;  /* 0x00000003ff147819 */ /* 0x000fe20000011414 */
[----:B------:R0:W3:Y:S01]  /*10550*/  LDS.128 R152, [R2+0x168d0] ;  /* 0x0168d00002987984 */ /* 0x0000e20000000c00 */
[----:B------:R-:W-:Y:S06]  /*10560*/  BAR.ARV 0x4, 0x1a0 ;  /* 0x0106800000007b1d */ /* 0x000fec0000002000 */
[----:B--2---:R-:W-:Y:S01]  /*10570*/  SHF.R.S32.HI R57, RZ, 0x1f, R60 ;  /* 0x0000001fff397819 */ /* 0x004fe2000001143c */
[----:B------:R-:W-:-:S03]  /*10580*/  IMAD.SHL.U32 R56, R60, 0x4, RZ ;  /* 0x000000043c387824 */ /* 0x000fc600078e00ff */
[----:B------:R-:W-:Y:S01]  /*10590*/  SHF.L.U64.HI R59, R60, 0x2, R57 ;  /* 0x000000023c3b7819 */ /* 0x000fe20000010239 */
[----:B0--3--:R-:W-:Y:S06]  /*105a0*/  @P1 BRA `(.L_x_2035) ;  /* 0x0000000c00941947 */ /* 0x009fec0003800000 */
[----:B------:R-:W1:Y:S01]  /*105b0*/  LDL R4, [R1+0x44] ;  /* 0x0000440001047983 */ /* 0x000e620000100800 */
[----:B------:R-:W0:Y:S01]  /*105c0*/  S2R R5, SR_SWINHI ;  /* 0x0000000000057919 */ /* 0x000e220000002f00 */
[----:B------:R-:W-:Y:S05]  /*105d0*/  WARPSYNC.ALL ;  /* 0x0000000000007948 */ /* 0x000fea0003800000 */
[----:B------:R-:W-:Y:S01]  /*105e0*/  F2FP.BF16.F32.PACK_AB R12, R12, R49 ;  /* 0x000000310c0c723e */ /* 0x000fe200000010ff */
[----:B------:R-:W-:Y:S01]  /*105f0*/  ULDC.64 UR4, c[0x0][0xbd8] ;  /* 0x0002f60000047ab9 */ /* 0x000fe20000000a00 */
[----:B------:R-:W-:Y:S01]  /*10600*/  F2FP.BF16.F32.PACK_AB R13, R13, R52 ;  /* 0x000000340d0d723e */ /* 0x000fe200000010ff */
[----:B------:R-:W2:Y:S01]  /*10610*/  LDL R62, [R1+0x30] ;  /* 0x00003000013e7983 */ /* 0x000ea20000100800 */
[----:B-----5:R-:W-:-:S02]  /*10620*/  MOV R24, R2 ;  /* 0x0000000200187202 */ /* 0x020fc40000000f00 */
[----:B0-----:R-:W-:Y:S02]  /*10630*/  MOV R25, R5 ;  /* 0x0000000500197202 */ /* 0x001fe40000000f00 */
[----:B------:R-:W-:Y:S02]  /*10640*/  F2FP.BF16.F32.PACK_AB R14, R14, R47 ;  /* 0x0000002f0e0e723e */ /* 0x000fe400000010ff */
[----:B------:R-:W-:Y:S01]  /*10650*/  F2FP.BF16.F32.PACK_AB R15, R15, R50 ;  /* 0x000000320f0f723e */ /* 0x000fe200000010ff */
[----:B------:R-:W-:Y:S01]  /*10660*/  BAR.SYNC.DEFER_BLOCKING 0x1, 0x180 ;  /* 0x0046000000007b1d */ /* 0x000fe20000010000 */
[----:B-1----:R-:W-:-:S03]  /*10670*/  IMAD.WIDE R10, R4, 0x2, R24 ;  /* 0x00000002040a7825 */ /* 0x002fc600078e0218 */
[C---:B------:R-:W-:Y:S02]  /*10680*/  IADD3 R51, P2, R10.reuse, 0x20, RZ ;  /* 0x000000200a337810 */ /* 0x040fe40007f5e0ff */
[C---:B------:R-:W-:Y:S02]  /*10690*/  LOP3.LUT R9, R10.reuse, 0x380, RZ, 0xc0, !PT ;  /* 0x000003800a097812 */ /* 0x040fe400078ec0ff */
[C---:B------:R-:W-:Y:S02]  /*106a0*/  IADD3 R55, P0, R10.reuse, 0x60, RZ ;  /* 0x000000600a377810 */ /* 0x040fe40007f1e0ff */
[----:B------:R-:W-:Y:S02]  /*106b0*/  IADD3 R53, P1, R10, 0x40, RZ ;  /* 0x000000400a357810 */ /* 0x000fe40007f3e0ff */
[----:B------:R-:W-:Y:S02]  /*106c0*/  LOP3.LUT R4, R51, 0x380, RZ, 0xc0, !PT ;  /* 0x0000038033047812 */ /* 0x000fe400078ec0ff */
[----:B------:R-:W-:-:S02]  /*106d0*/  SHF.R.U64 R9, R9, 0x3, RZ ;  /* 0x0000000309097819 */ /* 0x000fc400000012ff */
[----:B------:R-:W-:Y:S02]  /*106e0*/  LOP3.LUT R6, R53, 0x380, RZ, 0xc0, !PT ;  /* 0x0000038035067812 */ /* 0x000fe400078ec0ff */
[----:B------:R-:W-:Y:S02]  /*106f0*/  LOP3.LUT R54, R55, 0x380, RZ, 0xc0, !PT ;  /* 0x0000038037367812 */ /* 0x000fe400078ec0ff */
[----:B------:R-:W-:Y:S02]  /*10700*/  SHF.R.U64 R4, R4, 0x3, RZ ;  /* 0x0000000304047819 */ /* 0x000fe400000012ff */
[----:B------:R-:W-:Y:S02]  /*10710*/  LOP3.LUT R10, R9, R10, RZ, 0x3c, !PT ;  /* 0x0000000a090a7212 */ /* 0x000fe400078e3cff */
[----:B------:R-:W-:Y:S02]  /*10720*/  SHF.R.U64 R6, R6, 0x3, RZ ;  /* 0x0000000306067819 */ /* 0x000fe400000012ff */
[----:B------:R-:W-:Y:S01]  /*10730*/  SHF.R.U64 R54, R54, 0x3, RZ ;  /* 0x0000000336367819 */ /* 0x000fe200000012ff */
        /* <DEDUP_REMOVED lines=18> */
[----:B0-----:R-:W-:-:S02]  /*10860*/  F2FP.BF16.F32.PACK_AB R10, R33, R36 ;  /* 0x00000024210a723e */ /* 0x001fc400000010ff */
[----:B------:R-:W-:Y:S02]  /*10870*/  F2FP.BF16.F32.PACK_AB R12, R29, R30 ;  /* 0x0000001e1d0c723e */ /* 0x000fe400000010ff */
[----:B------:R-:W-:Y:S02]  /*10880*/  F2FP.BF16.F32.PACK_AB R13, R27, R32 ;  /* 0x000000201b0d723e */ /* 0x000fe400000010ff */
[----:B------:R-:W-:Y:S02]  /*10890*/  F2FP.BF16.F32.PACK_AB R14, R3, R26 ;  /* 0x0000001a030e723e */ /* 0x000fe400000010ff */
[----:B------:R-:W-:Y:S02]  /*108a0*/  F2FP.BF16.F32.PACK_AB R15, R119, R0 ;  /* 0x00000000770f723e */ /* 0x000fe400000010ff */
[----:B------:R-:W-:Y:S02]  /*108b0*/  ISETP.NE.U32.AND P0, PT, RZ, UR4, PT ;  /* 0x00000004ff007c0c */ /* 0x000fe4000bf05070 */
[----:B------:R-:W-:Y:S01]  /*108c0*/  IADD3 R30, P1, R56, UR4, RZ ;  /* 0x00000004381e7c10 */ /* 0x000fe2000ff3e0ff */
[----:B------:R0:W-:Y:S01]  /*108d0*/  STSM.16.M88.4 [R50], R4 ;  /* 0x0000000432007844 */ /* 0x0001e20000000200 */
[----:B------:R-:W-:-:S02]  /*108e0*/  ISETP.NE.AND.EX P0, PT, RZ, UR5, PT, P0 ;  /* 0x00000005ff007c0c */ /* 0x000fc4000bf05300 */
[----:B------:R-:W-:Y:S01]  /*108f0*/  IADD3.X R31, R59, UR5, RZ, P1, !PT ;  /* 0x000000053b1f7c10 */ /* 0x000fe20008ffe4ff */
[----:B------:R0:W-:Y:S01]  /*10900*/  STSM.16.M88.4 [R49], R8 ;  /* 0x0000000831007844 */ /* 0x0001e20000000200 */
[----:B------:R-:W-:-:S03]  /*10910*/  ULDC.64 UR4, c[0x0][0xbe0] ;  /* 0x0002f80000047ab9 */ /* 0x000fc60000000a00 */
[----:B------:R0:W-:Y:S01]  /*10920*/  STSM.16.M88.4 [R47], R12 ;  /* 0x0000000c2f007844 */ /* 0x0001e20000000200 */
[----:B------:R-:W-:Y:S01]  /*10930*/  BAR.SYNC.DEFER_BLOCKING 0x1, 0x180 ;  /* 0x0046000000007b1d */ /* 0x000fe20000010000 */
[----:B------:R-:W-:-:S04]  /*10940*/  ISETP.NE.U32.AND P1, PT, RZ, UR4, PT ;  /* 0x00000004ff007c0c */ /* 0x000fc8000bf25070 */
[----:B------:R-:W-:Y:S01]  /*10950*/  ISETP.NE.AND.EX P1, PT, RZ, UR5, PT, P1 ;  /* 0x00000005ff007c0c */ /* 0x000fe2000bf25310 */
[----:B------:R-:W-:-:S12]  /*10960*/  IMAD.MOV.U32 R3, RZ, RZ, RZ ;  /* 0x000000ffff037224 */ /* 0x000fd800078e00ff */
[----:B------:R-:W-:Y:S01]  /*10970*/  @P1 IADD3 R26, P2, R56, UR4, RZ ;  /* 0x00000004381a1c10 */ /* 0x000fe2000ff5e0ff */
[----:B------:R-:W-:Y:S02]  /*10980*/  ULDC UR4, c[0x0][0xa88] ;  /* 0x0002a20000047ab9 */ /* 0x000fe40000000800 */
[----:B------:R-:W-:Y:S01]  /*10990*/  IMAD.U32 R0, RZ, RZ, UR4 ;  /* 0x00000004ff007e24 */ /* 0x000fe2000f8e00ff */
[----:B------:R-:W-:Y:S01]  /*109a0*/  @P1 IADD3.X R27, R59, UR5, RZ, P2, !PT ;  /* 0x000000053b1b1c10 */ /* 0x000fe200097fe4ff */
[----:B------:R-:W3:Y:S04]  /*109b0*/  @P0 LDG.E R3, desc[UR40][R30.64] ;  /* 0x000000281e030981 */ /* 0x000ee8000c1e1900 */
[----:B------:R0:W5:Y:S01]  /*109c0*/  @P1 LDG.E R0, desc[UR40][R26.64] ;  /* 0x000000281a001981 */ /* 0x000162000c1e1900 */
[----:B--2---:R-:W-:-:S02]  /*109d0*/  SHF.R.S32.HI R29, RZ, 0x1f, R62 ;  /* 0x0000001fff1d7819 */ /* 0x004fc4000001143e */
[----:B---3--:R-:W-:Y:S01]  /*109e0*/  SHF.R.S32.HI R34, RZ, 0x1f, R3 ;  /* 0x0000001fff227819 */ /* 0x008fe20000011403 */
[----:B0-----:R-:W-:Y:S06]  /*109f0*/  @P1 BRA `(.L_x_2036) ;  /* 0x0000000000101947 */ /* 0x001fec0003800000 */
[----:B------:R-:W-:Y:S05]  /*10a00*/  @!P0 BRA `(.L_x_2036) ;  /* 0x00000000000c8947 */ /* 0x000fea0003800000 */
[----:B------:R-:W2:Y:S04]  /*10a10*/  LDG.E R5, desc[UR40][R30.64] ;  /* 0x000000281e057981 */ /* 0x000ea8000c1e1900 */
[----:B-----5:R-:W2:Y:S02]  /*10a20*/  LDG.E R0, desc[UR40][R30.64+0x4] ;  /* 0x000004281e007981 */ /* 0x020ea4000c1e1900 */
[----:B--2---:R-:W-:-:S07]  /*10a30*/  IMAD.IADD R0, R0, 0x1, -R5 ;  /* 0x0000000100007824 */ /* 0x004fce00078e0a05 */
.L_x_2036:
[----:B------:R-:W2:Y:S01]  /*10a40*/  LDL R8, [R1+0x28] ;  /* 0x0000280001087983 */ /* 0x000ea20000100800 */
[----:B------:R-:W-:-:S03]  /*10a50*/  ULDC.64 UR4, c[0x0][0xb70] ;  /* 0x0002dc0000047ab9 */ /* 0x000fc60000000a00 */
[----:B------:R-:W3:Y:S01]  /*10a60*/  LDL R38, [R1+0x34] ;  /* 0x0000340001267983 */ /* 0x000ee20000100800 */
[----:B------:R-:W-:Y:S02]  /*10a70*/  IMAD.MOV.U32 R4, RZ, RZ, R3 ;  /* 0x000000ffff047224 */ /* 0x000fe400078e0003 */
[----:B------:R-:W-:Y:S01]  /*10a80*/  IMAD.MOV.U32 R5, RZ, RZ, R34 ;  /* 0x000000ffff057224 */ /* 0x000fe200078e0022 */
[----:B------:R-:W2:Y:S01]  /*10a90*/  LDL.LU R37, [R1+0x3c] ;  /* 0x00003c0001257983 */ /* 0x000ea20000300800 */
[----:B------:R-:W-:Y:S01]  /*10aa0*/  IMAD R6, R29, UR4, RZ ;  /* 0x000000041d067c24 */ /* 0x000fe2000f8e02ff */
[----:B------:R-:W-:Y:S01]  /*10ab0*/  SEL R36, R57, RZ, !P0 ;  /* 0x000000ff39247207 */ /* 0x000fe20004000000 */
[----:B------:R-:W-:Y:S01]  /*10ac0*/  IMAD.WIDE.U32 R4, R62, UR4, R4 ;  /* 0x000000043e047c25 */ /* 0x000fe2000f8e0004 */
[----:B------:R-:W-:Y:S01]  /*10ad0*/  LEA.HI R58, R58, R61, RZ, 0x7 ;  /* 0x0000003d3a3a7211 */ /* 0x000fe200078f38ff */
[----:B------:R-:W-:Y:S01]  /*10ae0*/  ULDC.64 UR6, c[0x0][0xae0] ;  /* 0x0002b80000067ab9 */ /* 0x000fe20000000a00 */
[----:B------:R-:W-:Y:S01]  /*10af0*/  SEL R35, R60, RZ, !P0 ;  /* 0x000000ff3c237207 */ /* 0x000fe20004000000 */
[----:B------:R-:W-:Y:S01]  /*10b00*/  IMAD R7, R62, UR5, R6 ;  /* 0x000000053e077c24 */ /* 0x000fe2000f8e0206 */
[----:B------:R-:W-:Y:S01]  /*10b10*/  ULDC.64 UR4, c[0x0][0xb78] ;  /* 0x0002de0000047ab9 */ /* 0x000fe20000000a00 */
[----:B------:R-:W-:Y:S01]  /*10b20*/  LOP3.LUT R58, R58, 0xffffff80, RZ, 0xc0, !PT ;  /* 0xffffff803a3a7812 */ /* 0x000fe200078ec0ff */
[----:B------:R-:W-:-:S02]  /*10b30*/  IMAD R6, R36, UR4, RZ ;  /* 0x0000000424067c24 */ /* 0x000fc4000f8e02ff */
[----:B------:R-:W-:Y:S02]  /*10b40*/  IMAD.IADD R5, R5, 0x1, R7 ;  /* 0x0000000105057824 */ /* 0x000fe400078e0207 */
[C---:B------:R-:W-:Y:S02]  /*10b50*/  IMAD R6, R35.reuse, UR5, R6 ;  /* 0x0000000523067c24 */ /* 0x040fe4000f8e0206 */
[----:B------:R-:W-:Y:S01]  /*10b60*/  IMAD.WIDE.U32 R4, R35, UR4, R4 ;  /* 0x0000000423047c25 */ /* 0x000fe2000f8e0004 */
[----:B------:R-:W-:-:S03]  /*10b70*/  ULDC.64 UR4, c[0x0][0xb40] ;  /* 0x0002d00000047ab9 */ /* 0x000fc60000000a00 */
[----:B------:R-:W-:-:S05]  /*10b80*/  IMAD.IADD R58, R61, 0x1, -R58 ;  /* 0x000000013d3a7824 */ /* 0x000fca00078e0a3a */
[----:B------:R-:W-:Y:S01]  /*10b90*/  LOP3.LUT P0, RZ, R58, 0x3, RZ, 0xc0, !PT ;  /* 0x000000033aff7812 */ /* 0x000fe2000780c0ff */
[----:B------:R-:W-:Y:S01]  /*10ba0*/  BSSY B1, `(.L_x_2037) ;  /* 0x0000056000017945 */ /* 0x000fe20003800000 */
[----:B---3--:R-:W-:Y:S02]  /*10bb0*/  IMAD R7, R20, 0x40, R38 ;  /* 0x0000004014077824 */ /* 0x008fe400078e0226 */
[----:B--2---:R-:W-:Y:S02]  /*10bc0*/  IMAD R11, R37, 0xc0, R8 ;  /* 0x000000c0250b7824 */ /* 0x004fe400078e0208 */
[----:B------:R-:W-:-:S03]  /*10bd0*/  IMAD.WIDE R24, R7, 0x2, R24 ;  /* 0x0000000207187825 */ /* 0x000fc600078e0218 */
[----:B------:R-:W-:Y:S02]  /*10be0*/  SHF.R.S32.HI R9, RZ, 0x1f, R11 ;  /* 0x0000001fff097819 */ /* 0x000fe4000001140b */
[----:B------:R-:W-:Y:S02]  /*10bf0*/  IADD3 R4, P1, R11, R4, RZ ;  /* 0x000000040b047210 */ /* 0x000fe40007f3e0ff */
[----:B------:R-:W-:Y:S02]  /*10c00*/  IADD3 R7, P4, R24, 0x4800, RZ ;  /* 0x0000480018077810 */ /* 0x000fe40007f9e0ff */
[----:B------:R-:W-:Y:S01]  /*10c10*/  IADD3.X R9, R9, R5, R6, P1, !PT ;  /* 0x0000000509097210 */ /* 0x000fe20000ffe406 */
[C---:B------:R-:W-:Y:S01]  /*10c20*/  VIADD R5, R11.reuse, 0x8 ;  /* 0x000000080b057836 */ /* 0x040fe20000000000 */
[----:B------:R-:W-:Y:S01]  /*10c30*/  LEA R32, P2, R4, UR4, 0x2 ;  /* 0x0000000404207c11 */ /* 0x000fe2000f8410ff */
[----:B------:R-:W-:Y:S01]  /*10c40*/  IMAD.X R27, RZ, RZ, R25, P4 ;  /* 0x000000ffff1b7224 */ /* 0x000fe200020e0619 */
[----:B-----5:R-:W-:-:S02]  /*10c50*/  ISETP.GE.OR P1, PT, R11, R0, P0 ;  /* 0x000000000b00720c */ /* 0x020fc40000726670 */
[----:B------:R-:W-:Y:S01]  /*10c60*/  LEA.HI.X R33, R4, UR5, R9, 0x2, P2 ;  /* 0x0000000504217c11 */ /* 0x000fe200090f1409 */
[----:B------:R-:W-:Y:S01]  /*10c70*/  ULDC.64 UR4, c[0x0][0xaa0] ;  /* 0x0002a80000047ab9 */ /* 0x000fe20000000a00 */
[C---:B------:R-:W-:Y:S02]  /*10c80*/  IADD3 R15, P2, R24.reuse, 0x1800, RZ ;  /* 0x00001800180f7810 */ /* 0x040fe40007f5e0ff */
[C---:B------:R-:W-:Y:S02]  /*10c90*/  IADD3 R11, P3, R24.reuse, 0x3000, RZ ;  /* 0x00003000180b7810 */ /* 0x040fe40007f7e0ff */
[----:B------:R-:W-:Y:S01]  /*10ca0*/  ISETP.GE.OR P0, PT, R5, R0, P0 ;  /* 0x000000000500720c */ /* 0x000fe20000706670 */
[--C-:B------:R-:W-:Y:S01]  /*10cb0*/  IMAD.X R9, RZ, RZ, R25.reuse, P2 ;  /* 0x000000ffff097224 */ /* 0x100fe200010e0619 */
[----:B------:R-:W-:Y:S01]  /*10cc0*/  LOP3.LUT R5, R24, 0x380, RZ, 0xc0, !PT ;  /* 0x0000038018057812 */ /* 0x000fe200078ec0ff */
[----:B------:R-:W-:Y:S01]  /*10cd0*/  IMAD.X R13, RZ, RZ, R25, P3 ;  /* 0x000000ffff0d7224 */ /* 0x000fe200018e0619 */
[----:B------:R-:W-:Y:S01]  /*10ce0*/  LOP3.LUT R8, R15, 0x380, RZ, 0xc0, !PT ;  /* 0x000003800f087812 */ /* 0x000fe200078ec0ff */
[----:B------:R-:W-:Y:S01]  /*10cf0*/  IMAD.MOV.U32 R30, RZ, RZ, R38 ;  /* 0x000000ffff1e7224 */ /* 0x000fe200078e0026 */
[----:B------:R-:W-:Y:S01]  /*10d00*/  LOP3.LUT R10, R11, 0x380, RZ, 0xc0, !PT ;  /* 0x000003800b0a7812 */ /* 0x000fe200078ec0ff */
[----:B------:R-:W-:Y:S01]  /*10d10*/  @!P1 STG.E desc[UR40][R32.64], R21 ;  /* 0x0000001520009986 */ /* 0x000fe2000c101928 */
[----:B------:R-:W-:-:S02]  /*10d20*/  LOP3.LUT R6, R7, 0x380, RZ, 0xc0, !PT ;  /* 0x0000038007067812 */ /* 0x000fc400078ec0ff */
[----:B------:R-:W-:Y:S02]  /*10d30*/  SHF.R.U64 R5, R5, 0x3, RZ ;  /* 0x0000000305057819 */ /* 0x000fe400000012ff */
[----:B------:R-:W-:Y:S02]  /*10d40*/  SHF.R.U64 R8, R8, 0x3, RZ ;  /* 0x0000000308087819 */ /* 0x000fe400000012ff */
[----:B------:R-:W-:Y:S01]  /*10d50*/  SHF.R.S32.HI R31, RZ, 0x1f, R38 ;  /* 0x0000001fff1f7819 */ /* 0x000fe20000011426 */
[----:B------:R-:W-:Y:S01]  /*10d60*/  IMAD R34, R34, UR4, RZ ;  /* 0x0000000422227c24 */ /* 0x000fe2000f8e02ff */
[----:B------:R-:W-:Y:S01]  /*10d70*/  SHF.R.U64 R10, R10, 0x3, RZ ;  /* 0x000000030a0a7819 */ /* 0x000fe200000012ff */
[----:B------:R0:W-:Y:S01]  /*10d80*/  @!P0 STG.E desc[UR40][R32.64+0x20], R28 ;  /* 0x0000201c20008986 */ /* 0x0001e2000c101928 */
[----:B------:R-:W-:Y:S02]  /*10d90*/  SHF.R.U64 R6, R6, 0x3, RZ ;  /* 0x0000000306067819 */ /* 0x000fe400000012ff */
[----:B------:R-:W-:Y:S01]  /*10da0*/  LOP3.LUT R4, R5, R24, RZ, 0x3c, !PT ;  /* 0x0000001805047212 */ /* 0x000fe200078e3cff */
[----:B------:R-:W-:Y:S01]  /*10db0*/  IMAD.MOV.U32 R5, RZ, RZ, R25 ;  /* 0x000000ffff057224 */ /* 0x000fe200078e0019 */
[----:B------:R-:W-:-:S02]  /*10dc0*/  LOP3.LUT R8, R8, R15, RZ, 0x3c, !PT ;  /* 0x0000000f08087212 */ /* 0x000fc400078e3cff */
[----:B------:R-:W-:Y:S02]  /*10dd0*/  LOP3.LUT R12, R10, R11, RZ, 0x3c, !PT ;  /* 0x0000000b0a0c7212 */ /* 0x000fe400078e3cff */
[----:B------:R-:W-:Y:S01]  /*10de0*/  LOP3.LUT R26, R6, R7, RZ, 0x3c, !PT ;  /* 0x00000007061a7212 */ /* 0x000fe200078e3cff */
[----:B------:R-:W-:Y:S01]  /*10df0*/  IMAD.WIDE.U32 R30, R3, UR4, R30 ;  /* 0x00000004031e7c25 */ /* 0x000fe2000f8e001e */
[----:B------:R-:W5:Y:S01]  /*10e00*/  LD.E.128 R4, desc[UR40][R4.64] ;  /* 0x0000002804047980 */ /* 0x000f62000c101d00 */
[----:B------:R-:W-:-:S03]  /*10e10*/  ULDC UR4, c[0x0][0xa8c] ;  /* 0x0002a30000047ab9 */ /* 0x000fc60000000800 */
[----:B------:R-:W5:Y:S01]  /*10e20*/  LD.E.128 R8, desc[UR40][R8.64] ;  /* 0x0000002808087980 */ /* 0x000f62000c101d00 */
[----:B------:R-:W-:-:S03]  /*10e30*/  IMAD R3, R3, UR5, R34 ;  /* 0x0000000503037c24 */ /* 0x000fc6000f8e0222 */
[----:B------:R-:W5:Y:S04]  /*10e40*/  LD.E.128 R12, desc[UR40][R12.64] ;  /* 0x000000280c0c7980 */ /* 0x000f68000c101d00 */
[----:B------:R-:W5:Y:S01]  /*10e50*/  LD.E.128 R24, desc[UR40][R26.64] ;  /* 0x000000281a187980 */ /* 0x000f62000c101d00 */
[----:B------:R-:W-:Y:S01]  /*10e60*/  IMAD.IADD R31, R31, 0x1, R3 ;  /* 0x000000011f1f7824 */ /* 0x000fe200078e0203 */
[----:B------:R-:W-:Y:S01]  /*10e70*/  ISETP.GE.AND P0, PT, R38, UR4, PT ;  /* 0x0000000426007c0c */ /* 0x000fe2000bf06270 */
[----:B0-----:R-:W-:Y:S01]  /*10e80*/  IMAD R32, R37, -0xc0, R0 ;  /* 0xffffff4025207824 */ /* 0x001fe200078e0200 */
[----:B------:R-:W-:Y:S01]  /*10e90*/  @!PT LDS RZ, [RZ] ;  /* 0x00000000fffff984 */ /* 0x000fe20000000800 */
[----:B------:R-:W-:Y:S01]  /*10ea0*/  @!PT LDS RZ, [RZ] ;  /* 0x00000000fffff984 */ /* 0x000fe20000000800 */
[----:B------:R-:W-:Y:S01]  /*10eb0*/  @!PT LDS RZ, [RZ] ;  /* 0x00000000fffff984 */ /* 0x000fe20000000800 */
[----:B------:R-:W-:Y:S01]  /*10ec0*/  @!PT LDS RZ, [RZ] ;  /* 0x00000000fffff984 */ /* 0x000fe20000000800 */
[----:B------:R0:W-:Y:S06]  /*10ed0*/  MEMBAR.ALL.CTA ;  /* 0x0000000000007992 */ /* 0x0001ec0000008000 */
[----:B0-----:R-:W0:Y:S01]  /*10ee0*/  FENCE.VIEW.ASYNC.S ;  /* 0x00000000000073c6 */ /* 0x001e220000000000 */
[C---:B------:R-:W-:Y:S01]  /*10ef0*/  VIADD R3, R20.reuse, 0x30 ;  /* 0x0000003014037836 */ /* 0x040fe20000000000 */
[----:B------:R-:W-:Y:S01]  /*10f00*/  ULDC.64 UR4, c[0x0][0xae8] ;  /* 0x0002ba0000047ab9 */ /* 0x000fe20000000a00 */
[----:B------:R-:W-:-:S02]  /*10f10*/  VIADD R21, R20, 0x60 ;  /* 0x0000006014157836 */ /* 0x000fc40000000000 */
[----:B------:R-:W-:Y:S01]  /*10f20*/  VIADD R0, R20, 0x90 ;  /* 0x0000009014007836 */ /* 0x000fe20000000000 */
[-C--:B------:R-:W-:Y:S01]  /*10f30*/  ISETP.GE.OR P3, PT, R3, R32.reuse, P0 ;  /* 0x000000200300720c */ /* 0x080fe20000766670 */
[----:B------:R-:W-:Y:S01]  /*10f40*/  IMAD R28, R29, UR6, RZ ;  /* 0x000000061d1c7c24 */ /* 0x000fe2000f8e02ff */
[-C--:B------:R-:W-:Y:S01]  /*10f50*/  ISETP.GE.OR P1, PT, R21, R32.reuse, P0 ;  /* 0x000000201500720c */ /* 0x080fe20000726670 */
[----:B------:R-:W-:Y:S01]  /*10f60*/  IMAD R3, R36, UR4, RZ ;  /* 0x0000000424037c24 */ /* 0x000fe2000f8e02ff */
[-C--:B------:R-:W-:Y:S01]  /*10f70*/  ISETP.GE.OR P2, PT, R0, R32.reuse, P0 ;  /* 0x000000200000720c */ /* 0x080fe20000746670 */
[----:B------:R-:W-:Y:S01]  /*10f80*/  IMAD R33, R62, UR7, R28 ;  /* 0x000000073e217c24 */ /* 0x000fe2000f8e021c */
[----:B------:R-:W-:Y:S01]  /*10f90*/  ISETP.GE.OR P0, PT, R20, R32, P0 ;  /* 0x000000201400720c */ /* 0x000fe20000706670 */
[----:B------:R-:W-:Y:S01]  /*10fa0*/  IMAD.WIDE.U32 R28, R62, UR6, R30 ;  /* 0x000000063e1c7c25 */ /* 0x000fe2000f8e001e */
[----:B------:R-:W-:-:S03]  /*10fb0*/  SHF.R.S32.HI R21, RZ, 0x1f, R20 ;  /* 0x0000001fff157819 */ /* 0x000fc60000011414 */
[----:B------:R-:W-:Y:S02]  /*10fc0*/  VIADD R0, R2, 0x16820 ;  /* 0x0001682002007836 */ /* 0x000fe40000000000 */
[----:B------:R-:W-:Y:S02]  /*10fd0*/  IMAD.IADD R29, R29, 0x1, R33 ;  /* 0x000000011d1d7824 */ /* 0x000fe400078e0221 */
[C---:B------:R-:W-:Y:S01]  /*10fe0*/  IMAD R3, R35.reuse, UR5, R3 ;  /* 0x0000000523037c24 */ /* 0x040fe2000f8e0203 */
[----:B------:R-:W-:Y:S01]  /*10ff0*/  PRMT R0, RZ, 0x654, R0 ;  /* 0x00000654ff007816 */ /* 0x000fe20000000000 */
[----:B------:R-:W-:-:S03]  /*11000*/  IMAD.WIDE.U32 R32, R35, UR4, R28 ;  /* 0x0000000423207c25 */ /* 0x000fc6000f8e001c */
[----:B0-----:R0:W-:Y:S01]  /*11010*/  SYNCS.ARRIVE.TRANS64.RED.A1T0 RZ, [R0+URZ], RZ ;  /* 0x000000ff00ff79a7 */ /* 0x0011e2000810043f */
        /* <DEDUP_REMOVED lines=14> */
.L_x_2038:
[----:B------:R-:W-:Y:S05]  /*11100*/  BSYNC B1 ;  /* 0x0000000000017941 */ /* 0x000fea0003800000 */
.L_x_2037:
[----:B------:R-:W-:Y:S04]  /*11110*/  BSSY B1, `(.L_x_2039) ;  /* 0x000000f000017945 */ /* 0x000fe80003800000 */
[----:B------:R-:W-:Y:S05]  /*11120*/  @P3 BRA `(.L_x_2040) ;  /* 0x0000000000343947 */ /* 0x000fea0003800000 */
[----:B------:R-:W-:Y:S01]  /*11130*/  IADD3 R3, P0, R30, 0x30, RZ ;  /* 0x000000301e037810 */ /* 0x000fe20007f1e0ff */
[----:B------:R-:W-:Y:S01]  /*11140*/  ULDC.64 UR4, c[0x0][0xad8] ;  /* 0x0002b60000047ab9 */ /* 0x000fe20000000a00 */
[----:B-1---5:R-:W-:Y:S02]  /*11150*/  IMAD.MOV.U32 R4, RZ, RZ, R32 ;  /* 0x000000ffff047224 */ /* 0x022fe400078e0020 */
        /* <DEDUP_REMOVED lines=10> */
.L_x_2040:
[----:B------:R-:W-:Y:S05]  /*11200*/  BSYNC B1 ;  /* 0x0000000000017941 */ /* 0x000fea0003800000 */
.L_x_2039:
        /* <DEDUP_REMOVED lines=11> */
[----:B--2---:R-:W-:Y:S01]  /*112c0*/  LEA R6, P0, R4, UR4, 0x1 ;  /* 0x0000000404067c11 */ /* 0x004fe2000f8008ff */
[----:B------:R-:W-:-:S05]  /*112d0*/  IMAD.IADD R3, R5, 0x1, R3 ;  /* 0x0000000105037824 */ /* 0x000fca00078e0203 */
[----:B------:R-:W-:-:S05]  /*112e0*/  LEA.HI.X R7, R4, UR5, R3, 0x1, P0 ;  /* 0x0000000504077c11 */ /* 0x000fca00080f0c03 */
[----:B------:R3:W-:Y:S02]  /*112f0*/  STG.E.128 desc[UR40][R6.64], R12 ;  /* 0x0000000c06007986 */ /* 0x0007e4000c101d28 */
.L_x_2042:
[----:B------:R-:W-:Y:S05]  /*11300*/  BSYNC B1 ;  /* 0x0000000000017941 */ /* 0x000fea0003800000 */
.L_x_2041:
        /* <DEDUP_REMOVED lines=10> */
[----:B--23--:R-:W-:Y:S01]  /*113b0*/  LEA R6, P0, R4, UR4, 0x1 ;  /* 0x0000000404067c11 */ /* 0x00cfe2000f8008ff */
[----:B------:R-:W-:-:S05]  /*113c0*/  IMAD.IADD R3, R5, 0x1, R3 ;  /* 0x0000000105037824 */ /* 0x000fca00078e0203 */
[----:B------:R-:W-:-:S05]  /*113d0*/  LEA.HI.X R7, R4, UR5, R3, 0x1, P0 ;  /* 0x0000000504077c11 */ /* 0x000fca00080f0c03 */
[----:B------:R4:W-:Y:S01]  /*113e0*/  STG.E.128 desc[UR40][R6.64], R24 ;  /* 0x0000001806007986 */ /* 0x0009e2000c101d28 */
[----:B------:R-:W-:Y:S05]  /*113f0*/  BRA `(.L_x_2043) ;  /* 0x00000008003c7947 */ /* 0x000fea0003800000 */
.L_x_2035:
        /* <DEDUP_REMOVED lines=21> */
.L_x_2044:
[----:B------:R-:W2:Y:S04]  /*11550*/  LDL R15, [R1+0x34] ;  /* 0x00003400010f7983 */ /* 0x000ea80000100800 */
[----:B------:R-:W3:Y:S04]  /*11560*/  LDL R14, [R1+0x30] ;  /* 0x00003000010e7983 */ /* 0x000ee80000100800 */
[----:B------:R4:W5:Y:S01]  /*11570*/  LDL R13, [R1+0x3c] ;  /* 0x00003c00010d7983 */ /* 0x0009620000100800 */
[----:B------:R-:W-:Y:S01]  /*11580*/  BSSY B1, `(.L_x_2045) ;  /* 0x000001d000017945 */ /* 0x000fe20003800000 */
[----:B-1----:R-:W-:-:S02]  /*11590*/  SEL R11, R60, RZ, !P0 ;  /* 0x000000ff3c0b7207 */ /* 0x002fc40004000000 */
[----:B------:R-:W-:Y:S02]  /*115a0*/  SEL R10, R57, RZ, !P0 ;  /* 0x000000ff390a7207 */ /* 0x000fe40004000000 */
[----:B-----5:R-:W-:Y:S02]  /*115b0*/  SHF.R.S32.HI R8, RZ, 0x1f, R3 ;  /* 0x0000001fff087819 */ /* 0x020fe40000011403 */
[----:B--2---:R-:W-:Y:S02]  /*115c0*/  SHF.R.S32.HI R12, RZ, 0x1f, R15 ;  /* 0x0000001fff0c7819 */ /* 0x004fe4000001140f */
[----:B---3--:R-:W-:Y:S01]  /*115d0*/  SHF.R.S32.HI R9, RZ, 0x1f, R14 ;  /* 0x0000001fff097819 */ /* 0x008fe2000001140e */
[----:B----4-:R-:W-:Y:S06]  /*115e0*/  @P2 BRA `(.L_x_2046) ;  /* 0x0000000000582947 */ /* 0x010fec0003800000 */
[----:B0-----:R-:W0:Y:S02]  /*115f0*/  S2R R4, SR_TID.X ;  /* 0x0000000000047919 */ /* 0x001e240000002100 */
[----:B0-----:R-:W-:-:S04]  /*11600*/  IMAD R4, R13, 0xc0, R4 ;  /* 0x000000c00d047824 */ /* 0x001fc800078e0204 */
[----:B------:R-:W-:-:S05]  /*11610*/  VIADD R5, R4, 0xffffff80 ;  /* 0xffffff8004057836 */ /* 0x000fca0000000000 */
[----:B------:R-:W-:-:S13]  /*11620*/  ISETP.GE.AND P0, PT, R5, R0, PT ;  /* 0x000000000500720c */ /* 0x000fda0003f06270 */
[----:B------:R-:W-:Y:S05]  /*11630*/  @P0 BRA `(.L_x_2046) ;  /* 0x0000000000440947 */ /* 0x000fea0003800000 */
[----:B------:R-:W-:Y:S01]  /*11640*/  IADD3 R4, P0, R5, R3, RZ ;  /* 0x0000000305047210 */ /* 0x000fe20007f1e0ff */
[----:B------:R-:W-:Y:S02]  /*11650*/  ULDC.64 UR4, c[0x0][0xb70] ;  /* 0x0002dc0000047ab9 */ /* 0x000fe40000000a00 */
[----:B------:R-:W-:Y:S01]  /*11660*/  IMAD R6, R9, UR4, RZ ;  /* 0x0000000409067c24 */ /* 0x000fe2000f8e02ff */
[----:B------:R-:W-:-:S03]  /*11670*/  LEA.HI.X.SX32 R5, R5, R8, 0x1, P0 ;  /* 0x0000000805057211 */ /* 0x000fc600000f0eff */
        /* <DEDUP_REMOVED lines=13> */
.L_x_2046:
[----:B------:R-:W-:Y:S05]  /*11750*/  BSYNC B1 ;  /* 0x0000000000017941 */ /* 0x000fea0003800000 */
.L_x_2045:
[----:B------:R-:W-:Y:S01]  /*11760*/  ULDC.64 UR4, c[0x0][0xaa0] ;  /* 0x0002a80000047ab9 */ /* 0x000fe20000000a00 */
[----:B0-----:R-:W-:Y:S01]  /*11770*/  IMAD.MOV.U32 R4, RZ, RZ, R15 ;  /* 0x000000ffff047224 */ /* 0x001fe200078e000f */
[----:B------:R-:W-:Y:S01]  /*11780*/  ULDC.64 UR6, c[0x0][0xae0] ;  /* 0x0002b80000067ab9 */ /* 0x000fe20000000a00 */
[----:B-1----:R-:W-:Y:S01]  /*11790*/  IMAD.MOV.U32 R5, RZ, RZ, R12 ;  /* 0x000000ffff057224 */ /* 0x002fe200078e000c */
[----:B------:R-:W-:Y:S01]  /*117a0*/  SHF.R.S32.HI R21, RZ, 0x1f, R20 ;  /* 0x0000001fff157819 */ /* 0x000fe20000011414 */
[----:B------:R-:W-:Y:S01]  /*117b0*/  IMAD R6, R8, UR4, RZ ;  /* 0x0000000408067c24 */ /* 0x000fe2000f8e02ff */
[----:B------:R-:W-:Y:S01]  /*117c0*/  BSSY B1, `(.L_x_2047) ;  /* 0x0000024000017945 */ /* 0x000fe20003800000 */
[----:B------:R-:W-:Y:S01]  /*117d0*/  IMAD.WIDE.U32 R4, R3, UR4, R4 ;  /* 0x0000000403047c25 */ /* 0x000fe2000f8e0004 */
[----:B------:R-:W-:Y:S02]  /*117e0*/  ULDC UR4, c[0x0][0xa8c] ;  /* 0x0002a30000047ab9 */ /* 0x000fe40000000800 */
[----:B------:R-:W-:Y:S01]  /*117f0*/  ISETP.GE.AND P0, PT, R15, UR4, PT ;  /* 0x000000040f007c0c */ /* 0x000fe2000bf06270 */
[----:B------:R-:W-:Y:S01]  /*11800*/  IMAD R3, R3, UR5, R6 ;  /* 0x0000000503037c24 */ /* 0x000fe2000f8e0206 */
[----:B------:R-:W-:Y:S01]  /*11810*/  ULDC.64 UR4, c[0x0][0xae8] ;  /* 0x0002ba0000047ab9 */ /* 0x000fe20000000a00 */
[----:B------:R-:W-:-:S02]  /*11820*/  VIADD R6, R20, 0x30 ;  /* 0x0000003014067836 */ /* 0x000fc40000000000 */
[----:B------:R-:W-:Y:S02]  /*11830*/  IMAD R7, R13, -0xc0, R0 ;  /* 0xffffff400d077824 */ /* 0x000fe400078e0200 */
[----:B------:R-:W-:Y:S02]  /*11840*/  VIADD R0, R20, 0x60 ;  /* 0x0000006014007836 */ /* 0x000fe40000000000 */
[----:B------:R-:W-:Y:S01]  /*11850*/  IMAD.IADD R5, R5, 0x1, R3 ;  /* 0x0000000105057824 */ /* 0x000fe200078e0203 */
[-C--:B------:R-:W-:Y:S01]  /*11860*/  ISETP.GE.OR P3, PT, R6, R7.reuse, P0 ;  /* 0x000000070600720c */ /* 0x080fe20000766670 */
[----:B------:R-:W-:Y:S01]  /*11870*/  VIADD R6, R20, 0x90 ;  /* 0x0000009014067836 */ /* 0x000fe20000000000 */
[-C--:B------:R-:W-:Y:S01]  /*11880*/  ISETP.GE.OR P1, PT, R0, R7.reuse, P0 ;  /* 0x000000070000720c */ /* 0x080fe20000726670 */
[----:B------:R-:W-:Y:S02]  /*11890*/  IMAD R3, R9, UR6, RZ ;  /* 0x0000000609037c24 */ /* 0x000fe4000f8e02ff */
[----:B------:R-:W-:Y:S01]  /*118a0*/  IMAD.WIDE.U32 R4, R14, UR6, R4 ;  /* 0x000000060e047c25 */ /* 0x000fe2000f8e0004 */
[----:B------:R-:W-:-:S02]  /*118b0*/  ISETP.GE.OR P2, PT, R6, R7, P0 ;  /* 0x000000070600720c */ /* 0x000fc40000746670 */
[----:B------:R-:W-:Y:S01]  /*118c0*/  ISETP.GE.OR P0, PT, R20, R7, P0 ;  /* 0x000000071400720c */ /* 0x000fe20000706670 */
[----:B------:R-:W-:Y:S02]  /*118d0*/  IMAD R3, R14, UR7, R3 ;  /* 0x000000070e037c24 */ /* 0x000fe4000f8e0203 */
[----:B------:R-:W-:Y:S02]  /*118e0*/  IMAD R0, R10, UR4, RZ ;  /* 0x000000040a007c24 */ /* 0x000fe4000f8e02ff */
[----:B------:R-:W-:Y:S02]  /*118f0*/  IMAD.IADD R5, R5, 0x1, R3 ;  /* 0x0000000105057824 */ /* 0x000fe400078e0203 */
[C---:B------:R-:W-:Y:S02]  /*11900*/  IMAD R3, R11.reuse, UR5, R0 ;  /* 0x000000050b037c24 */ /* 0x040fe4000f8e0200 */
[----:B------:R-:W-:-:S04]  /*11910*/  IMAD.WIDE.U32 R6, R11, UR4, R4 ;  /* 0x000000040b067c25 */ /* 0x000fc8000f8e0004 */
        /* <DEDUP_REMOVED lines=14> */
.L_x_2048:
[----:B------:R-:W-:Y:S05]  /*11a00*/  BSYNC B1 ;  /* 0x0000000000017941 */ /* 0x000fea0003800000 */
.L_x_2047:
        /* <DEDUP_REMOVED lines=15> */
.L_x_2050:
[----:B------:R-:W-:Y:S05]  /*11b00*/  BSYNC B1 ;  /* 0x0000000000017941 */ /* 0x000fea0003800000 */
.L_x_2049:
        /* <DEDUP_REMOVED lines=15> */
.L_x_2052:
[----:B------:R-:W-:Y:S05]  /*11c00*/  BSYNC B1 ;  /* 0x0000000000017941 */ /* 0x000fea0003800000 */
.L_x_2051:
        /* <DEDUP_REMOVED lines=14> */
.L_x_2043:
[----:B------:R-:W-:Y:S05]  /*11cf0*/  BSYNC B0 ;  /* 0x0000000000007941 */ /* 0x000fea0003800000 */
.L_x_2034:
[----:B------:R-:W-:Y:S02]  /*11d00*/  ULDC UR4, c[0x0][0xc14] ;  /* 0x0003050000047ab9 */ /* 0x000fe40000000800 */
[----:B------:R-:W-:-:S13]  /*11d10*/  ISETP.GE.AND P0, PT, R155, UR4, PT ;  /* 0x000000049b007c0c */ /* 0x000fda000bf06270 */
[----:B------:R-:W-:Y:S05]  /*11d20*/  @!P0 BRA `(.L_x_2053) ;  /* 0xfffffef000b88947 */ /* 0x000fea000383ffff */
[----:B------:R-:W-:Y:S05]  /*11d30*/  BRA `(.L_x_1898) ;  /* 0x0000004c00cc7947 */ /* 0x000fea0003800000 */
.L_x_1896:
[----:B------:R-:W-:-:S08]  /*11d40*/  NOP ;  /* 0x0000000000007918 */ /* 0x000fd00000000000 */
[----:B--2---:R-:W0:-:S00]  /*11d50*/  USETMAXREG.DEALLOC.CTAPOOL 0x20 ;  /* 0x00000020000079c8 */ /* 0x004e0000080e0500 */
[----:B0-----:R-:W-:-:S06]  /*11d60*/  LOP3.LUT R0, R0, 0x3, RZ, 0xc0, !PT ;  /* 0x0000000300007812 */ /* 0x001fcc00078ec0ff */
[----:B------:R-:W0:Y:S02]  /*11d70*/  SHFL.IDX PT, R0, R0, RZ, 0x1f ;  /* 0x00001fff00007589 */ /* 0x000e2400000e0000 */
[----:B0-----:R-:W-:-:S13]  /*11d80*/  ISETP.NE.AND P0, PT, R0, RZ, PT ;  /* 0x000000ff0000720c */ /* 0x001fda0003f05270 */
[----:B------:R-:W-:Y:S05]  /*11d90*/  @P0 BRA `(.L_x_1898) ;  /* 0x0000004c00b40947 */ /* 0x000fea0003800000 */
[----:B------:R-:W2:Y:S01]  /*11da0*/  LDL.LU R7, [R1+0x8] ;  /* 0x0000080001077983 */ /* 0x000ea20000300800 */
        /* <DEDUP_REMOVED lines=20> */
[----:B------:R-:W-:Y:S02]  /*11ef0*/  IMAD.MOV.U32 R16, RZ, RZ, RZ ;  /* 0x000000ffff107224 */ /* 0x000fe400078e00ff */
        /* <DEDUP_REMOVED lines=25> */
[----:B------:R2:W-:Y:S01]  /*12090*/  STL [R1+0x8], R7 ;  /* 0x0000080701007387 */ /* 0x0005e20000100800 */
[----:B0-----:R-:W-:-:S05]  /*120a0*/  IMAD R4, R4, UR4, RZ ;  /* 0x0000000404047c24 */ /* 0x001fca000f8e02ff */
[----:B-1----:R-:W-:Y:S01]  /*120b0*/  ISETP.GT.AND P0, PT, R4, UR6, PT ;  /* 0x0000000604007c0c */ /* 0x002fe2000bf04270 */
[----:B------:R-:W-:-:S12]  /*120c0*/  IMAD.MOV.U32 R3, RZ, RZ, R4 ;  /* 0x000000ffff037224 */ /* 0x000fd800078e0004 */
[----:B--2---:R-:W-:Y:S05]  /*120d0*/  @P0 BRA `(.L_x_2054) ;  /* 0x0000000000b80947 */ /* 0x004fea0003800000 */
[----:B------:R-:W-:Y:S01]  /*120e0*/  IMAD.MOV.U32 R4, RZ, RZ, R3 ;  /* 0x000000ffff047224 */ /* 0x000fe200078e0003 */
[----:B------:R-:W-:Y:S01]  /*120f0*/  ULDC UR5, c[0x0][0xc14] ;  /* 0x0003050000057ab9 */ /* 0x000fe20000000800 */
[----:B------:R-:W-:Y:S01]  /*12100*/  IMAD.MOV.U32 R19, RZ, RZ, RZ ;  /* 0x000000ffff137224 */ /* 0x000fe200078e00ff */
[----:B------:R-:W-:Y:S01]  /*12110*/  ULDC UR7, c[0x0][0xc14] ;  /* 0x0003050000077ab9 */ /* 0x000fe20000000800 */
[----:B------:R-:W-:-:S05]  /*12120*/  ULDC UR4, c[0x0][0xc10] ;  /* 0x0003040000047ab9 */ /* 0x000fca0000000800 */
.L_x_2058:
        /* <DEDUP_REMOVED lines=14> */
.L_x_2057:
[----:B------:R-:W-:Y:S05]  /*12210*/  BSYNC B0 ;  /* 0x0000000000007941 */ /* 0x000fea0003800000 */
.L_x_2056:
        /* <DEDUP_REMOVED lines=26> */
.L_x_2054:
        /* <DEDUP_REMOVED lines=16> */
[----:B------:R-:W0:Y:S02]  /*124c0*/  F2I.FTZ.U32.TRUNC.NTZ R3, R11 ;  /* 0x0000000b00037305 */ /* 0x000e24000021f000 */
[----:B0-----:R-:W-:Y:S01]  /*124d0*/  IMAD.MOV R9, RZ, RZ, -R3 ;  /* 0x000000ffff097224 */ /* 0x001fe200078e0a03 */
[----:B------:R-:W-:Y:S06]  /*124e0*/  @!P0 BRA `(.L_x_2059) ;  /* 0x0000000000088947 */ /* 0x000fec0003800000 */
[----:B------:R-:W-:-:S06]  /*124f0*/  VIADD R16, R12, 0xffffffff ;  /* 0xffffffff0c107836 */ /* 0x000fcc0000000000 */
[----:B------:R0:W1:Y:S02]  /*12500*/  SHFL.IDX PT, R16, R5, R16, 0x1f ;  /* 0x00001f1005107589 */ /* 0x00006400000e0000 */
.L_x_2059:
[----:B-1----:R-:W-:Y:S01]  /*12510*/  IMAD R16, R16, UR4, R8 ;  /* 0x0000000410107c24 */ /* 0x002fe2000f8e0208 */
[----:B------:R-:W-:Y:S01]  /*12520*/  IABS R10, R4 ;  /* 0x00000004000a7213 */ /* 0x000fe20000000000 */
[----:B------:R-:W-:Y:S02]  /*12530*/  IMAD R9, R9, R6, RZ ;  /* 0x0000000609097224 */ /* 0x000fe400078e02ff */
[----:B------:R-:W-:Y:S01]  /*12540*/  IMAD.MOV.U32 R2, RZ, RZ, RZ ;  /* 0x000000ffff027224 */ /* 0x000fe200078e00ff */
[----:B0-----:R-:W-:Y:S01]  /*12550*/  IADD3 R5, -R16, UR6, RZ ;  /* 0x0000000610057c10 */ /* 0x001fe2000fffe1ff */
[----:B------:R-:W-:Y:S02]  /*12560*/  IMAD.MOV R10, RZ, RZ, -R10 ;  /* 0x000000ffff0a7224 */ /* 0x000fe400078e0a0a */
[----:B------:R-:W-:Y:S01]  /*12570*/  IMAD.HI.U32 R2, R3, R9, R2 ;  /* 0x0000000903027227 */ /* 0x000fe200078e0002 */
[----:B------:R-:W-:-:S05]  /*12580*/  IABS R8, R5 ;  /* 0x0000000500087213 */ /* 0x000fca0000000000 */
        /* <DEDUP_REMOVED lines=27> */
[----:B------:R-:W-:Y:S01]  /*12740*/  IMAD R5, R11, R8, RZ ;  /* 0x000000080b057224 */ /* 0x000fe200078e02ff */
[----:B------:R-:W-:-:S03]  /*12750*/  IABS R11, R7 ;  /* 0x00000007000b7213 */ /* 0x000fc60000000000 */
[----:B------:R-:W-:-:S04]  /*12760*/  IMAD.HI.U32 R2, R3, R5, R2 ;  /* 0x0000000503027227 */ /* 0x000fc800078e0002 */
[----:B------:R-:W-:Y:S02]  /*12770*/  IMAD.MOV.U32 R5, RZ, RZ, R10 ;  /* 0x000000ffff057224 */ /* 0x000fe400078e000a */
        /* <DEDUP_REMOVED lines=19> */
.L_x_2055:
[----:B------:R-:W-:Y:S02]  /*128b0*/  IMAD.MOV.U32 R17, RZ, RZ, RZ ;  /* 0x000000ffff117224 */ /* 0x000fe400078e00ff */
[----:B------:R-:W-:Y:S02]  /*128c0*/  IMAD.U32 R16, RZ, RZ, UR6 ;  /* 0x00000006ff107e24 */ /* 0x000fe4000f8e00ff */
[----:B------:R-:W-:-:S07]  /*128d0*/  IMAD.MOV.U32 R18, RZ, RZ, RZ ;  /* 0x000000ffff127224 */ /* 0x000fce00078e00ff */
.L_x_2060:
        /* <DEDUP_REMOVED lines=18> */
.L_x_2145:
[----:B--2---:R-:W2:Y:S02]  /*12a00*/  LDC.64 R2, c[0x0][0xc60] ;  /* 0x00031800ff027b82 */ /* 0x004ea40000000a00 */
[----:B--2---:R-:W-:-:S05]  /*12a10*/  IMAD.WIDE R2, R19, 0x4, R2 ;  /* 0x0000000413027825 */ /* 0x004fca00078e0202 */
[----:B------:R-:W0:Y:S01]  /*12a20*/  LDG.E R29, desc[UR40][R2.64] ;  /* 0x00000028021d7981 */ /* 0x000e22000c1e1900 */
[----:B------:R-:W-:Y:S05]  /*12a30*/  YIELD ;  /* 0x0000000000007946 */ /* 0x000fea0003800000 */
[----:B------:R-:W-:Y:S01]  /*12a40*/  ULDC.64 UR4, c[0x0][0xa28] ;  /* 0x00028a0000047ab9 */ /* 0x000fe20000000a00 */
[----:B------:R-:W-:Y:S01]  /*12a50*/  IMAD.MOV.U32 R10, RZ, RZ, RZ ;  /* 0x000000ffff0a7224 */ /* 0x000fe200078e00ff */
[----:B------:R-:W-:Y:S01]  /*12a60*/  ISETP.NE.U32.AND P1, PT, RZ, UR4, PT ;  /* 0x00000004ff007c0c */ /* 0x000fe2000bf25070 */
[----:B------:R-:W-:Y:S01]  /*12a70*/  ULDC.64 UR8, c[0x0][0xa08] ;  /* 0x0002820000087ab9 */ /* 0x000fe20000000a00 */
[----:B------:R-:W-:-:S02]  /*12a80*/  ULDC.64 UR10, c[0x0][0xa10] ;  /* 0x00028400000a7ab9 */ /* 0x000fc40000000a00 */
[----:B------:R-:W-:Y:S02]  /*12a90*/  ISETP.NE.AND.EX P1, PT, RZ, UR5, PT, P1 ;  /* 0x00000005ff007c0c */ /* 0x000fe4000bf25310 */
[----:B0-----:R-:W-:Y:S01]  /*12aa0*/  SHF.R.S32.HI R0, RZ, 0x1f, R29 ;  /* 0x0000001fff007819 */ /* 0x001fe2000001141d */
[----:B------:R-:W-:-:S10]  /*12ab0*/  IMAD.SHL.U32 R14, R29, 0x4, RZ ;  /* 0x000000041d0e7824 */ /* 0x000fd400078e00ff */
[C---:B------:R-:W-:Y:S02]  /*12ac0*/  @P1 LEA R2, P0, R29.reuse, UR4, 0x2 ;  /* 0x000000041d021c11 */ /* 0x040fe4000f8010ff */
[C-C-:B------:R-:W-:Y:S02]  /*12ad0*/  SHF.L.U64.HI R12, R29.reuse, 0x2, R0.reuse ;  /* 0x000000021d0c7819 */ /* 0x140fe40000010200 */
[----:B------:R-:W-:Y:S01]  /*12ae0*/  @P1 LEA.HI.X R3, R29, UR5, R0, 0x2, P0 ;  /* 0x000000051d031c11 */ /* 0x000fe200080f1400 */
[----:B------:R-:W-:Y:S01]  /*12af0*/  ULDC.64 UR4, c[0x0][0xa18] ;  /* 0x0002860000047ab9 */ /* 0x000fe20000000a00 */
[----:B------:R-:W-:Y:S01]  /*12b00*/  IMAD.MOV.U32 R0, RZ, RZ, RZ ;  /* 0x000000ffff007224 */ /* 0x000fe200078e00ff */
[----:B------:R-:W-:Y:S01]  /*12b10*/  ISETP.NE.U32.AND P0, PT, RZ, UR4, PT ;  /* 0x00000004ff007c0c */ /* 0x000fe2000bf05070 */
[----:B------:R-:W-:Y:S03]  /*12b20*/  STL [R1+0x4], R14 ;  /* 0x0000040e01007387 */ /* 0x000fe60000100800 */
[----:B------:R-:W-:Y:S01]  /*12b30*/  ISETP.NE.AND.EX P0, PT, RZ, UR5, PT, P0 ;  /* 0x00000005ff007c0c */ /* 0x000fe2000bf05300 */
[----:B------:R0:W5:Y:S04]  /*12b40*/  @P1 LDG.E R0, desc[UR40][R2.64] ;  /* 0x0000002802001981 */ /* 0x000168000c1e1900 */
[----:B------:R-:W-:Y:S08]  /*12b50*/  STL [R1+0x8], R12 ;  /* 0x0000080c01007387 */ /* 0x000ff00000100800 */
[----:B------:R-:W-:-:S04]  /*12b60*/  @P0 IADD3 R8, P2, R14, UR4, RZ ;  /* 0x000000040e080c10 */ /* 0x000fc8000ff5e0ff */
[----:B------:R-:W-:Y:S01]  /*12b70*/  @P0 IADD3.X R9, R12, UR5, RZ, P2, !PT ;  /* 0x000000050c090c10 */ /* 0x000fe200097fe4ff */
[----:B------:R-:W-:Y:S02]  /*12b80*/  ULDC.64 UR4, c[0x0][0xa00] ;  /* 0x0002800000047ab9 */ /* 0x000fe40000000a00 */
[----:B------:R-:W-:-:S04]  /*12b90*/  ISETP.NE.U32.AND P2, PT, RZ, UR4, PT ;  /* 0x00000004ff007c0c */ /* 0x000fc8000bf45070 */
[----:B------:R-:W-:Y:S02]  /*12ba0*/  ISETP.NE.AND.EX P2, PT, RZ, UR5, PT, P2 ;  /* 0x00000005ff007c0c */ /* 0x000fe4000bf45320 */
[----:B0-----:R-:W-:-:S04]  /*12bb0*/  IADD3 R2, P1, R14, UR4, RZ ;  /* 0x000000040e027c10 */ /* 0x001fc8000ff3e0ff */
[----:B------:R-:W-:-:S07]  /*12bc0*/  IADD3.X R3, R12, UR5, RZ, P1, !PT ;  /* 0x000000050c037c10 */ /* 0x000fce0008ffe4ff */
[----:B------:R-:W2:Y:S01]  /*12bd0*/  @P2 LDG.E R10, desc[UR40][R2.64] ;  /* 0x00000028020a2981 */ /* 0x000ea2000c1e1900 */
[----:B------:R-:W-:Y:S01]  /*12be0*/  ULDC UR4, c[0x0][0x288] ;  /* 0x0000a20000047ab9 */ /* 0x000fe20000000800 */
[----:B------:R-:W-:-:S04]  /*12bf0*/  IADD3 R6, P1, R14, UR8, RZ ;  /* 0x000000080e067c10 */ /* 0x000fc8000ff3e0ff */
[----:B------:R-:W-:Y:S02]  /*12c00*/  IADD3.X R7, R12, UR9, RZ, P1, !PT ;  /* 0x000000090c077c10 */ /* 0x000fe40008ffe4ff */
[----:B------:R-:W-:-:S04]  /*12c10*/  IADD3 R4, P1, R14, UR10, RZ ;  /* 0x0000000a0e047c10 */ /* 0x000fc8000ff3e0ff */
[----:B------:R-:W-:Y:S02]  /*12c20*/  IADD3.X R5, R12, UR11, RZ, P1, !PT ;  /* 0x0000000b0c057c10 */ /* 0x000fe40008ffe4ff */
[----:B------:R-:W-:Y:S01]  /*12c30*/  ISETP.NE.U32.AND P1, PT, RZ, UR8, PT ;  /* 0x00000008ff007c0c */ /* 0x000fe2000bf25070 */
[----:B------:R-:W-:-:S03]  /*12c40*/  ULDC UR6, c[0x0][0x338] ;  /* 0x0000ce0000067ab9 */ /* 0x000fc60000000800 */
[----:B------:R-:W-:Y:S02]  /*12c50*/  ISETP.NE.AND.EX P3, PT, RZ, UR9, PT, P1 ;  /* 0x00000009ff007c0c */ /* 0x000fe4000bf65310 */
[----:B------:R-:W-:-:S04]  /*12c60*/  ISETP.NE.U32.AND P1, PT, RZ, UR10, PT ;  /* 0x0000000aff007c0c */ /* 0x000fc8000bf25070 */
[----:B------:R-:W-:Y:S01]  /*12c70*/  ISETP.NE.AND.EX P1, PT, RZ, UR11, PT, P1 ;  /* 0x0000000bff007c0c */ /* 0x000fe2000bf25310 */
[----:B--2---:R0:W-:Y:S02]  /*12c80*/  STL [R1+0x10], R10 ;  /* 0x0000100a01007387 */ /* 0x0041e40000100800 */
[----:B0-----:R-:W-:Y:S01]  /*12c90*/  IMAD.U32 R10, RZ, RZ, UR4 ;  /* 0x00000004ff0a7e24 */ /* 0x001fe2000f8e00ff */
[----:B------:R-:W-:Y:S02]  /*12ca0*/  ULDC.64 UR4, c[0x0][0x3f8] ;  /* 0x0000fe0000047ab9 */ /* 0x000fe40000000a00 */
[----:B------:R-:W-:-:S03]  /*12cb0*/  UISETP.NE.U32.AND UP0, UPT, UR4, URZ, UPT ;  /* 0x0000003f0400728c */ /* 0x000fc6000bf05070 */
[----:B------:R-:W-:Y:S01]  /*12cc0*/  ULDC UR4, c[0x0][0x404] ;  /* 0x0001010000047ab9 */ /* 0x000fe20000000800 */
[----:B------:R-:W-:Y:S01]  /*12cd0*/  UISETP.NE.AND.EX UP0, UPT, UR5, URZ, UPT, UP0 ;  /* 0x0000003f0500728c */ /* 0x000fe2000bf05300 */
[----:B------:R0:W5:Y:S02]  /*12ce0*/  @P0 LDG.E R10, desc[UR40][R8.64] ;  /* 0x00000028080a0981 */ /* 0x000164000c1e1900 */
[----:B------:R-:W-:Y:S01]  /*12cf0*/  ULDC UR5, c[0x0][0x2e0] ;  /* 0x0000b80000057ab9 */ /* 0x000fe20000000800 */
[----:B------:R-:W-:-:S04]  /*12d00*/  USEL UR4, UR4, 0x1, UP0 ;  /* 0x0000000104047887 */ /* 0x000fc80008000000 */
[----:B------:R-:W-:Y:S01]  /*12d10*/  UIMAD UR4, UR4, UR5, URZ ;  /* 0x00000005040472a4 */ /* 0x000fe2000f8e023f */
[----:B0-----:R-:W-:-:S05]  /*12d20*/  IMAD.U32 R9, RZ, RZ, UR6 ;  /* 0x00000006ff097e24 */ /* 0x001fca000f8e00ff */
[----:B------:R-:W-:Y:S01]  /*12d30*/  IMAD.U32 R11, RZ, RZ, UR4 ;  /* 0x00000004ff0b7e24 */ /* 0x000fe2000f8e00ff */
[----:B------:R-:W-:Y:S06]  /*12d40*/  @P0 BRA `(.L_x_2062) ;  /* 0x0000000000100947 */ /* 0x000fec0003800000 */
[----:B------:R-:W-:Y:S05]  /*12d50*/  @!P2 BRA `(.L_x_2062) ;  /* 0x00000000000ca947 */ /* 0x000fea0003800000 */
[----:B------:R-:W2:Y:S04]  /*12d60*/  LDG.E R13, desc[UR40][R2.64] ;  /* 0x00000028020d7981 */ /* 0x000ea8000c1e1900 */
[----:B-----5:R-:W2:Y:S02]  /*12d70*/  LDG.E R10, desc[UR40][R2.64+0x4] ;  /* 0x00000428020a7981 */ /* 0x020ea4000c1e1900 */
[----:B--2---:R-:W-:-:S07]  /*12d80*/  IMAD.IADD R10, R10, 0x1, -R13 ;  /* 0x000000010a0a7824 */ /* 0x004fce00078e0a0d */
.L_x_2062:
[----:B------:R-:W-:Y:S01]  /*12d90*/  IMAD.MOV.U32 R23, RZ, RZ, RZ ;  /* 0x000000ffff177224 */ /* 0x000fe200078e00ff */
[----:B------:R-:W-:Y:S01]  /*12da0*/  ULDC.64 UR4, c[0x0][0xa20] ;  /* 0x0002880000047ab9 */ /* 0x000fe20000000a00 */
[----:B------:R-:W-:-:S04]  /*12db0*/  IMAD.MOV.U32 R8, RZ, RZ, RZ ;  /* 0x000000ffff087224 */ /* 0x000fc800078e00ff */
[----:B------:R-:W2:Y:S04]  /*12dc0*/  @P3 LDG.E R23, desc[UR40][R6.64] ;  /* 0x0000002806173981 */ /* 0x000ea8000c1e1900 */
[----:B------:R0:W5:Y:S01]  /*12dd0*/  @P1 LDG.E R8, desc[UR40][R4.64] ;  /* 0x0000002804081981 */ /* 0x000162000c1e1900 */
[----:B------:R-:W-:-:S04]  /*12de0*/  ISETP.NE.U32.AND P0, PT, RZ, UR4, PT ;  /* 0x00000004ff007c0c */ /* 0x000fc8000bf05070 */
[----:B------:R-:W-:Y:S01]  /*12df0*/  ISETP.NE.AND.EX P0, PT, RZ, UR5, PT, P0 ;  /* 0x00000005ff007c0c */ /* 0x000fe2000bf05300 */
[----:B--2--5:R-:W-:-:S12]  /*12e00*/  IMAD.IADD R23, R23, 0x1, R0 ;  /* 0x0000000117177824 */ /* 0x024fd800078e0200 */
[----:B0-----:R-:W-:Y:S05]  /*12e10*/  @!P0 BRA `(.L_x_2063) ;  /* 0x0000000000108947 */ /* 0x001fea0003800000 */
[----:B------:R-:W-:-:S04]  /*12e20*/  IADD3 R2, P0, R14, UR4, RZ ;  /* 0x000000040e027c10 */ /* 0x000fc8000ff1e0ff */
[----:B------:R-:W-:-:S05]  /*12e30*/  IADD3.X R3, R12, UR5, RZ, P0, !PT ;  /* 0x000000050c037c10 */ /* 0x000fca00087fe4ff */
[----:B------:R0:W5:Y:S01]  /*12e40*/  LDG.E R11, desc[UR40][R2.64] ;  /* 0x00000028020b7981 */ /* 0x000162000c1e1900 */
[----:B------:R-:W-:Y:S05]  /*12e50*/  BRA `(.L_x_2064) ;  /* 0x0000000000107947 */ /* 0x000fea0003800000 */
.L_x_2063:
[----:B------:R-:W-:Y:S05]  /*12e60*/  @!P3 BRA `(.L_x_2064) ;  /* 0x00000000000cb947 */ /* 0x000fea0003800000 */
[----:B------:R-:W2:Y:S04]  /*12e70*/  LDG.E R2, desc[UR40][R6.64] ;  /* 0x0000002806027981 */ /* 0x000ea8000c1e1900 */
[----:B------:R-:W2:Y:S02]  /*12e80*/  LDG.E R11, desc[UR40][R6.64+0x4] ;  /* 0x00000428060b7981 */ /* 0x000ea4000c1e1900 */
[----:B--2---:R-:W-:-:S07]  /*12e90*/  IMAD.IADD R11, R11, 0x1, -R2 ;  /* 0x000000010b0b7824 */ /* 0x004fce00078e0a02 */
.L_x_2064:
[----:B0-----:R-:W2:Y:S04]  /*12ea0*/  @P1 LDG.E R3, desc[UR40][R4.64] ;  /* 0x0000002804031981 */ /* 0x001ea8000c1e1900 */
[----:B------:R-:W2:Y:S01]  /*12eb0*/  @P1 LDG.E R2, desc[UR40][R4.64+0x4] ;  /* 0x0000042804021981 */ /* 0x000ea2000c1e1900 */
[----:B-----5:R-:W-:Y:S01]  /*12ec0*/  IMAD.IADD R0, R11, 0x1, -R0 ;  /* 0x000000010b007824 */ /* 0x020fe200078e0a00 */
[----:B------:R-:W-:Y:S01]  /*12ed0*/  BSSY B0, `(.L_x_2065) ;  /* 0x00000b7000007945 */ /* 0x000fe20003800000 */
[----:B------:R-:W-:Y:S01]  /*12ee0*/  PLOP3.LUT P2, PT, PT, PT, PT, 0x80, 0x0 ;  /* 0x000000000000781c */ /* 0x000fe20003f4f070 */
[----:B--2---:R-:W-:Y:S02]  /*12ef0*/  @P1 IMAD.IADD R9, R2, 0x1, -R3 ;  /* 0x0000000102091824 */ /* 0x004fe400078e0a03 */
[----:B------:R-:W-:-:S02]  /*12f00*/  IMAD R3, R17, 0xc0, RZ ;  /* 0x000000c011037824 */ /* 0x000fc400078e02ff */
[----:B------:R-:W-:-:S03]  /*12f10*/  IMAD.IADD R2, R0, 0x1, R9 ;  /* 0x0000000100027824 */ /* 0x000fc600078e0209 */
        /* <DEDUP_REMOVED lines=9> */
[----:B------:R-:W-:-:S05]  /*12fb0*/  VIMNMX R12, R2, R3, PT ;  /* 0x00000003020c7248 */ /* 0x000fca0003fe0100 */
[--C-:B------:R-:W-:Y:S01]  /*12fc0*/  IMAD R2, R12, 0x80, -R0.reuse ;  /* 0x000000800c027824 */ /* 0x100fe200078e0a00 */
[----:B------:R0:W-:Y:S01]  /*12fd0*/  STL [R1], R12 ;  /* 0x0000000c01007387 */ /* 0x0001e20000100800 */
[----:B------:R-:W-:-:S03]  /*12fe0*/  IMAD.MOV R0, RZ, RZ, -R0 ;  /* 0x000000ffff007224 */ /* 0x000fc600078e0a00 */
[----:B------:R-:W-:Y:S02]  /*12ff0*/  VIMNMX R9, R2, R9, PT ;  /* 0x0000000902097248 */ /* 0x000fe40003fe0100 */
[----:B------:R-:W-:-:S04]  /*13000*/  VIMNMX R2, RZ, R0, !PT ;  /* 0x00000000ff027248 */ /* 0x000fc80007fe0100 */
[----:B------:R-:W-:Y:S02]  /*13010*/  ISETP.GT.AND P0, PT, R9, R2, PT ;  /* 0x000000020900720c */ /* 0x000fe40003f04270 */
[----:B------:R-:W-:-:S11]  /*13020*/  SHF.R.U32.HI R2, RZ, 0x7, R2 ;  /* 0x00000007ff027819 */ /* 0x000fd60000011602 */
[----:B------:R-:W-:-:S05]  /*13030*/  @P0 VIADD R0, R9, 0x7f ;  /* 0x0000007f09000836 */ /* 0x000fca0000000000 */
[----:B------:R-:W-:-:S04]  /*13040*/  @P0 SHF.R.S32.HI R3, RZ, 0x1f, R0 ;  /* 0x0000001fff030819 */ /* 0x000fc80000011400 */
[----:B------:R-:W-:Y:S01]  /*13050*/  @P0 LEA.HI R0, R3, R0, RZ, 0x7 ;  /* 0x0000000003000211 */ /* 0x000fe200078f38ff */
[----:B------:R-:W-:-:S03]  /*13060*/  IMAD.MOV.U32 R3, RZ, RZ, R2 ;  /* 0x000000ffff037224 */ /* 0x000fc600078e0002 */
[----:B------:R-:W-:-:S04]  /*13070*/  @P0 SHF.R.S32.HI R3, RZ, 0x7, R0 ;  /* 0x00000007ff030819 */ /* 0x000fc80000011400 */
[----:B------:R-:W-:-:S13]  /*13080*/  ISETP.GT.AND P0, PT, R3, R2, PT ;  /* 0x000000020300720c */ /* 0x000fda0003f04270 */
[----:B0-----:R-:W-:Y:S05]  /*13090*/  @!P0 BRA `(.L_x_2066) ;  /* 0x0000000800688947 */ /* 0x001fea0003800000 */
[----:B------:R-:W0:Y:S01]  /*130a0*/  LDC R0, c[0x0][0x428] ;  /* 0x00010a00ff007b82 */ /* 0x000e220000000800 */
[----:B------:R-:W-:Y:S01]  /*130b0*/  UMOV UR4, 0xffffffff ;  /* 0xffffffff00047882 */ /* 0x000fe20000000000 */
[----:B0-----:R-:W-:Y:S01]  /*130c0*/  ISETP.NE.AND P0, PT, R0, 0x1, PT ;  /* 0x000000010000780c */ /* 0x001fe20003f05270 */
[----:B------:R-:W-:-:S12]  /*130d0*/  IMAD.MOV.U32 R0, RZ, RZ, R18 ;  /* 0x000000ffff007224 */ /* 0x000fd800078e0012 */
[----:B------:R-:W0:Y:S08]  /*130e0*/  @P0 LDC R5, c[0x0][0x42c] ;  /* 0x00010b00ff050b82 */ /* 0x000e300000000800 */
[----:B------:R-:W2:Y:S01]  /*130f0*/  @P0 LDC R7, c[0x0][0x430] ;  /* 0x00010c00ff070b82 */ /* 0x000ea20000000800 */
[----:B0-----:R-:W-:-:S05]  /*13100*/  @P0 IMAD.HI.U32 R4, R18, R5, RZ ;  /* 0x0000000512040227 */ /* 0x001fca00078e00ff */
[----:B--2---:R-:W-:Y:S02]  /*13110*/  @P0 SHF.R.U32.HI R0, RZ, R7, R4 ;  /* 0x00000007ff000219 */ /* 0x004fe40000011604 */
[----:B------:R-:W-:Y:S01]  /*13120*/  SEL R4, R29, RZ, !P1 ;  /* 0x000000ff1d047207 */ /* 0x000fe20004800000 */
[----:B------:R-:W-:Y:S06]  /*13130*/  BRA.DIV UR4, `(.L_x_2067) ;  /* 0x0000004a046c7947 */ /* 0x000fec000b800000 */
.L_x_2215:
[----:B------:R-:W-:-:S03]  /*13140*/  UMOV UR4, 0xffffffff ;  /* 0xffffffff00047882 */ /* 0x000fc60000000000 */
[----:B------:R-:W-:Y:S05]  /*13150*/  BRA.DIV UR4, `(.L_x_2068) ;  /* 0x0000004a04987947 */ /* 0x000fea000b800000 */
[----:B------:R-:W-:-:S13]  /*13160*/  ELECT P6, URZ, PT ;  /* 0x00000000003f782f */ /* 0x000fda00038c0000 */
.L_x_2218:
        /* <DEDUP_REMOVED lines=12> */
.L_x_2219:
[----:B------:R-:W-:Y:S05]  /*13230*/  BSYNC B1 ;  /* 0x0000000000017941 */ /* 0x000fea0003800000 */
.L_x_2069:
[----:B------:R-:W-:Y:S04]  /*13240*/  BSSY B1, `(.L_x_2071) ;  /* 0x0000037000017945 */ /* 0x000fe80003800000 */
[----:B------:R-:W-:Y:S05]  /*13250*/  @!P6 BRA `(.L_x_2072) ;  /* 0x0000000000d4e947 */ /* 0x000fea0003800000 */
[----:B0-----:R-:W-:Y:S01]  /*13260*/  IMAD R5, R25, 0x8, R6 ;  /* 0x0000000819057824 */ /* 0x001fe200078e0206 */
[----:B------:R-:W-:-:S04]  /*13270*/  SHF.L.U32 R10, R26, 0x1f, RZ ;  /* 0x0000001f1a0a7819 */ /* 0x000fc800000006ff */
[----:B------:R-:W0:Y:S02]  /*13280*/  SYNCS.PHASECHK.TRANS64.TRYWAIT P0, [R5+URZ+0x168a0], R10 ;  /* 0x0168a00a050075a7 */ /* 0x000e24000800017f */
[----:B0-----:R-:W-:Y:S05]  /*13290*/  @!P0 BRA `(.L_x_2073) ;  /* 0x00000048007c8947 */ /* 0x001fea0003800000 */
.L_x_2220:
        /* <DEDUP_REMOVED lines=9> */
.L_x_2074:
        /* <DEDUP_REMOVED lines=18> */
.L_x_2221:
[----:B------:R-:W-:Y:S01]  /*13450*/  IMAD.SHL.U32 R9, R25, 0x2000, RZ ;  /* 0x0000200019097824 */ /* 0x000fe200078e00ff */
[----:B------:R-:W-:Y:S06]  /*13460*/  @P1 BRA `(.L_x_2076) ;  /* 0x0000000000141947 */ /* 0x000fec0003800000 */
[----:B------:R-:W-:Y:S01]  /*13470*/  ISETP.NE.AND P0, PT, R28, RZ, PT ;  /* 0x000000ff1c00720c */ /* 0x000fe20003f05270 */
[----:B0--3--:R-:W-:-:S04]  /*13480*/  IMAD.MOV.U32 R10, RZ, RZ, 0x4000 ;  /* 0x00004000ff0a7424 */ /* 0x009fc800078e00ff */
[----:B------:R4:W-:Y:S08]  /*13490*/  SYNCS.ARRIVE.TRANS64 RZ, [R5+URZ+0x168b0], R10 ;  /* 0x0168b00a05ff79a7 */ /* 0x0009f0000800003f */
[----:B------:R-:W-:Y:S05]  /*134a0*/  @!P0 BRA `(.L_x_2076) ;  /* 0x0000000000048947 */ /* 0x000fea0003800000 */
[----:B------:R-:W-:Y:S01]  /*134b0*/  BPT.TRAP 0x1 ;  /* 0x000000040000795c */ /* 0x000fe20000300000 */
.L_x_2076:
        /* <DEDUP_REMOVED lines=15> */
.L_x_2072:
[----:B------:R-:W-:Y:S05]  /*135b0*/  BSYNC B1 ;  /* 0x0000000000017941 */ /* 0x000fea0003800000 */
.L_x_2071:
        /* <DEDUP_REMOVED lines=9> */
.L_x_2083:
[----:B------:R-:W-:Y:S05]  /*13650*/  YIELD ;  /* 0x0000000000007946 */ /* 0x000fea0003800000 */
[----:B------:R-:W-:Y:S04]  /*13660*/  BSSY B1, `(.L_x_2077) ;  /* 0x0000034000017945 */ /* 0x000fe80003800000 */
[----:B------:R-:W-:Y:S05]  /*13670*/  @!P6 BRA `(.L_x_2078) ;  /* 0x0000000000c8e947 */ /* 0x000fea0003800000 */
[----:B------:R-:W-:Y:S01]  /*13680*/  IMAD R10, R25, 0x8, R6 ;  /* 0x00000008190a7824 */ /* 0x000fe200078e0206 */
[----:B------:R-:W-:-:S04]  /*13690*/  SHF.L.U32 R5, R26, 0x1f, RZ ;  /* 0x0000001f1a057819 */ /* 0x000fc800000006ff */
[----:B------:R-:W0:Y:S02]  /*136a0*/  SYNCS.PHASECHK.TRANS64.TRYWAIT P0, [R10+URZ+0x168a0], R5 ;  /* 0x0168a0050a0075a7 */ /* 0x000e24000800017f */
[----:B0-----:R-:W-:Y:S05]  /*136b0*/  @!P0 BRA `(.L_x_2079) ;  /* 0x00000044009c8947 */ /* 0x001fea0003800000 */
.L_x_2222:
        /* <DEDUP_REMOVED lines=9> */
.L_x_2080:
        /* <DEDUP_REMOVED lines=17> */
.L_x_2223:
[----:B------:R-:W-:Y:S05]  /*13860*/  @P0 BRA `(.L_x_2082) ;  /* 0x0000000000140947 */ /* 0x000fea0003800000 */
[----:B------:R-:W-:Y:S01]  /*13870*/  ISETP.NE.AND P1, PT, R28, RZ, PT ;  /* 0x000000ff1c00720c */ /* 0x000fe20003f25270 */
[----:B0-2---:R-:W-:-:S04]  /*13880*/  IMAD.MOV.U32 R5, RZ, RZ, 0x4000 ;  /* 0x00004000ff057424 */ /* 0x005fc800078e00ff */
[----:B------:R3:W-:Y:S08]  /*13890*/  SYNCS.ARRIVE.TRANS64 RZ, [R10+URZ+0x168b0], R5 ;  /* 0x0168b0050aff79a7 */ /* 0x0007f0000800003f */
[----:B------:R-:W-:Y:S05]  /*138a0*/  @!P1 BRA `(.L_x_2082) ;  /* 0x0000000000049947 */ /* 0x000fea0003800000 */
[----:B------:R-:W-:Y:S01]  /*138b0*/  BPT.TRAP 0x1 ;  /* 0x000000040000795c */ /* 0x000fe20000300000 */
.L_x_2082:
        /* <DEDUP_REMOVED lines=14> */
.L_x_2078:
[----:B------:R-:W-:Y:S05]  /*139a0*/  BSYNC B1 ;  /* 0x0000000000017941 */ /* 0x000fea0003800000 */
.L_x_2077:
        /* <DEDUP_REMOVED lines=9> */
.L_x_2066:
[----:B------:R-:W-:Y:S05]  /*13a40*/  BSYNC B0 ;  /* 0x0000000000007941 */ /* 0x000fea0003800000 */
.L_x_2065:
[----:B------:R-:W2:Y:S01]  /*13a50*/  LDL R5, [R1] ;  /* 0x0000000001057983 */ /* 0x000ea20000100800 */
        /* <DEDUP_REMOVED lines=20> */
.L_x_2085:
        /* <DEDUP_REMOVED lines=22> */
.L_x_2087:
        /* <DEDUP_REMOVED lines=19> */
.L_x_2089:
        /* <DEDUP_REMOVED lines=16> */
.L_x_2088:
[----:B------:R-:W2:Y:S01]  /*13f30*/  LDL.LU R2, [R1+0x4] ;  /* 0x0000040001027983 */ /* 0x000ea20000300800 */
        /* <DEDUP_REMOVED lines=27> */
.L_x_2090:
        /* <DEDUP_REMOVED lines=19> */
.L_x_2226:
[----:B------:R-:W-:Y:S01]  /*14220*/  UMOV UR4, 0xffffffff ;  /* 0xffffffff00047882 */ /* 0x000fe20000000000 */
[----:B------:R-:W-:Y:S02]  /*14230*/  SHF.R.S32.HI R12, RZ, 0x1f, R6 ;  /* 0x0000001fff0c7819 */ /* 0x000fe40000011406 */
[----:B------:R-:W-:Y:S05]  /*14240*/  BRA.DIV UR4, `(.L_x_2092) ;  /* 0x0000003e04147947 */ /* 0x000fea000b800000 */
[----:B------:R-:W-:-:S13]  /*14250*/  ELECT P6, URZ, PT ;  /* 0x00000000003f782f */ /* 0x000fda00038c0000 */
.L_x_2229:
        /* <DEDUP_REMOVED lines=21> */
.L_x_2094:
[----:B------:R-:W-:Y:S01]  /*143b0*/  IMAD R5, R22, 0x8, R27 ;  /* 0x0000000816057824 */ /* 0x000fe200078e021b */
[----:B------:R-:W-:-:S04]  /*143c0*/  SHF.L.U32 R4, R24, 0x1f, RZ ;  /* 0x0000001f18047819 */ /* 0x000fc800000006ff */
[----:B------:R-:W2:Y:S02]  /*143d0*/  SYNCS.PHASECHK.TRANS64.TRYWAIT P0, [R5+URZ+0x16840], R4 ;  /* 0x01684004050075a7 */ /* 0x000ea4000800017f */
[----:B--2---:R-:W-:Y:S05]  /*143e0*/  @!P0 BRA `(.L_x_2095) ;  /* 0x0000003800cc8947 */ /* 0x004fea0003800000 */
.L_x_2230:
        /* <DEDUP_REMOVED lines=9> */
.L_x_2096:
        /* <DEDUP_REMOVED lines=17> */
.L_x_2093:
        /* <DEDUP_REMOVED lines=27> */
.L_x_2231:
[----:B------:R-:W-:Y:S05]  /*14740*/  BSYNC B0 ;  /* 0x0000000000007941 */ /* 0x000fea0003800000 */
.L_x_2097:
[----:B------:R-:W2:Y:S01]  /*14750*/  LDL R5, [R1] ;  /* 0x0000000001057983 */ /* 0x000ea20000100800 */
[----:B------:R-:W-:Y:S01]  /*14760*/  BSSY B0, `(.L_x_2099) ;  /* 0x0000127000007945 */ /* 0x000fe20003800000 */
[----:B--2---:R-:W-:-:S13]  /*14770*/  ISETP.GE.AND P0, PT, R5, 0x2, PT ;  /* 0x000000020500780c */ /* 0x004fda0003f06270 */
[----:B------:R-:W-:Y:S05]  /*14780*/  @!P0 BRA `(.L_x_2100) ;  /* 0x0000001000908947 */ /* 0x000fea0003800000 */
[C---:B0-----:R-:W-:Y:S01]  /*14790*/  LOP3.LUT R4, R5.reuse, 0x1, RZ, 0xc0, !PT ;  /* 0x0000000105047812 */ /* 0x041fe200078ec0ff */
[----:B------:R-:W-:Y:S01]  /*147a0*/  VIADD R11, R5, 0xfffffffe ;  /* 0xfffffffe050b7836 */ /* 0x000fe20000000000 */
[----:B------:R-:W-:Y:S02]  /*147b0*/  BSSY B1, `(.L_x_2101) ;  /* 0x0000064000017945 */ /* 0x000fe40003800000 */
[----:B------:R-:W-:Y:S01]  /*147c0*/  ISETP.NE.U32.AND P0, PT, R4, 0x1, PT ;  /* 0x000000010400780c */ /* 0x000fe20003f05070 */
[----:B------:R-:W-:-:S12]  /*147d0*/  IMAD.MOV.U32 R9, RZ, RZ, R11 ;  /* 0x000000ffff097224 */ /* 0x000fd800078e000b */
[----:B------:R-:W-:Y:S05]  /*147e0*/  @!P0 BRA `(.L_x_2102) ;  /* 0x0000000400808947 */ /* 0x000fea0003800000 */
        /* <DEDUP_REMOVED lines=30> */
.L_x_2105:
[----:B0-----:R-:W-:Y:S01]  /*149d0*/  IMAD R3, R10, 0x8, R27 ;  /* 0x000000080a037824 */ /* 0x001fe200078e021b */
[----:B------:R-:W-:-:S04]  /*149e0*/  SHF.L.U32 R2, R13, 0x1f, RZ ;  /* 0x0000001f0d027819 */ /* 0x000fc800000006ff */
[----:B------:R-:W0:Y:S02]  /*149f0*/  SYNCS.PHASECHK.TRANS64.TRYWAIT P0, [R3+URZ+0x16840], R2 ;  /* 0x01684002030075a7 */ /* 0x000e24000800017f */
[----:B0-----:R-:W-:Y:S05]  /*14a00*/  @!P0 BRA `(.L_x_2106) ;  /* 0x00000034006c8947 */ /* 0x001fea0003800000 */
.L_x_2232:
        /* <DEDUP_REMOVED lines=9> */
.L_x_2107:
        /* <DEDUP_REMOVED lines=21> */
.L_x_2233:
[----:B------:R-:W-:Y:S05]  /*14bf0*/  @P1 BRA `(.L_x_2109) ;  /* 0x0000000000181947 */ /* 0x000fea0003800000 */
[----:B------:R-:W-:Y:S01]  /*14c00*/  ISETP.NE.AND P0, PT, R28, RZ, PT ;  /* 0x000000ff1c00720c */ /* 0x000fe20003f05270 */
[----:B0-----:R-:W-:Y:S02]  /*14c10*/  IMAD R2, R22, 0x8, R27 ;  /* 0x0000000816027824 */ /* 0x001fe400078e021b */
[----:B------:R-:W-:-:S04]  /*14c20*/  IMAD.MOV.U32 R3, RZ, RZ, 0x4000 ;  /* 0x00004000ff037424 */ /* 0x000fc800078e00ff */
[----:B------:R2:W-:Y:S06]  /*14c30*/  SYNCS.ARRIVE.TRANS64 RZ, [R2+URZ+0x16850], R3 ;  /* 0x0168500302ff79a7 */ /* 0x0005ec000800003f */
[----:B------:R-:W-:Y:S05]  /*14c40*/  @!P0 BRA `(.L_x_2109) ;  /* 0x0000000000048947 */ /* 0x000fea0003800000 */
[----:B------:R-:W-:Y:S01]  /*14c50*/  BPT.TRAP 0x1 ;  /* 0x000000040000795c */ /* 0x000fe20000300000 */
.L_x_2109:
        /* <DEDUP_REMOVED lines=20> */
.L_x_2104:
[----:B------:R-:W-:Y:S05]  /*14da0*/  BSYNC B2 ;  /* 0x0000000000027941 */ /* 0x000fea0003800000 */
.L_x_2103:
[----:B------:R-:W2:Y:S01]  /*14db0*/  LDL.LU R2, [R1] ;  /* 0x0000000001027983 */ /* 0x000ea20000300800 */
[----:B------:R-:W-:Y:S02]  /*14dc0*/  IMAD.MOV.U32 R22, RZ, RZ, R10 ;  /* 0x000000ffff167224 */ /* 0x000fe400078e000a */
[----:B------:R-:W-:Y:S02]  /*14dd0*/  IMAD.MOV.U32 R24, RZ, RZ, R13 ;  /* 0x000000ffff187224 */ /* 0x000fe400078e000d */
[----:B--2---:R-:W-:-:S07]  /*14de0*/  VIADD R9, R2, 0xfffffffd ;  /* 0xfffffffd02097836 */ /* 0x004fce0000000000 */
.L_x_2102:
[----:B------:R-:W-:Y:S05]  /*14df0*/  BSYNC B1 ;  /* 0x0000000000017941 */ /* 0x000fea0003800000 */
.L_x_2101:
[----:B------:R-:W-:-:S13]  /*14e00*/  ISETP.NE.AND P0, PT, R11, RZ, PT ;  /* 0x000000ff0b00720c */ /* 0x000fda0003f05270 */
[----:B------:R-:W-:Y:S05]  /*14e10*/  @!P0 BRA `(.L_x_2100) ;  /* 0x0000000800ec8947 */ /* 0x000fea0003800000 */
[----:B------:R-:W-:-:S07]  /*14e20*/  IMAD.MOV.U32 R4, RZ, RZ, R8 ;  /* 0x000000ffff047224 */ /* 0x000fce00078e0008 */
.L_x_2124:
        /* <DEDUP_REMOVED lines=31> */
.L_x_2112:
[----:B------:R-:W-:Y:S01]  /*15020*/  IMAD R3, R10, 0x8, R27 ;  /* 0x000000080a037824 */ /* 0x000fe200078e021b */
[----:B------:R-:W-:-:S04]  /*15030*/  SHF.L.U32 R2, R11, 0x1f, RZ ;  /* 0x0000001f0b027819 */ /* 0x000fc800000006ff */
[----:B------:R-:W2:Y:S02]  /*15040*/  SYNCS.PHASECHK.TRANS64.TRYWAIT P0, [R3+URZ+0x16840], R2 ;  /* 0x01684002030075a7 */ /* 0x000ea4000800017f */
[----:B--2---:R-:W-:Y:S05]  /*15050*/  @!P0 BRA `(.L_x_2113) ;  /* 0x0000003000008947 */ /* 0x004fea0003800000 */
.L_x_2234:
        /* <DEDUP_REMOVED lines=9> */
.L_x_2114:
        /* <DEDUP_REMOVED lines=21> */
.L_x_2235:
[----:B------:R-:W-:Y:S05]  /*15240*/  @P0 BRA `(.L_x_2116) ;  /* 0x0000000000140947 */ /* 0x000fea0003800000 */
[----:B------:R-:W-:Y:S01]  /*15250*/  ISETP.NE.AND P1, PT, R28, RZ, PT ;  /* 0x000000ff1c00720c */ /* 0x000fe20003f25270 */
[----:B------:R-:W-:-:S04]  /*15260*/  IMAD.MOV.U32 R2, RZ, RZ, 0x4000 ;  /* 0x00004000ff027424 */ /* 0x000fc800078e00ff */
[----:B------:R2:W-:Y:S08]  /*15270*/  SYNCS.ARRIVE.TRANS64 RZ, [R3+URZ+0x50], R2 ;  /* 0x0000500203ff79a7 */ /* 0x0005f0000800003f */
[----:B------:R-:W-:Y:S05]  /*15280*/  @!P1 BRA `(.L_x_2116) ;  /* 0x0000000000049947 */ /* 0x000fea0003800000 */
[----:B------:R-:W-:Y:S01]  /*15290*/  BPT.TRAP 0x1 ;  /* 0x000000040000795c */ /* 0x000fe20000300000 */
.L_x_2116:
        /* <DEDUP_REMOVED lines=19> */
.L_x_2111:
[----:B------:R-:W-:Y:S05]  /*153d0*/  BSYNC B1 ;  /* 0x0000000000017941 */ /* 0x000fea0003800000 */
.L_x_2110:
        /* <DEDUP_REMOVED lines=30> */
.L_x_2119:
[----:B--2---:R-:W-:Y:S01]  /*155c0*/  IMAD R2, R22, 0x8, R27 ;  /* 0x0000000816027824 */ /* 0x004fe200078e021b */
[----:B------:R-:W-:-:S04]  /*155d0*/  SHF.L.U32 R3, R24, 0x1f, RZ ;  /* 0x0000001f18037819 */ /* 0x000fc800000006ff */
[----:B------:R-:W2:Y:S02]  /*155e0*/  SYNCS.PHASECHK.TRANS64.TRYWAIT P0, [R2+URZ+0x16840], R3 ;  /* 0x01684003020075a7 */ /* 0x000ea4000800017f */
[----:B--2---:R-:W-:Y:S05]  /*155f0*/  @!P0 BRA `(.L_x_2120) ;  /* 0x0000002800c08947 */ /* 0x004fea0003800000 */
.L_x_2236:
        /* <DEDUP_REMOVED lines=9> */
.L_x_2121:
        /* <DEDUP_REMOVED lines=15> */
[----:B------:R-:W-:Y:S02]  /*15780*/  ULEA UR11, UR11, UR4, 0x7 ;  /* 0x000000040b0b7291 */ /* 0x000fe4000f8e383f */
[----:B------:R-:W-:Y:S01]  /*15790*/  UIADD3 UR8, UR8, 0xe400, URZ ;  /* 0x0000e40008087890 */ /* 0x000fe2000fffe03f */
[----:B------:R-:W-:-:S05]  /*157a0*/  UMOV UR4, 0x0 ;  /* 0x0000000000047882 */ /* 0x000fca0000000000 */
[----:B------:R-:W-:-:S09]  /*157b0*/  UIADD3 UR9, UR9, 0x30, URZ ;  /* 0x0000003009097890 */ /* 0x000fd2000fffe03f */
[----:B------:R0:W-:Y:S01]  /*157c0*/  UTMALDG.4D [UR8], [UR6], desc[UR4] ;  /* 0x00000408060075b4 */ /* 0x0001e20008019000 */
[----:B------:R-:W2:Y:S02]  /*157d0*/  SYNCS.PHASECHK.TRANS64.TRYWAIT P1, [R2+URZ+0x60], R11 ;  /* 0x0000600b020075a7 */ /* 0x000ea4000802017f */
[----:B0-2---:R-:W-:Y:S05]  /*157e0*/  @!P1 BRA `(.L_x_2122) ;  /* 0x0000002800589947 */ /* 0x005fea0003800000 */
.L_x_2237:
[----:B------:R-:W-:Y:S05]  /*157f0*/  @P0 BRA `(.L_x_2123) ;  /* 0x0000000000140947 */ /* 0x000fea0003800000 */
[----:B------:R-:W-:Y:S01]  /*15800*/  ISETP.NE.AND P1, PT, R28, RZ, PT ;  /* 0x000000ff1c00720c */ /* 0x000fe20003f25270 */
[----:B------:R-:W-:-:S04]  /*15810*/  IMAD.MOV.U32 R3, RZ, RZ, 0x4000 ;  /* 0x00004000ff037424 */ /* 0x000fc800078e00ff */
[----:B------:R2:W-:Y:S08]  /*15820*/  SYNCS.ARRIVE.TRANS64 RZ, [R2+URZ+0x50], R3 ;  /* 0x0000500302ff79a7 */ /* 0x0005f0000800003f */
[----:B------:R-:W-:Y:S05]  /*15830*/  @!P1 BRA `(.L_x_2123) ;  /* 0x0000000000049947 */ /* 0x000fea0003800000 */
[----:B------:R-:W-:Y:S01]  /*15840*/  BPT.TRAP 0x1 ;  /* 0x000000040000795c */ /* 0x000fe20000300000 */
.L_x_2123:
        /* <DEDUP_REMOVED lines=19> */
.L_x_2118:
[----:B------:R-:W-:Y:S05]  /*15980*/  BSYNC B1 ;  /* 0x0000000000017941 */ /* 0x000fea0003800000 */
.L_x_2117:
[C---:B------:R-:W-:Y:S01]  /*15990*/  ISETP.GT.AND P0, PT, R9.reuse, 0x1, PT ;  /* 0x000000010900780c */ /* 0x040fe20003f04270 */
[----:B0-2---:R-:W-:-:S04]  /*159a0*/  VIADD R2, R9, 0xfffffffe ;  /* 0xfffffffe09027836 */ /* 0x005fc80000000000 */
[----:B------:R-:W-:-:S08]  /*159b0*/  IMAD.MOV.U32 R9, RZ, RZ, R2 ;  /* 0x000000ffff097224 */ /* 0x000fd000078e0002 */
[----:B------:R-:W-:Y:S05]  /*159c0*/  @P0 BRA `(.L_x_2124) ;  /* 0xfffffff400180947 */ /* 0x000fea000383ffff */
.L_x_2100:
[----:B------:R-:W-:Y:S05]  /*159d0*/  BSYNC B0 ;  /* 0x0000000000007941 */ /* 0x000fea0003800000 */
.L_x_2099:
[----:B------:R-:W-:Y:S01]  /*159e0*/  ISETP.NE.AND P0, PT, R28, RZ, PT ;  /* 0x000000ff1c00720c */ /* 0x000fe20003f05270 */
[----:B------:R-:W-:-:S12]  /*159f0*/  BSSY B0, `(.L_x_2125) ;  /* 0x000000e000007945 */ /* 0x000fd80003800000 */
[----:B------:R-:W-:Y:S05]  /*15a00*/  @P0 BRA `(.L_x_2126) ;  /* 0x0000000000300947 */ /* 0x000fea0003800000 */
[----:B------:R-:W2:Y:S01]  /*15a10*/  S2R R9, SR_LANEID ;  /* 0x0000000000097919 */ /* 0x000ea20000000000 */
[----:B------:R-:W-:Y:S01]  /*15a20*/  VOTEU.ANY UR4, UPT, PT ;  /* 0x0000000000047886 */ /* 0x000fe200038e0100 */
[----:B------:R-:W3:Y:S01]  /*15a30*/  LDC.64 R2, c[0x0][0xc38] ;  /* 0x00030e00ff027b82 */ /* 0x000ee20000000a00 */
[----:B0-----:R-:W2:Y:S08]  /*15a40*/  FLO.U32 R4, UR4 ;  /* 0x0000000400047d00 */ /* 0x001eb000080e0000 */
[----:B------:R-:W3:Y:S01]  /*15a50*/  POPC R5, UR4 ;  /* 0x0000000400057d09 */ /* 0x000ee20008000000 */
[----:B--2---:R-:W-:-:S13]  /*15a60*/  ISETP.EQ.U32.AND P0, PT, R4, R9, PT ;  /* 0x000000090400720c */ /* 0x004fda0003f02070 */
[----:B---3--:R-:W2:Y:S01]  /*15a70*/  @P0 ATOMG.E.ADD.STRONG.GPU PT, R3, desc[UR40][R2.64], R5 ;  /* 0x00000005020309a8 */ /* 0x008ea200081ee1e8 */
[----:B------:R-:W0:Y:S02]  /*15a80*/  S2R R6, SR_LTMASK ;  /* 0x0000000000067919 */ /* 0x000e240000003900 */
[----:B0-----:R-:W-:-:S04]  /*15a90*/  LOP3.LUT R6, R6, UR4, RZ, 0xc0, !PT ;  /* 0x0000000406067c12 */ /* 0x001fc8000f8ec0ff */
[----:B------:R-:W0:Y:S01]  /*15aa0*/  POPC R9, R6 ;  /* 0x0000000600097309 */ /* 0x000e220000000000 */
[----:B--2---:R-:W0:Y:S02]  /*15ab0*/  SHFL.IDX PT, R4, R3, R4, 0x1f ;  /* 0x00001f0403047589 */ /* 0x004e2400000e0000 */
[----:B0-----:R-:W-:-:S07]  /*15ac0*/  IADD3 R16, R4, UR36, R9 ;  /* 0x0000002404107c10 */ /* 0x001fce000fffe009 */
.L_x_2126:
[----:B------:R-:W-:Y:S05]  /*15ad0*/  BSYNC B0 ;  /* 0x0000000000007941 */ /* 0x000fea0003800000 */
.L_x_2125:
[----:B------:R-:W-:Y:S04]  /*15ae0*/  BSSY B0, `(.L_x_2127) ;  /* 0x0000020000007945 */ /* 0x000fe80003800000 */
[----:B------:R-:W-:Y:S05]  /*15af0*/  @!P6 BRA `(.L_x_2128) ;  /* 0x000000000078e947 */ /* 0x000fea0003800000 */
[----:B------:R-:W-:Y:S01]  /*15b00*/  IMAD R3, R22, 0x8, R27 ;  /* 0x0000000816037824 */ /* 0x000fe200078e021b */
[----:B------:R-:W-:-:S04]  /*15b10*/  SHF.L.U32 R2, R24, 0x1f, RZ ;  /* 0x0000001f18027819 */ /* 0x000fc800000006ff */
[----:B------:R-:W2:Y:S02]  /*15b20*/  SYNCS.PHASECHK.TRANS64.TRYWAIT P0, [R3+URZ+0x16860], R2 ;  /* 0x01686002030075a7 */ /* 0x000ea4000800017f */
[----:B--2---:R-:W-:Y:S05]  /*15b30*/  @!P0 BRA `(.L_x_2129) ;  /* 0x0000002400988947 */ /* 0x004fea0003800000 */
.L_x_2238:
        /* <DEDUP_REMOVED lines=9> */
.L_x_2130:
        /* <DEDUP_REMOVED lines=17> */
.L_x_2128:
[----:B------:R-:W-:Y:S05]  /*15ce0*/  BSYNC B0 ;  /* 0x0000000000007941 */ /* 0x000fea0003800000 */
.L_x_2127:
[----:B------:R-:W-:-:S05]  /*15cf0*/  VIADD R22, R22, 0x1 ;  /* 0x0000000116167836 */ /* 0x000fca0000000000 */
[----:B------:R-:W-:-:S04]  /*15d00*/  ISETP.NE.AND P0, PT, R22, 0x2, PT ;  /* 0x000000021600780c */ /* 0x000fc80003f05270 */
[----:B0-2---:R-:W-:Y:S02]  /*15d10*/  SEL R3, RZ, 0x1, P0 ;  /* 0x00000001ff037807 */ /* 0x005fe40000000000 */
[----:B------:R-:W-:Y:S02]  /*15d20*/  SEL R22, R22, RZ, P0 ;  /* 0x000000ff16167207 */ /* 0x000fe40000000000 */
[----:B------:R-:W-:-:S07]  /*15d30*/  LOP3.LUT R24, R24, R3, RZ, 0x3c, !PT ;  /* 0x0000000318187212 */ /* 0x000fce00078e3cff */
.L_x_2086:
[----:B------:R-:W-:Y:S05]  /*15d40*/  BSYNC B6 ;  /* 0x0000000000067941 */ /* 0x000fea0003800000 */
.L_x_2084:
[----:B------:R-:W-:-:S03]  /*15d50*/  UMOV UR4, 0xffffffff ;  /* 0xffffffff00047882 */ /* 0x000fc60000000000 */
[----:B------:R-:W-:Y:S05]  /*15d60*/  BRA.DIV UR4, `(.L_x_2131) ;  /* 0x0000002604207947 */ /* 0x000fea000b800000 */
[----:B------:R0:W2:Y:S04]  /*15d70*/  SHFL.IDX PT, R4, R16, RZ, 0x1f ;  /* 0x00001fff10047589 */ /* 0x0000a800000e0000 */
[----:B------:R0:W3:Y:S02]  /*15d80*/  SHFL.IDX PT, R5, R16, 0x1, 0x1f ;  /* 0x00201f0010057f89 */ /* 0x0000e400000e0000 */
.L_x_2242:
        /* <DEDUP_REMOVED lines=8> */
[----:B------:R-:W4:Y:S02]  /*15e10*/  LDC.64 R2, c[0x0][0xc58] ;  /* 0x00031600ff027b82 */ /* 0x000f240000000a00 */
[----:B----4-:R-:W-:-:S06]  /*15e20*/  IMAD.WIDE R2, R7, 0x4, R2 ;  /* 0x0000000407027825 */ /* 0x010fcc00078e0202 */
[----:B------:R4:W5:Y:S02]  /*15e30*/  LDG.E R2, desc[UR40][R2.64] ;  /* 0x0000002802027981 */ /* 0x000964000c1e1900 */
.L_x_2133:
[----:B------:R-:W-:Y:S05]  /*15e40*/  BSYNC B0 ;  /* 0x0000000000007941 */ /* 0x000fea0003800000 */
.L_x_2132:
        /* <DEDUP_REMOVED lines=11> */
[----:B----4-:R-:W-:-:S05]  /*15f00*/  IMAD.IADD R3, R13, 0x1, R14 ;  /* 0x000000010d037824 */ /* 0x010fca00078e020e */
        /* <DEDUP_REMOVED lines=10> */
[----:B------:R0:W4:Y:S02]  /*15fb0*/  SHFL.IDX PT, R14, R3, 0x1f, 0x1f ;  /* 0x03e01f00030e7f89 */ /* 0x00012400000e0000 */
.L_x_2250:
[----:B------:R-:W-:Y:S02]  /*15fc0*/  ULDC UR4, c[0x0][0xc10] ;  /* 0x0003040000047ab9 */ /* 0x000fe40000000800 */
[----:B------:R-:W-:-:S04]  /*15fd0*/  IMAD.U32 R6, RZ, RZ, UR4 ;  /* 0x00000004ff067e24 */ /* 0x000fc8000f8e00ff */
[----:B----4-:R-:W-:-:S04]  /*15fe0*/  IMAD R14, R14, R6, RZ ;  /* 0x000000060e0e7224 */ /* 0x010fc800078e02ff */
[----:B---3--:R-:W-:-:S05]  /*15ff0*/  IMAD.IADD R5, R5, 0x1, R14 ;  /* 0x0000000105057824 */ /* 0x008fca00078e020e */
[----:B--2---:R-:W-:-:S13]  /*16000*/  ISETP.GT.AND P0, PT, R5, R4, PT ;  /* 0x000000040500720c */ /* 0x004fda0003f04270 */
[----:B------:R-:W-:Y:S05]  /*16010*/  @P0 BRA `(.L_x_2135) ;  /* 0x0000000000ac0947 */ /* 0x000fea0003800000 */
[----:B------:R-:W2:Y:S02]  /*16020*/  LDC R0, c[0x0][0xc14] ;  /* 0x00030500ff007b82 */ /* 0x000ea40000000800 */
.L_x_2140:
[----:B------:R-:W-:-:S05]  /*16030*/  VIADD R19, R19, 0x1f ;  /* 0x0000001f13137836 */ /* 0x000fca0000000000 */
[----:B--2---:R-:W-:-:S13]  /*16040*/  ISETP.GE.AND P0, PT, R19, R0, PT ;  /* 0x000000001300720c */ /* 0x004fda0003f06270 */
[----:B------:R-:W-:Y:S05]  /*16050*/  @P0 BRA `(.L_x_2136) ;  /* 0x0000000400e40947 */ /* 0x000fea0003800000 */
[C---:B------:R-:W-:Y:S01]  /*16060*/  IMAD.IADD R7, R28.reuse, 0x1, R19 ;  /* 0x000000011c077824 */ /* 0x040fe200078e0213 */
[----:B------:R-:W-:Y:S01]  /*16070*/  ISETP.NE.AND P1, PT, R28, 0x1f, PT ;  /* 0x0000001f1c00780c */ /* 0x000fe20003f25270 */
[----:B------:R-:W-:Y:S01]  /*16080*/  BSSY B0, `(.L_x_2137) ;  /* 0x0000007000007945 */ /* 0x000fe20003800000 */
[----:B------:R-:W-:Y:S02]  /*16090*/  IMAD.MOV.U32 R2, RZ, RZ, RZ ;  /* 0x000000ffff027224 */ /* 0x000fe400078e00ff */
[----:B------:R-:W-:-:S13]  /*160a0*/  ISETP.GE.OR P0, PT, R7, R0, !P1 ;  /* 0x000000000700720c */ /* 0x000fda0004f06670 */
[----:B------:R-:W-:Y:S05]  /*160b0*/  @P0 BRA `(.L_x_2138) ;  /* 0x00000000000c0947 */ /* 0x000fea0003800000 */
[----:B0-----:R-:W0:Y:S02]  /*160c0*/  LDC.64 R2, c[0x0][0xc58] ;  /* 0x00031600ff027b82 */ /* 0x001e240000000a00 */
[----:B0-----:R-:W-:-:S06]  /*160d0*/  IMAD.WIDE R2, R7, 0x4, R2 ;  /* 0x0000000407027825 */ /* 0x001fcc00078e0202 */
[----:B------:R2:W5:Y:S02]  /*160e0*/  LDG.E R2, desc[UR40][R2.64] ;  /* 0x0000002802027981 */ /* 0x000564000c1e1900 */
.L_x_2138:
[----:B------:R-:W-:Y:S05]  /*160f0*/  BSYNC B0 ;  /* 0x0000000000007941 */ /* 0x000fea0003800000 */
.L_x_2137:
        /* <DEDUP_REMOVED lines=11> */
[----:B0-2---:R-:W-:-:S05]  /*161b0*/  IMAD.IADD R3, R13, 0x1, R14 ;  /* 0x000000010d037824 */ /* 0x005fca00078e020e */
        /* <DEDUP_REMOVED lines=11> */
.L_x_2258:
[----:B------:R-:W-:Y:S02]  /*16270*/  ULDC UR4, c[0x0][0xc10] ;  /* 0x0003040000047ab9 */ /* 0x000fe40000000800 */
[----:B------:R-:W-:-:S04]  /*16280*/  IMAD.U32 R6, RZ, RZ, UR4 ;  /* 0x00000004ff067e24 */ /* 0x000fc8000f8e00ff */
[----:B--2---:R-:W-:-:S04]  /*16290*/  IMAD R14, R14, R6, RZ ;  /* 0x000000060e0e7224 */ /* 0x004fc800078e02ff */
[----:B------:R-:W-:-:S05]  /*162a0*/  IMAD.IADD R5, R14, 0x1, R5 ;  /* 0x000000010e057824 */ /* 0x000fca00078e0205 */
[----:B------:R-:W-:-:S13]  /*162b0*/  ISETP.GT.AND P0, PT, R5, R4, PT ;  /* 0x000000040500720c */ /* 0x000fda0003f04270 */
[----:B------:R-:W-:Y:S05]  /*162c0*/  @!P0 BRA `(.L_x_2140) ;  /* 0xfffffffc00588947 */ /* 0x000fea000383ffff */
.L_x_2135:
        /* <DEDUP_REMOVED lines=8> */
.L_x_2262:
[----:B------:R-:W-:Y:S01]  /*16350*/  ISETP.NE.AND P0, PT, R5, RZ, PT ;  /* 0x000000ff0500720c */ /* 0x000fe20003f05270 */
[----:B------:R-:W-:-:S12]  /*16360*/  IMAD.MOV.U32 R14, RZ, RZ, RZ ;  /* 0x000000ffff0e7224 */ /* 0x000fd800078e00ff */
[----:B------:R-:W-:Y:S05]  /*16370*/  @!P0 BRA `(.L_x_2142) ;  /* 0x0000000000108947 */ /* 0x000fea0003800000 */
[----:B------:R-:W-:Y:S01]  /*16380*/  UMOV UR4, 0xffffffff ;  /* 0xffffffff00047882 */ /* 0x000fe20000000000 */
[----:B------:R-:W-:Y:S02]  /*16390*/  VIADD R12, R8, 0xffffffff ;  /* 0xffffffff080c7836 */ /* 0x000fe40000000000 */
[----:B------:R-:W-:Y:S05]  /*163a0*/  BRA.DIV UR4, `(.L_x_2143) ;  /* 0x0000002604c47947 */ /* 0x000fea000b800000 */
[----:B------:R4:W0:Y:S02]  /*163b0*/  SHFL.IDX PT, R14, R3, R12, 0x1f ;  /* 0x00001f0c030e7589 */ /* 0x00082400000e0000 */
.L_x_2142:
[----:B0-2-4-:R-:W0:Y:S01]  /*163c0*/  LDC.64 R2, c[0x0][0xc68] ;  /* 0x00031a00ff027b82 */ /* 0x015e220000000a00 */
[----:B------:R-:W-:-:S04]  /*163d0*/  IMAD.IADD R19, R8, 0x1, R19 ;  /* 0x0000000108137824 */ /* 0x000fc800078e0213 */
[----:B0-----:R-:W-:-:S05]  /*163e0*/  IMAD.WIDE R2, R19, 0x4, R2 ;  /* 0x0000000413027825 */ /* 0x001fca00078e0202 */
[----:B------:R0:W3:Y:S01]  /*163f0*/  LDG.E R8, desc[UR40][R2.64] ;  /* 0x0000002802087981 */ /* 0x0000e2000c1e1900 */
[----:B------:R-:W-:Y:S02]  /*16400*/  IMAD R16, R14, R6, R7 ;  /* 0x000000060e107224 */ /* 0x000fe400078e0207 */
[----:B0-----:R-:W-:Y:S02]  /*16410*/  IMAD.MOV.U32 R2, RZ, RZ, RZ ;  /* 0x000000ffff027224 */ /* 0x001fe400078e00ff */
[----:B---3--:R-:W-:-:S05]  /*16420*/  IMAD R5, R17, R8, RZ ;  /* 0x0000000811057224 */ /* 0x008fca00078e02ff */
        /* <DEDUP_REMOVED lines=8> */
[----:B------:R-:W-:-:S03]  /*164b0*/  IABS R7, R5 ;  /* 0x0000000500077213 */ /* 0x000fc60000000000 */
[----:B------:R-:W-:Y:S02]  /*164c0*/  IMAD.IADD R2, R4, 0x1, -R16 ;  /* 0x0000000104027824 */ /* 0x000fe400078e0a10 */
[----:B------:R-:W-:-:S03]  /*164d0*/  IMAD.MOV R7, RZ, RZ, -R7 ;  /* 0x000000ffff077224 */ /* 0x000fc600078e0a07 */
[----:B------:R-:W-:-:S05]  /*164e0*/  IABS R4, R2 ;  /* 0x0000000200047213 */ /* 0x000fca0000000000 */
        /* <DEDUP_REMOVED lines=48> */
.L_x_2136:
[----:B------:R-:W-:Y:S01]  /*167f0*/  UMOV UR4, URZ ;  /* 0x0000003f00047c82 */ /* 0x000fe20008000000 */
[----:B------:R-:W-:Y:S01]  /*16800*/  UMOV UR5, URZ ;  /* 0x0000003f00057c82 */ /* 0x000fe20008000000 */
[----:B------:R-:W-:Y:S01]  /*16810*/  ULDC UR6, c[0x0][0xc14] ;  /* 0x0003050000067ab9 */ /* 0x000fe20000000800 */
[----:B------:R-:W-:Y:S02]  /*16820*/  IMAD.MOV.U32 R16, RZ, RZ, R4 ;  /* 0x000000ffff107224 */ /* 0x000fe400078e0004 */
[----:B------:R-:W-:Y:S02]  /*16830*/  IMAD.U32 R17, RZ, RZ, UR4 ;  /* 0x00000004ff117e24 */ /* 0x000fe4000f8e00ff */
[----:B------:R-:W-:Y:S02]  /*16840*/  IMAD.U32 R18, RZ, RZ, UR5 ;  /* 0x00000005ff127e24 */ /* 0x000fe4000f8e00ff */
[----:B------:R-:W-:-:S07]  /*16850*/  IMAD.U32 R19, RZ, RZ, UR6 ;  /* 0x00000006ff137e24 */ /* 0x000fce000f8e00ff */
.L_x_2144:
[----:B------:R-:W-:Y:S01]  /*16860*/  ISETP.NE.AND P0, PT, R28, RZ, PT ;  /* 0x000000ff1c00720c */ /* 0x000fe20003f05270 */
[----:B------:R-:W-:Y:S05]  /*16870*/  WARPSYNC.ALL ;  /* 0x0000000000007948 */ /* 0x000fea0003800000 */
[----:B------:R-:W-:Y:S07]  /*16880*/  BAR.SYNC.DEFER_BLOCKING 0x4, 0x1a0 ;  /* 0x0106800000007b1d */ /* 0x000fee0000010000 */
[----:B------:R-:W-:Y:S01]  /*16890*/  @!P0 MOV R2, 0x400 ;  /* 0x0000040000028802 */ /* 0x000fe20000000f00 */
[----:B0-----:R-:W0:Y:S03]  /*168a0*/  @!P0 S2R R3, SR_CgaCtaId ;  /* 0x0000000000038919 */ /* 0x001e260000008800 */
[----:B0-----:R-:W-:-:S05]  /*168b0*/  @!P0 LEA R2, R3, R2, 0x18 ;  /* 0x0000000203028211 */ /* 0x001fca00078ec0ff */
[----:B------:R2:W-:Y:S01]  /*168c0*/  @!P0 STS.128 [R2+0x168d0], R16 ;  /* 0x0168d01002008388 */ /* 0x0005e20000000c00 */
[----:B------:R-:W-:Y:S06]  /*168d0*/  BAR.ARV 0x5, 0x1a0 ;  /* 0x0146800000007b1d */ /* 0x000fec0000002000 */
[----:B------:R-:W-:-:S13]  /*168e0*/  ISETP.GE.AND P0, PT, R19, R0, PT ;  /* 0x000000001300720c */ /* 0x000fda0003f06270 */
[----:B------:R-:W-:Y:S05]  /*168f0*/  @!P0 BRA `(.L_x_2145) ;  /* 0xffffffc000408947 */ /* 0x000fea000383ffff */
.L_x_2061:
        /* <DEDUP_REMOVED lines=12> */
.L_x_2265:
[----:B------:R-:W-:Y:S05]  /*169c0*/  BSYNC B0 ;  /* 0x0000000000007941 */ /* 0x000fea0003800000 */
.L_x_2146:
[----:B------:R-:W-:-:S03]  /*169d0*/  UMOV UR4, 0xffffffff ;  /* 0xffffffff00047882 */ /* 0x000fc60000000000 */
[----:B------:R-:W-:Y:S05]  /*169e0*/  BRA.DIV UR4, `(.L_x_2148) ;  /* 0x00000022046c7947 */ /* 0x000fea000b800000 */
[----:B0-----:R-:W0:Y:S02]  /*169f0*/  S2R R0, SR_TID.X ;  /* 0x0000000000007919 */ /* 0x001e240000002100 */
[----:B0-----:R-:W-:-:S04]  /*16a00*/  SHF.R.U32.HI R0, RZ, 0x5, R0 ;  /* 0x00000005ff007819 */ /* 0x001fc80000011600 */
[----:B------:R-:W-:-:S05]  /*16a10*/  LOP3.LUT R0, R0, 0x3, RZ, 0xc0, !PT ;  /* 0x0000000300007812 */ /* 0x000fca00078ec0ff */
[----:B------:R0:W2:Y:S02]  /*16a20*/  SHFL.IDX PT, R14, R0, RZ, 0x1f ;  /* 0x00001fff000e7589 */ /* 0x0000a400000e0000 */
.L_x_2268:
[----:B--2---:R-:W-:-:S13]  /*16a30*/  ISETP.NE.AND P0, PT, R14, RZ, PT ;  /* 0x000000ff0e00720c */ /* 0x004fda0003f05270 */
[----:B------:R-:W-:Y:S05]  /*16a40*/  @P0 BRA `(.L_x_1898) ;  /* 0x0000000000880947 */ /* 0x000fea0003800000 */
[----:B------:R-:W-:-:S03]  /*16a50*/  UMOV UR4, 0xffffffff ;  /* 0xffffffff00047882 */ /* 0x000fc60000000000 */
[----:B------:R-:W-:Y:S05]  /*16a60*/  BRA.DIV UR4, `(.L_x_2149) ;  /* 0x0000002204807947 */ /* 0x000fea000b800000 */
[----:B------:R-:W-:-:S13]  /*16a70*/  ELECT P6, URZ, PT ;  /* 0x00000000003f782f */ /* 0x000fda00038c0000 */
.L_x_2271:
[----:B------:R-:W-:Y:S05]  /*16a80*/  @!P6 BRA `(.L_x_1898) ;  /* 0x000000000078e947 */ /* 0x000fea0003800000 */
[----:B0-----:R-:W2:Y:S02]  /*16a90*/  LDL.LU R0, [R1+0x14] ;  /* 0x0000140001007983 */ /* 0x001ea40000300800 */
[----:B--2---:R-:W-:-:S04]  /*16aa0*/  LOP3.LUT R0, R0, 0x2, RZ, 0xfc, !PT ;  /* 0x0000000200007812 */ /* 0x004fc800078efcff */
[----:B------:R-:W-:-:S13]  /*16ab0*/  ISETP.NE.AND P2, PT, R0, 0x3, PT ;  /* 0x000000030000780c */ /* 0x000fda0003f45270 */
[----:B------:R-:W-:Y:S05]  /*16ac0*/  @!P2 BRA `(.L_x_2150) ;  /* 0x000000000004a947 */ /* 0x000fea0003800000 */
[----:B------:R-:W-:Y:S01]  /*16ad0*/  BPT.TRAP 0x1 ;  /* 0x000000040000795c */ /* 0x000fe20000300000 */
.L_x_2150:
        /* <DEDUP_REMOVED lines=12> */
.L_x_2272:
[----:B------:R-:W2:Y:S02]  /*16ba0*/  SYNCS.PHASECHK.TRANS64.TRYWAIT P0, [R3+URZ], R0 ;  /* 0x00000000030075a7 */ /* 0x000ea4000800017f */
[----:B--2---:R-:W-:Y:S05]  /*16bb0*/  @!P0 BRA `(.L_x_2152) ;  /* 0x0000002000608947 */ /* 0x004fea0003800000 */
.L_x_2273:
[----:B------:R-:W-:Y:S05]  /*16bc0*/  @!P2 BRA `(.L_x_2153) ;  /* 0x000000000004a947 */ /* 0x000fea0003800000 */
[----:B------:R-:W-:Y:S01]  /*16bd0*/  BPT.TRAP 0x1 ;  /* 0x000000040000795c */ /* 0x000fe20000300000 */
.L_x_2153:
[----:B--2---:R-:W-:-:S04]  /*16be0*/  VIADD R3, R9, 0x16860 ;  /* 0x0001686009037836 */ /* 0x004fc80000000000 */
[----:B------:R-:W-:-:S04]  /*16bf0*/  IMAD R5, R22, 0x8, R3 ;  /* 0x0000000816057824 */ /* 0x000fc800078e0203 */
[----:B------:R-:W2:Y:S02]  /*16c00*/  SYNCS.PHASECHK.TRANS64.TRYWAIT P0, [R5+URZ], R2 ;  /* 0x00000002050075a7 */ /* 0x000ea4000800017f */
[----:B--2---:R-:W-:Y:S05]  /*16c10*/  @!P0 BRA `(.L_x_2154) ;  /* 0x00000020005c8947 */ /* 0x004fea0003800000 */
.L_x_2274:
[----:B------:R-:W-:-:S07]  /*16c20*/  IMAD R3, R4, 0x8, R3 ;  /* 0x0000000804037824 */ /* 0x000fce00078e0203 */
.L_x_2155:
[----:B---3--:R3:W4:Y:S02]  /*16c30*/  SYNCS.PHASECHK.TRANS64.TRYWAIT P0, [R3+URZ], R0 ;  /* 0x00000000030075a7 */ /* 0x008724000800017f */
[----:B----4-:R-:W-:Y:S05]  /*16c40*/  @!P0 NANOSLEEP.SYNCS 0x989680 ;  /* 0x009896800000895d */ /* 0x010fea0003900000 */
[----:B------:R-:W4:Y:S02]  /*16c50*/  @!P0 SYNCS.PHASECHK.TRANS64 P0, [R3+URZ], R0 ;  /* 0x00000000030085a7 */ /* 0x000f24000800007f */
[----:B----4-:R-:W-:Y:S05]  /*16c60*/  @!P0 BRA `(.L_x_2155) ;  /* 0xfffffffc00f08947 */ /* 0x010fea000383ffff */
.L_x_1898:
[----:B------:R-:W-:Y:S05]  /*16c70*/  BSYNC B7 ;  /* 0x0000000000077941 */ /* 0x000fea0003800000 */
.L_x_1895:
[----:B------:R-:W-:Y:S05]  /*16c80*/  EXIT ;  /* 0x000000000000794d */ /* 0x000fea0003800000 */
.L_x_1916:
[----:B0-----:R0:W1:Y:S02]  /*16c90*/  SYNCS.PHASECHK.TRANS64.TRYWAIT P6, [R78+URZ+0x16890], R90 ;  /* 0x0168905a4e0075a7 */ /* 0x00106400080c017f */
[----:B-1----:R-:W-:Y:S05]  /*16ca0*/  @!P6 NANOSLEEP.SYNCS 0x989680 ;  /* 0x009896800000e95d */ /* 0x002fea0003900000 */
[----:B------:R-:W1:Y:S02]  /*16cb0*/  @!P6 SYNCS.PHASECHK.TRANS64 P6, [R78+URZ+0x16890], R90 ;  /* 0x0168905a4e00e5a7 */ /* 0x000e6400080c007f */
[----:B-1----:R-:W-:Y:S05]  /*16cc0*/  @!P6 BRA `(.L_x_1916) ;  /* 0xfffffffc00f0e947 */ /* 0x002fea000383ffff */
[----:B------:R-:W-:Y:S05]  /*16cd0*/  BRA `(.L_x_2156) ;  /* 0xfffffebc00e87947 */ /* 0x000fea000383ffff */
.L_x_1936:
[----:B0-----:R0:W1:Y:S02]  /*16ce0*/  SYNCS.PHASECHK.TRANS64.TRYWAIT P5, [R78+URZ+0x16890], R90 ;  /* 0x0168905a4e0075a7 */ /* 0x00106400080a017f */
[----:B-1----:R-:W-:Y:S05]  /*16cf0*/  @!P5 NANOSLEEP.SYNCS 0x989680 ;  /* 0x009896800000d95d */ /* 0x002fea0003900000 */
[----:B------:R-:W1:Y:S02]  /*16d00*/  @!P5 SYNCS.PHASECHK.TRANS64 P5, [R78+URZ+0x16890], R90 ;  /* 0x0168905a4e00d5a7 */ /* 0x000e6400080a007f */
[----:B-1----:R-:W-:Y:S05]  /*16d10*/  @!P5 BRA `(.L_x_1936) ;  /* 0xfffffffc00f0d947 */ /* 0x002fea000383ffff */
[----:B------:R-:W-:Y:S05]  /*16d20*/  BRA `(.L_x_2157) ;  /* 0xfffffed000bc7947 */ /* 0x000fea000383ffff */
.L_x_1945:
[----:B-1----:R1:W2:Y:S02]  /*16d30*/  SYNCS.PHASECHK.TRANS64.TRYWAIT P4, [R78+URZ+0x16890], R90 ;  /* 0x0168905a4e0075a7 */ /* 0x0022a4000808017f */
[----:B--2---:R-:W-:Y:S05]  /*16d40*/  @!P4 NANOSLEEP.SYNCS 0x989680 ;  /* 0x009896800000c95d */ /* 0x004fea0003900000 */
[----:B------:R-:W2:Y:S02]  /*16d50*/  @!P4 SYNCS.PHASECHK.TRANS64 P4, [R78+URZ+0x16890], R90 ;  /* 0x0168905a4e00c5a7 */ /* 0x000ea4000808007f */
[----:B--2---:R-:W-:Y:S05]  /*16d60*/  @!P4 BRA `(.L_x_1945) ;  /* 0xfffffffc00f0c947 */ /* 0x004fea000383ffff */
[----:B------:R-:W-:Y:S05]  /*16d70*/  BRA `(.L_x_2158) ;  /* 0xfffffee400107947 */ /* 0x000fea000383ffff */
.L_x_1951:
[----:B0-----:R0:W2:Y:S02]  /*16d80*/  SYNCS.PHASECHK.TRANS64.TRYWAIT P3, [R78+URZ+0x168b0], R90 ;  /* 0x0168b05a4e0075a7 */ /* 0x0010a4000806017f */
[----:B--2---:R-:W-:Y:S05]  /*16d90*/  @!P3 NANOSLEEP.SYNCS 0x989680 ;  /* 0x009896800000b95d */ /* 0x004fea0003900000 */
[----:B------:R-:W2:Y:S02]  /*16da0*/  @!P3 SYNCS.PHASECHK.TRANS64 P3, [R78+URZ+0x168b0], R90 ;  /* 0x0168b05a4e00b5a7 */ /* 0x000ea4000806007f */
[----:B--2---:R-:W-:Y:S05]  /*16db0*/  @!P3 BRA `(.L_x_1951) ;  /* 0xfffffffc00f0b947 */ /* 0x004fea000383ffff */
[----:B------:R-:W-:Y:S05]  /*16dc0*/  BRA `(.L_x_2159) ;  /* 0xfffffee400a47947 */ /* 0x000fea000383ffff */
.L_x_1959:
[----:B------:R-:W-:Y:S01]  /*16dd0*/  BSSY B0, `(.L_x_2160) ;  /* 0x0000007000007945 */ /* 0x000fe20003800000 */
[----:B------:R-:W-:Y:S02]  /*16de0*/  IMAD.MOV.U32 R12, RZ, RZ, RZ ;  /* 0x000000ffff0c7224 */ /* 0x000fe400078e00ff */
[----:B-1----:R-:W-:Y:S02]  /*16df0*/  IMAD.MOV.U32 R11, RZ, RZ, 0x1f ;  /* 0x0000001fff0b7424 */ /* 0x002fe400078e00ff */
[----:B------:R-:W-:-:S07]  /*16e00*/  IMAD.MOV.U32 R15, RZ, RZ, -0x1 ;  /* 0xffffffffff0f7424 */ /* 0x000fce00078e00ff */
[----:B-----5:R-:W-:Y:S05]  /*16e10*/  WARPSYNC.COLLECTIVE R15, `(.L_x_2161) ;  /* 0x000000000f087348 */ /* 0x020fea0003c00000 */
[----:B------:R0:W1:Y:S02]  /*16e20*/  SHFL.IDX P6, R14, R13, R12, R11 ;  /* 0x0000000c0d0e7389 */ /* 0x00006400000c000b */
[----:B01---5:R-:W-:Y:S01]  /*16e30*/  ENDCOLLECTIVE ;  /* 0x000000000000791b */ /* 0x023fe20003800000 */
.L_x_2161:
[----:B------:R-:W-:Y:S05]  /*16e40*/  BSYNC B0 ;  /* 0x0000000000007941 */ /* 0x000fea0003800000 */
.L_x_2160:
[----:B------:R-:W-:Y:S01]  /*16e50*/  IMAD.MOV.U32 R155, RZ, RZ, R14 ;  /* 0x000000ffff9b7224 */ /* 0x000fe200078e000e */
[----:B------:R-:W-:Y:S06]  /*16e60*/  BRA `(.L_x_2162) ;  /* 0xfffffeec000c7947 */ /* 0x000fec000383ffff */
.L_x_1975:
        /* <DEDUP_REMOVED lines=8> */
.L_x_2164:
[----:B------:R-:W-:Y:S05]  /*16ef0*/  BSYNC B1 ;  /* 0x0000000000017941 */ /* 0x000fea0003800000 */
.L_x_2163:
[----:B------:R-:W-:Y:S05]  /*16f00*/  BRA `(.L_x_2165) ;  /* 0xfffffef800a47947 */ /* 0x000fea000383ffff */
.L_x_1976:
        /* <DEDUP_REMOVED lines=8> */
.L_x_2167:
[----:B------:R-:W-:Y:S05]  /*16f90*/  BSYNC B1 ;  /* 0x0000000000017941 */ /* 0x000fea0003800000 */
.L_x_2166:
[----:B------:R-:W-:Y:S05]  /*16fa0*/  BRA `(.L_x_2168) ;  /* 0xfffffef800847947 */ /* 0x000fea000383ffff */
.L_x_1977:
        /* <DEDUP_REMOVED lines=8> */
.L_x_2170:
[----:B------:R-:W-:Y:S05]  /*17030*/  BSYNC B1 ;  /* 0x0000000000017941 */ /* 0x000fea0003800000 */
.L_x_2169:
[----:B------:R-:W-:Y:S05]  /*17040*/  BRA `(.L_x_2171) ;  /* 0xfffffef800647947 */ /* 0x000fea000383ffff */
.L_x_1978:
        /* <DEDUP_REMOVED lines=8> */
.L_x_2173:
[----:B------:R-:W-:Y:S05]  /*170d0*/  BSYNC B1 ;  /* 0x0000000000017941 */ /* 0x000fea0003800000 */
.L_x_2172:
[----:B------:R-:W-:Y:S05]  /*170e0*/  BRA `(.L_x_2174) ;  /* 0xfffffef800447947 */ /* 0x000fea000383ffff */
.L_x_1979:
        /* <DEDUP_REMOVED lines=8> */
.L_x_2176:
[----:B------:R-:W-:Y:S05]  /*17170*/  BSYNC B1 ;  /* 0x0000000000017941 */ /* 0x000fea0003800000 */
.L_x_2175:
[----:B------:R-:W-:Y:S05]  /*17180*/  BRA `(.L_x_2177) ;  /* 0xfffffef800247947 */ /* 0x000fea000383ffff */
.L_x_1980:
        /* <DEDUP_REMOVED lines=8> */
.L_x_2179:
[----:B------:R-:W-:Y:S05]  /*17210*/  BSYNC B1 ;  /* 0x0000000000017941 */ /* 0x000fea0003800000 */
.L_x_2178:
[----:B------:R-:W-:Y:S05]  /*17220*/  BRA `(.L_x_2180) ;  /* 0xfffffef800047947 */ /* 0x000fea000383ffff */
.L_x_1981:
        /* <DEDUP_REMOVED lines=8> */
.L_x_2182:
[----:B------:R-:W-:Y:S05]  /*172b0*/  BSYNC B1 ;  /* 0x0000000000017941 */ /* 0x000fea0003800000 */
.L_x_2181:
[----:B------:R-:W-:Y:S05]  /*172c0*/  BRA `(.L_x_2183) ;  /* 0xfffffef400e47947 */ /* 0x000fea000383ffff */
.L_x_1982:
        /* <DEDUP_REMOVED lines=8> */
.L_x_2185:
[----:B------:R-:W-:Y:S05]  /*17350*/  BSYNC B1 ;  /* 0x0000000000017941 */ /* 0x000fea0003800000 */
.L_x_2184:
[----:B------:R-:W-:Y:S05]  /*17360*/  BRA `(.L_x_2186) ;  /* 0xfffffef400c47947 */ /* 0x000fea000383ffff */
.L_x_1984:
[----:B0-----:R0:W1:Y:S02]  /*17370*/  SYNCS.PHASECHK.TRANS64.TRYWAIT P2, [R2+URZ+0x16800], R7 ;  /* 0x01680007020075a7 */ /* 0x001064000804017f */
[----:B-1----:R-:W-:Y:S05]  /*17380*/  @!P2 NANOSLEEP.SYNCS 0x989680 ;  /* 0x009896800000a95d */ /* 0x002fea0003900000 */
[----:B------:R-:W1:Y:S02]  /*17390*/  @!P2 SYNCS.PHASECHK.TRANS64 P2, [R2+URZ+0x16800], R7 ;  /* 0x016800070200a5a7 */ /* 0x000e64000804007f */
[----:B-1----:R-:W-:Y:S05]  /*173a0*/  @!P2 BRA `(.L_x_1984) ;  /* 0xfffffffc00f0a947 */ /* 0x002fea000383ffff */
[----:B------:R-:W-:Y:S05]  /*173b0*/  BRA `(.L_x_2187) ;  /* 0xfffffef8005c7947 */ /* 0x000fea000383ffff */
.L_x_1992:
        /* <DEDUP_REMOVED lines=8> */
.L_x_2189:
[----:B------:R-:W-:Y:S05]  /*17440*/  BSYNC B1 ;  /* 0x0000000000017941 */ /* 0x000fea0003800000 */
.L_x_2188:
[----:B------:R-:W-:Y:S05]  /*17450*/  BRA `(.L_x_2190) ;  /* 0xffffff0800b07947 */ /* 0x000fea000383ffff */
.L_x_1993:
        /* <DEDUP_REMOVED lines=8> */
.L_x_2192:
[----:B------:R-:W-:Y:S05]  /*174e0*/  BSYNC B1 ;  /* 0x0000000000017941 */ /* 0x000fea0003800000 */
.L_x_2191:
[----:B------:R-:W-:Y:S05]  /*174f0*/  BRA `(.L_x_2193) ;  /* 0xffffff0800907947 */ /* 0x000fea000383ffff */
.L_x_1994:
        /* <DEDUP_REMOVED lines=8> */
.L_x_2195:
[----:B------:R-:W-:Y:S05]  /*17580*/  BSYNC B1 ;  /* 0x0000000000017941 */ /* 0x000fea0003800000 */
.L_x_2194:
[----:B------:R-:W-:Y:S05]  /*17590*/  BRA `(.L_x_2196) ;  /* 0xffffff0800707947 */ /* 0x000fea000383ffff */
.L_x_1995:
        /* <DEDUP_REMOVED lines=8> */
.L_x_2198:
[----:B------:R-:W-:Y:S05]  /*17620*/  BSYNC B1 ;  /* 0x0000000000017941 */ /* 0x000fea0003800000 */
.L_x_2197:
[----:B------:R-:W-:Y:S05]  /*17630*/  BRA `(.L_x_2199) ;  /* 0xffffff0800507947 */ /* 0x000fea000383ffff */
.L_x_1996:
        /* <DEDUP_REMOVED lines=8> */
.L_x_2201:
[----:B------:R-:W-:Y:S05]  /*176c0*/  BSYNC B1 ;  /* 0x0000000000017941 */ /* 0x000fea0003800000 */
.L_x_2200:
[----:B------:R-:W-:Y:S05]  /*176d0*/  BRA `(.L_x_2202) ;  /* 0xffffff0800307947 */ /* 0x000fea000383ffff */
.L_x_1997:
        /* <DEDUP_REMOVED lines=8> */
.L_x_2204:
[----:B------:R-:W-:Y:S05]  /*17760*/  BSYNC B1 ;  /* 0x0000000000017941 */ /* 0x000fea0003800000 */
.L_x_2203:
[----:B------:R-:W-:Y:S05]  /*17770*/  BRA `(.L_x_2205) ;  /* 0xffffff0800147947 */ /* 0x000fea000383ffff */
.L_x_1998:
        /* <DEDUP_REMOVED lines=8> */
.L_x_2207:
[----:B------:R-:W-:Y:S05]  /*17800*/  BSYNC B1 ;  /* 0x0000000000017941 */ /* 0x000fea0003800000 */
.L_x_2206:
[----:B------:R-:W-:Y:S05]  /*17810*/  BRA `(.L_x_2208) ;  /* 0xffffff0400f87947 */ /* 0x000fea000383ffff */
.L_x_1999:
        /* <DEDUP_REMOVED lines=8> */
.L_x_2210:
[----:B------:R-:W-:Y:S05]  /*178a0*/  BSYNC B1 ;  /* 0x0000000000017941 */ /* 0x000fea0003800000 */
.L_x_2209:
[----:B------:R-:W-:Y:S05]  /*178b0*/  BRA `(.L_x_2211) ;  /* 0xffffff0400dc7947 */ /* 0x000fea000383ffff */
.L_x_2001:
[----:B0-----:R0:W1:Y:S02]  /*178c0*/  SYNCS.PHASECHK.TRANS64.TRYWAIT P1, [R2+URZ+0x16800], R9 ;  /* 0x01680009020075a7 */ /* 0x001064000802017f */
[----:B-1----:R-:W-:Y:S05]  /*178d0*/  @!P1 NANOSLEEP.SYNCS 0x989680 ;  /* 0x009896800000995d */ /* 0x002fea0003900000 */
[----:B------:R-:W1:Y:S02]  /*178e0*/  @!P1 SYNCS.PHASECHK.TRANS64 P1, [R2+URZ+0x16800], R9 ;  /* 0x01680009020095a7 */ /* 0x000e64000802007f */
[----:B-1----:R-:W-:Y:S05]  /*178f0*/  @!P1 BRA `(.L_x_2001) ;  /* 0xfffffffc00f09947 */ /* 0x002fea000383ffff */
[----:B------:R-:W-:Y:S05]  /*17900*/  BRA `(.L_x_2212) ;  /* 0xffffff0800587947 */ /* 0x000fea000383ffff */
.L_x_2007:
[----:B--2---:R2:W3:Y:S02]  /*17910*/  SYNCS.PHASECHK.TRANS64.TRYWAIT P1, [R4+URZ+0x16830], R3 ;  /* 0x01683003040075a7 */ /* 0x0044e4000802017f */
[----:B---3--:R-:W-:Y:S05]  /*17920*/  @!P1 NANOSLEEP.SYNCS 0x989680 ;  /* 0x009896800000995d */ /* 0x008fea0003900000 */
[----:B------:R-:W3:Y:S02]  /*17930*/  @!P1 SYNCS.PHASECHK.TRANS64 P1, [R4+URZ+0x16830], R3 ;  /* 0x01683003040095a7 */ /* 0x000ee4000802007f */
[----:B---3--:R-:W-:Y:S05]  /*17940*/  @!P1 BRA `(.L_x_2007) ;  /* 0xfffffffc00f09947 */ /* 0x008fea000383ffff */
[----:B------:R-:W-:Y:S05]  /*17950*/  BRA `(.L_x_2006) ;  /* 0xffffff18002c7947 */ /* 0x000fea000383ffff */
.L_x_2013:
[----:B-1----:R1:W2:Y:S02]  /*17960*/  SYNCS.PHASECHK.TRANS64.TRYWAIT P3, [R0+URZ+0x16830], R3 ;  /* 0x01683003000075a7 */ /* 0x0022a4000806017f */
[----:B--2---:R-:W-:Y:S05]  /*17970*/  @!P3 NANOSLEEP.SYNCS 0x989680 ;  /* 0x009896800000b95d */ /* 0x004fea0003900000 */
[----:B------:R-:W2:Y:S02]  /*17980*/  @!P3 SYNCS.PHASECHK.TRANS64 P3, [R0+URZ+0x16830], R3 ;  /* 0x016830030000b5a7 */ /* 0x000ea4000806007f */
[----:B--2---:R-:W-:Y:S05]  /*17990*/  @!P3 BRA `(.L_x_2013) ;  /* 0xfffffffc00f0b947 */ /* 0x004fea000383ffff */
[----:B------:R-:W-:Y:S05]  /*179a0*/  BRA `(.L_x_2012) ;  /* 0xffffff3c00107947 */ /* 0x000fea000383ffff */
.L_x_2017:
[----:B-1----:R1:W2:Y:S02]  /*179b0*/  SYNCS.PHASECHK.TRANS64.TRYWAIT P2, [R3+URZ+0x16850], R0 ;  /* 0x01685000030075a7 */ /* 0x0022a4000804017f */
[----:B--2---:R-:W-:Y:S05]  /*179c0*/  @!P2 NANOSLEEP.SYNCS 0x989680 ;  /* 0x009896800000a95d */ /* 0x004fea0003900000 */
[----:B------:R-:W2:Y:S02]  /*179d0*/  @!P2 SYNCS.PHASECHK.TRANS64 P2, [R3+URZ+0x16850], R0 ;  /* 0x016850000300a5a7 */ /* 0x000ea4000804007f */
[----:B--2---:R-:W-:Y:S05]  /*179e0*/  @!P2 BRA `(.L_x_2017) ;  /* 0xfffffffc00f0a947 */ /* 0x004fea000383ffff */
[----:B------:R-:W-:Y:S05]  /*179f0*/  BRA `(.L_x_2014) ;  /* 0xffffff3c00d47947 */ /* 0x000fea000383ffff */
.L_x_2024:
[----:B-1----:R1:W2:Y:S02]  /*17a00*/  SYNCS.PHASECHK.TRANS64.TRYWAIT P3, [R0+URZ+0x16830], R3 ;  /* 0x01683003000075a7 */ /* 0x0022a4000806017f */
[----:B--2---:R-:W-:Y:S05]  /*17a10*/  @!P3 NANOSLEEP.SYNCS 0x989680 ;  /* 0x009896800000b95d */ /* 0x004fea0003900000 */
[----:B------:R-:W2:Y:S02]  /*17a20*/  @!P3 SYNCS.PHASECHK.TRANS64 P3, [R0+URZ+0x16830], R3 ;  /* 0x016830030000b5a7 */ /* 0x000ea4000806007f */
[----:B--2---:R-:W-:Y:S05]  /*17a30*/  @!P3 BRA `(.L_x_2024) ;  /* 0xfffffffc00f0b947 */ /* 0x004fea000383ffff */
[----:B------:R-:W-:Y:S05]  /*17a40*/  BRA `(.L_x_2023) ;  /* 0xffffff6000f87947 */ /* 0x000fea000383ffff */
.L_x_2028:
[----:B-1----:R1:W2:Y:S02]  /*17a50*/  SYNCS.PHASECHK.TRANS64.TRYWAIT P2, [R3+URZ+0x16850], R0 ;  /* 0x01685000030075a7 */ /* 0x0022a4000804017f */
[----:B--2---:R-:W-:Y:S05]  /*17a60*/  @!P2 NANOSLEEP.SYNCS 0x989680 ;  /* 0x009896800000a95d */ /* 0x004fea0003900000 */
[----:B------:R-:W2:Y:S02]  /*17a70*/  @!P2 SYNCS.PHASECHK.TRANS64 P2, [R3+URZ+0x16850], R0 ;  /* 0x016850000300a5a7 */ /* 0x000ea4000804007f */
[----:B--2---:R-:W-:Y:S05]  /*17a80*/  @!P2 BRA `(.L_x_2028) ;  /* 0xfffffffc00f0a947 */ /* 0x004fea000383ffff */
[----:B------:R-:W-:Y:S05]  /*17a90*/  BRA `(.L_x_2025) ;  /* 0xffffff6400bc7947 */ /* 0x000fea000383ffff */
.L_x_2033:
[----:B-1----:R1:W2:Y:S02]  /*17aa0*/  SYNCS.PHASECHK.TRANS64.TRYWAIT P0, [R13+URZ+0x16850], R6 ;  /* 0x016850060d0075a7 */ /* 0x0022a4000800017f */
[----:B--2---:R-:W-:Y:S05]  /*17ab0*/  @!P0 NANOSLEEP.SYNCS 0x989680 ;  /* 0x009896800000895d */ /* 0x004fea0003900000 */
[----:B------:R-:W2:Y:S02]  /*17ac0*/  @!P0 SYNCS.PHASECHK.TRANS64 P0, [R13+URZ+0x16850], R6 ;  /* 0x016850060d0085a7 */ /* 0x000ea4000800007f */
[----:B--2---:R-:W-:Y:S05]  /*17ad0*/  @!P0 BRA `(.L_x_2033) ;  /* 0xfffffffc00f08947 */ /* 0x004fea000383ffff */
[----:B------:R-:W-:Y:S05]  /*17ae0*/  BRA `(.L_x_2032) ;  /* 0xffffff8000707947 */ /* 0x000fea000383ffff */
.L_x_2067:
[----:B------:R-:W0:Y:S01]  /*17af0*/  S2R R12, SR_TID.X ;  /* 0x00000000000c7919 */ /* 0x000e220000002100 */
[----:B------:R-:W-:Y:S01]  /*17b00*/  BSSY B1, `(.L_x_2213) ;  /* 0x000000a000017945 */ /* 0x000fe20003800000 */
[----:B------:R-:W-:Y:S02]  /*17b10*/  IMAD.MOV.U32 R11, RZ, RZ, 0x1f ;  /* 0x0000001fff0b7424 */ /* 0x000fe400078e00ff */
[----:B------:R-:W-:Y:S01]  /*17b20*/  IMAD.MOV.U32 R15, RZ, RZ, -0x1 ;  /* 0xffffffffff0f7424 */ /* 0x000fe200078e00ff */
[----:B0-----:R-:W-:-:S04]  /*17b30*/  SHF.R.U32.HI R12, RZ, 0x5, R12 ;  /* 0x00000005ff0c7819 */ /* 0x001fc8000001160c */
[----:B------:R-:W-:-:S05]  /*17b40*/  LOP3.LUT R12, R12, 0x3, RZ, 0xc0, !PT ;  /* 0x000000030c0c7812 */ /* 0x000fca00078ec0ff */
[----:B------:R-:W-:Y:S02]  /*17b50*/  IMAD.MOV.U32 R13, RZ, RZ, R12 ;  /* 0x000000ffff0d7224 */ /* 0x000fe400078e000c */
[----:B------:R-:W-:-:S07]  /*17b60*/  IMAD.MOV.U32 R12, RZ, RZ, RZ ;  /* 0x000000ffff0c7224 */ /* 0x000fce00078e00ff */
[----:B-1----:R-:W-:Y:S05]  /*17b70*/  WARPSYNC.COLLECTIVE R15, `(.L_x_2214) ;  /* 0x000000000f087348 */ /* 0x002fea0003c00000 */
[----:B------:R0:W2:Y:S02]  /*17b80*/  SHFL.IDX P6, R14, R13, R12, R11 ;  /* 0x0000000c0d0e7389 */ /* 0x0000a400000c000b */
[----:B012---:R-:W-:Y:S01]  /*17b90*/  ENDCOLLECTIVE ;  /* 0x000000000000791b */ /* 0x007fe20003800000 */
.L_x_2214:
[----:B------:R-:W-:Y:S05]  /*17ba0*/  BSYNC B1 ;  /* 0x0000000000017941 */ /* 0x000fea0003800000 */
.L_x_2213:
[----:B------:R-:W-:Y:S05]  /*17bb0*/  BRA `(.L_x_2215) ;  /* 0xffffffb400607947 */ /* 0x000fea000383ffff */
.L_x_2068:
[----:B------:R-:W-:Y:S01]  /*17bc0*/  BSSY B1, `(.L_x_2216) ;  /* 0x0000006000017945 */ /* 0x000fe20003800000 */
[----:B------:R-:W-:-:S07]  /*17bd0*/  IMAD.MOV.U32 R15, RZ, RZ, -0x1 ;  /* 0xffffffffff0f7424 */ /* 0x000fce00078e00ff */
[----:B-1----:R-:W-:Y:S05]  /*17be0*/  WARPSYNC.COLLECTIVE R15, `(.L_x_2217) ;  /* 0x000000000f0c7348 */ /* 0x002fea0003c00000 */
[----:B------:R-:W-:Y:S02]  /*17bf0*/  ELECT P6, UR62, PT ;  /* 0x00000000003e782f */ /* 0x000fe400038c0000 */
[----:B------:R-:W-:Y:S01]  /*17c00*/  MOV R14, UR62 ;  /* 0x0000003e000e7c02 */ /* 0x000fe20008000f00 */
[----:B-1----:R-:W-:Y:S10]  /*17c10*/  ENDCOLLECTIVE ;  /* 0x000000000000791b */ /* 0x002ff40003800000 */
.L_x_2217:
[----:B------:R-:W-:Y:S05]  /*17c20*/  BSYNC B1 ;  /* 0x0000000000017941 */ /* 0x000fea0003800000 */
.L_x_2216:
[----:B------:R-:W-:Y:S05]  /*17c30*/  BRA `(.L_x_2218) ;  /* 0xffffffb4004c7947 */ /* 0x000fea000383ffff */
.L_x_2070:
[----:B0-----:R0:W2:Y:S02]  /*17c40*/  SYNCS.PHASECHK.TRANS64.TRYWAIT P0, [R6+URZ+0x16820], R5 ;  /* 0x01682005060075a7 */ /* 0x0010a4000800017f */
[----:B--2---:R-:W-:Y:S05]  /*17c50*/  @!P0 NANOSLEEP.SYNCS 0x989680 ;  /* 0x009896800000895d */ /* 0x004fea0003900000 */
[----:B------:R-:W2:Y:S02]  /*17c60*/  @!P0 SYNCS.PHASECHK.TRANS64 P0, [R6+URZ+0x16820], R5 ;  /* 0x01682005060085a7 */ /* 0x000ea4000800007f */
[----:B--2---:R-:W-:Y:S05]  /*17c70*/  @!P0 BRA `(.L_x_2070) ;  /* 0xfffffffc00f08947 */ /* 0x004fea000383ffff */
[----:B------:R-:W-:Y:S05]  /*17c80*/  BRA `(.L_x_2219) ;  /* 0xffffffb400687947 */ /* 0x000fea000383ffff */
.L_x_2073:
[----:B0-----:R0:W2:Y:S02]  /*17c90*/  SYNCS.PHASECHK.TRANS64.TRYWAIT P0, [R5+URZ+0x168a0], R10 ;  /* 0x0168a00a050075a7 */ /* 0x0010a4000800017f */
[----:B--2---:R-:W-:Y:S05]  /*17ca0*/  @!P0 NANOSLEEP.SYNCS 0x989680 ;  /* 0x009896800000895d */ /* 0x004fea0003900000 */
[----:B------:R-:W2:Y:S02]  /*17cb0*/  @!P0 SYNCS.PHASECHK.TRANS64 P0, [R5+URZ+0x168a0], R10 ;  /* 0x0168a00a050085a7 */ /* 0x000ea4000800007f */
[----:B--2---:R-:W-:Y:S05]  /*17cc0*/  @!P0 BRA `(.L_x_2073) ;  /* 0xfffffffc00f08947 */ /* 0x004fea000383ffff */
[----:B------:R-:W-:Y:S05]  /*17cd0*/  BRA `(.L_x_2220) ;  /* 0xffffffb400707947 */ /* 0x000fea000383ffff */
.L_x_2075:
[----:B---3--:R3:W4:Y:S02]  /*17ce0*/  SYNCS.PHASECHK.TRANS64.TRYWAIT P0, [R5+URZ+0x168c0], R10 ;  /* 0x0168c00a050075a7 */ /* 0x008724000800017f */
[----:B----4-:R-:W-:Y:S05]  /*17cf0*/  @!P0 NANOSLEEP.SYNCS 0x989680 ;  /* 0x009896800000895d */ /* 0x010fea0003900000 */
[----:B------:R-:W4:Y:S02]  /*17d00*/  @!P0 SYNCS.PHASECHK.TRANS64 P0, [R5+URZ+0x168c0], R10 ;  /* 0x0168c00a050085a7 */ /* 0x000f24000800007f */
[----:B----4-:R-:W-:Y:S05]  /*17d10*/  @!P0 BRA `(.L_x_2075) ;  /* 0xfffffffc00f08947 */ /* 0x010fea000383ffff */
[----:B------:R-:W-:Y:S05]  /*17d20*/  BRA `(.L_x_2221) ;  /* 0xffffffb400c87947 */ /* 0x000fea000383ffff */
.L_x_2079:
[----:B0-----:R0:W2:Y:S02]  /*17d30*/  SYNCS.PHASECHK.TRANS64.TRYWAIT P0, [R10+URZ+0x168a0], R5 ;  /* 0x0168a0050a0075a7 */ /* 0x0010a4000800017f */
[----:B--2---:R-:W-:Y:S05]  /*17d40*/  @!P0 NANOSLEEP.SYNCS 0x989680 ;  /* 0x009896800000895d */ /* 0x004fea0003900000 */
[----:B------:R-:W2:Y:S02]  /*17d50*/  @!P0 SYNCS.PHASECHK.TRANS64 P0, [R10+URZ+0x168a0], R5 ;  /* 0x0168a0050a0085a7 */ /* 0x000ea4000800007f */
[----:B--2---:R-:W-:Y:S05]  /*17d60*/  @!P0 BRA `(.L_x_2079) ;  /* 0xfffffffc00f08947 */ /* 0x004fea000383ffff */
[----:B------:R-:W-:Y:S05]  /*17d70*/  BRA `(.L_x_2222) ;  /* 0xffffffb800507947 */ /* 0x000fea000383ffff */
.L_x_2081:
[----:B--2---:R2:W3:Y:S02]  /*17d80*/  SYNCS.PHASECHK.TRANS64.TRYWAIT P1, [R10+URZ+0x168c0], R5 ;  /* 0x0168c0050a0075a7 */ /* 0x0044e4000802017f */
[----:B---3--:R-:W-:Y:S05]  /*17d90*/  @!P1 NANOSLEEP.SYNCS 0x989680 ;  /* 0x009896800000995d */ /* 0x008fea0003900000 */
[----:B------:R-:W3:Y:S02]  /*17da0*/  @!P1 SYNCS.PHASECHK.TRANS64 P1, [R10+URZ+0x168c0], R5 ;  /* 0x0168c0050a0095a7 */ /* 0x000ee4000802007f */
[----:B---3--:R-:W-:Y:S05]  /*17db0*/  @!P1 BRA `(.L_x_2081) ;  /* 0xfffffffc00f09947 */ /* 0x008fea000383ffff */
[----:B------:R-:W-:Y:S05]  /*17dc0*/  BRA `(.L_x_2223) ;  /* 0xffffffb800a47947 */ /* 0x000fea000383ffff */
.L_x_2091:
        /* <DEDUP_REMOVED lines=11> */
.L_x_2225:
[----:B------:R-:W-:Y:S05]  /*17e80*/  BSYNC B0 ;  /* 0x0000000000007941 */ /* 0x000fea0003800000 */
.L_x_2224:
[----:B------:R-:W-:Y:S05]  /*17e90*/  BRA `(.L_x_2226) ;  /* 0xffffffc000e07947 */ /* 0x000fea000383ffff */
.L_x_2092:
[----:B------:R-:W-:Y:S01]  /*17ea0*/  BSSY B0, `(.L_x_2227) ;  /* 0x0000006000007945 */ /* 0x000fe20003800000 */
[----:B------:R-:W-:-:S07]  /*17eb0*/  IMAD.MOV.U32 R15, RZ, RZ, -0x1 ;  /* 0xffffffffff0f7424 */ /* 0x000fce00078e00ff */
[----:B-1----:R-:W-:Y:S05]  /*17ec0*/  WARPSYNC.COLLECTIVE R15, `(.L_x_2228) ;  /* 0x000000000f0c7348 */ /* 0x002fea0003c00000 */
[----:B------:R-:W-:Y:S02]  /*17ed0*/  ELECT P6, UR62, PT ;  /* 0x00000000003e782f */ /* 0x000fe400038c0000 */
[----:B------:R-:W-:Y:S01]  /*17ee0*/  MOV R14, UR62 ;  /* 0x0000003e000e7c02 */ /* 0x000fe20008000f00 */
[----:B-1----:R-:W-:Y:S10]  /*17ef0*/  ENDCOLLECTIVE ;  /* 0x000000000000791b */ /* 0x002ff40003800000 */
.L_x_2228:
[----:B------:R-:W-:Y:S05]  /*17f00*/  BSYNC B0 ;  /* 0x0000000000007941 */ /* 0x000fea0003800000 */
.L_x_2227:
[----:B------:R-:W-:Y:S05]  /*17f10*/  BRA `(.L_x_2229) ;  /* 0xffffffc000d07947 */ /* 0x000fea000383ffff */
.L_x_2095:
[----:B--2---:R2:W3:Y:S02]  /*17f20*/  SYNCS.PHASECHK.TRANS64.TRYWAIT P0, [R5+URZ+0x16840], R4 ;  /* 0x01684004050075a7 */ /* 0x0044e4000800017f */
[----:B---3--:R-:W-:Y:S05]  /*17f30*/  @!P0 NANOSLEEP.SYNCS 0x989680 ;  /* 0x009896800000895d */ /* 0x008fea0003900000 */
[----:B------:R-:W3:Y:S02]  /*17f40*/  @!P0 SYNCS.PHASECHK.TRANS64 P0, [R5+URZ+0x16840], R4 ;  /* 0x01684004050085a7 */ /* 0x000ee4000800007f */
[----:B---3--:R-:W-:Y:S05]  /*17f50*/  @!P0 BRA `(.L_x_2095) ;  /* 0xfffffffc00f08947 */ /* 0x008fea000383ffff */
[----:B------:R-:W-:Y:S05]  /*17f60*/  BRA `(.L_x_2230) ;  /* 0xffffffc400207947 */ /* 0x000fea000383ffff */
.L_x_2098:
[----:B0-----:R0:W2:Y:S02]  /*17f70*/  SYNCS.PHASECHK.TRANS64.TRYWAIT P0, [R27+URZ+0x16820], R4 ;  /* 0x016820041b0075a7 */ /* 0x0010a4000800017f */
[----:B--2---:R-:W-:Y:S05]  /*17f80*/  @!P0 NANOSLEEP.SYNCS 0x989680 ;  /* 0x009896800000895d */ /* 0x004fea0003900000 */
[----:B------:R-:W2:Y:S02]  /*17f90*/  @!P0 SYNCS.PHASECHK.TRANS64 P0, [R27+URZ+0x16820], R4 ;  /* 0x016820041b0085a7 */ /* 0x000ea4000800007f */
[----:B--2---:R-:W-:Y:S05]  /*17fa0*/  @!P0 BRA `(.L_x_2098) ;  /* 0xfffffffc00f08947 */ /* 0x004fea000383ffff */
[----:B------:R-:W-:Y:S05]  /*17fb0*/  BRA `(.L_x_2231) ;  /* 0xffffffc400e07947 */ /* 0x000fea000383ffff */
.L_x_2106:
[----:B0-----:R0:W2:Y:S02]  /*17fc0*/  SYNCS.PHASECHK.TRANS64.TRYWAIT P0, [R3+URZ+0x16840], R2 ;  /* 0x01684002030075a7 */ /* 0x0010a4000800017f */
[----:B--2---:R-:W-:Y:S05]  /*17fd0*/  @!P0 NANOSLEEP.SYNCS 0x989680 ;  /* 0x009896800000895d */ /* 0x004fea0003900000 */
[----:B------:R-:W2:Y:S02]  /*17fe0*/  @!P0 SYNCS.PHASECHK.TRANS64 P0, [R3+URZ+0x16840], R2 ;  /* 0x01684002030085a7 */ /* 0x000ea4000800007f */
[----:B--2---:R-:W-:Y:S05]  /*17ff0*/  @!P0 BRA `(.L_x_2106) ;  /* 0xfffffffc00f08947 */ /* 0x004fea000383ffff */
[----:B------:R-:W-:Y:S05]  /*18000*/  BRA `(.L_x_2232) ;  /* 0xffffffc800807947 */ /* 0x000fea000383ffff */
.L_x_2108:
[----:B0-----:R0:W2:Y:S02]  /*18010*/  SYNCS.PHASECHK.TRANS64.TRYWAIT P0, [R2+URZ+0x60], R5 ;  /* 0x00006005020075a7 */ /* 0x0010a4000800017f */
[----:B--2---:R-:W-:Y:S05]  /*18020*/  @!P0 NANOSLEEP.SYNCS 0x989680 ;  /* 0x009896800000895d */ /* 0x004fea0003900000 */
[----:B------:R-:W2:Y:S02]  /*18030*/  @!P0 SYNCS.PHASECHK.TRANS64 P0, [R2+URZ+0x60], R5 ;  /* 0x00006005020085a7 */ /* 0x000ea4000800007f */
[----:B--2---:R-:W-:Y:S05]  /*18040*/  @!P0 BRA `(.L_x_2108) ;  /* 0xfffffffc00f08947 */ /* 0x004fea000383ffff */
[----:B------:R-:W-:Y:S05]  /*18050*/  BRA `(.L_x_2233) ;  /* 0xffffffc800e47947 */ /* 0x000fea000383ffff */
.L_x_2113:
[----:B--2---:R2:W3:Y:S02]  /*18060*/  SYNCS.PHASECHK.TRANS64.TRYWAIT P0, [R3+URZ+0x16840], R2 ;  /* 0x01684002030075a7 */ /* 0x0044e4000800017f */
[----:B---3--:R-:W-:Y:S05]  /*18070*/  @!P0 NANOSLEEP.SYNCS 0x989680 ;  /* 0x009896800000895d */ /* 0x008fea0003900000 */
[----:B------:R-:W3:Y:S02]  /*18080*/  @!P0 SYNCS.PHASECHK.TRANS64 P0, [R3+URZ+0x16840], R2 ;  /* 0x01684002030085a7 */ /* 0x000ee4000800007f */
[----:B---3--:R-:W-:Y:S05]  /*18090*/  @!P0 BRA `(.L_x_2113) ;  /* 0xfffffffc00f08947 */ /* 0x008fea000383ffff */
[----:B------:R-:W-:Y:S05]  /*180a0*/  BRA `(.L_x_2234) ;  /* 0xffffffcc00ec7947 */ /* 0x000fea000383ffff */
.L_x_2115:
[----:B0-----:R0:W2:Y:S02]  /*180b0*/  SYNCS.PHASECHK.TRANS64.TRYWAIT P1, [R3+URZ+0x60], R24 ;  /* 0x00006018030075a7 */ /* 0x0010a4000802017f */
[----:B--2---:R-:W-:Y:S05]  /*180c0*/  @!P1 NANOSLEEP.SYNCS 0x989680 ;  /* 0x009896800000995d */ /* 0x004fea0003900000 */
[----:B------:R-:W2:Y:S02]  /*180d0*/  @!P1 SYNCS.PHASECHK.TRANS64 P1, [R3+URZ+0x60], R24 ;  /* 0x00006018030095a7 */ /* 0x000ea4000802007f */
[----:B--2---:R-:W-:Y:S05]  /*180e0*/  @!P1 BRA `(.L_x_2115) ;  /* 0xfffffffc00f09947 */ /* 0x004fea000383ffff */
[----:B------:R-:W-:Y:S05]  /*180f0*/  BRA `(.L_x_2235) ;  /* 0xffffffd000507947 */ /* 0x000fea000383ffff */
.L_x_2120:
[----:B--2---:R2:W3:Y:S02]  /*18100*/  SYNCS.PHASECHK.TRANS64.TRYWAIT P0, [R2+URZ+0x16840], R3 ;  /* 0x01684003020075a7 */ /* 0x0044e4000800017f */
[----:B---3--:R-:W-:Y:S05]  /*18110*/  @!P0 NANOSLEEP.SYNCS 0x989680 ;  /* 0x009896800000895d */ /* 0x008fea0003900000 */
[----:B------:R-:W3:Y:S02]  /*18120*/  @!P0 SYNCS.PHASECHK.TRANS64 P0, [R2+URZ+0x16840], R3 ;  /* 0x01684003020085a7 */ /* 0x000ee4000800007f */
[----:B---3--:R-:W-:Y:S05]  /*18130*/  @!P0 BRA `(.L_x_2120) ;  /* 0xfffffffc00f08947 */ /* 0x008fea000383ffff */
[----:B------:R-:W-:Y:S05]  /*18140*/  BRA `(.L_x_2236) ;  /* 0xffffffd4002c7947 */ /* 0x000fea000383ffff */
.L_x_2122:
[----:B0-----:R0:W2:Y:S02]  /*18150*/  SYNCS.PHASECHK.TRANS64.TRYWAIT P1, [R2+URZ+0x60], R11 ;  /* 0x0000600b020075a7 */ /* 0x0010a4000802017f */
[----:B--2---:R-:W-:Y:S05]  /*18160*/  @!P1 NANOSLEEP.SYNCS 0x989680 ;  /* 0x009896800000995d */ /* 0x004fea0003900000 */
[----:B------:R-:W2:Y:S02]  /*18170*/  @!P1 SYNCS.PHASECHK.TRANS64 P1, [R2+URZ+0x60], R11 ;  /* 0x0000600b020095a7 */ /* 0x000ea4000802007f */
[----:B--2---:R-:W-:Y:S05]  /*18180*/  @!P1 BRA `(.L_x_2122) ;  /* 0xfffffffc00f09947 */ /* 0x004fea000383ffff */
[----:B------:R-:W-:Y:S05]  /*18190*/  BRA `(.L_x_2237) ;  /* 0xffffffd400947947 */ /* 0x000fea000383ffff */
.L_x_2129:
[----:B--2---:R2:W3:Y:S02]  /*181a0*/  SYNCS.PHASECHK.TRANS64.TRYWAIT P0, [R3+URZ+0x16860], R2 ;  /* 0x01686002030075a7 */ /* 0x0044e4000800017f */
[----:B---3--:R-:W-:Y:S05]  /*181b0*/  @!P0 NANOSLEEP.SYNCS 0x989680 ;  /* 0x009896800000895d */ /* 0x008fea0003900000 */
[----:B------:R-:W3:Y:S02]  /*181c0*/  @!P0 SYNCS.PHASECHK.TRANS64 P0, [R3+URZ+0x16860], R2 ;  /* 0x01686002030085a7 */ /* 0x000ee4000800007f */
[----:B---3--:R-:W-:Y:S05]  /*181d0*/  @!P0 BRA `(.L_x_2129) ;  /* 0xfffffffc00f08947 */ /* 0x008fea000383ffff */
[----:B------:R-:W-:Y:S05]  /*181e0*/  BRA `(.L_x_2238) ;  /* 0xffffffd800547947 */ /* 0x000fea000383ffff */
.L_x_2131:
[----:B------:R-:W-:Y:S01]  /*181f0*/  BSSY B0, `(.L_x_2239) ;  /* 0x0000008000007945 */ /* 0x000fe20003800000 */
[----:B------:R-:W-:Y:S02]  /*18200*/  IMAD.MOV.U32 R13, RZ, RZ, R16 ;  /* 0x000000ffff0d7224 */ /* 0x000fe400078e0010 */
[----:B------:R-:W-:Y:S02]  /*18210*/  IMAD.MOV.U32 R12, RZ, RZ, RZ ;  /* 0x000000ffff0c7224 */ /* 0x000fe400078e00ff */
[----:B------:R-:W-:Y:S02]  /*18220*/  IMAD.MOV.U32 R11, RZ, RZ, 0x1f ;  /* 0x0000001fff0b7424 */ /* 0x000fe400078e00ff */
[----:B------:R-:W-:-:S07]  /*18230*/  IMAD.MOV.U32 R15, RZ, RZ, -0x1 ;  /* 0xffffffffff0f7424 */ /* 0x000fce00078e00ff */
[----:B-1----:R-:W-:Y:S05]  /*18240*/  WARPSYNC.COLLECTIVE R15, `(.L_x_2240) ;  /* 0x000000000f087348 */ /* 0x002fea0003c00000 */
[----:B------:R0:W2:Y:S02]  /*18250*/  SHFL.IDX P6, R14, R13, R12, R11 ;  /* 0x0000000c0d0e7389 */ /* 0x0000a400000c000b */
[----:B012---:R-:W-:Y:S01]  /*18260*/  ENDCOLLECTIVE ;  /* 0x000000000000791b */ /* 0x007fe20003800000 */
.L_x_2240:
[----:B------:R-:W-:Y:S05]  /*18270*/  BSYNC B0 ;  /* 0x0000000000007941 */ /* 0x000fea0003800000 */
.L_x_2239:
        /* <DEDUP_REMOVED lines=8> */
.L_x_2241:
[----:B------:R-:W-:Y:S01]  /*18300*/  IMAD.MOV.U32 R5, RZ, RZ, R14 ;  /* 0x000000ffff057224 */ /* 0x000fe200078e000e */
[----:B------:R-:W-:Y:S06]  /*18310*/  BRA `(.L_x_2242) ;  /* 0xffffffd8009c7947 */ /* 0x000fec000383ffff */
.L_x_2134:
        /* <DEDUP_REMOVED lines=8> */
.L_x_2244:
[----:B------:R-:W-:Y:S05]  /*183a0*/  BSYNC B0 ;  /* 0x0000000000007941 */ /* 0x000fea0003800000 */
.L_x_2243:
        /* <DEDUP_REMOVED lines=10> */
.L_x_2245:
        /* <DEDUP_REMOVED lines=8> */
.L_x_2246:
        /* <DEDUP_REMOVED lines=8> */
.L_x_2247:
        /* <DEDUP_REMOVED lines=8> */
.L_x_2248:
        /* <DEDUP_REMOVED lines=8> */
.L_x_2249:
[----:B------:R-:W-:Y:S05]  /*18650*/  BRA `(.L_x_2250) ;  /* 0xffffffd800587947 */ /* 0x000fea000383ffff */
.L_x_2139:
        /* <DEDUP_REMOVED lines=8> */
.L_x_2252:
[----:B------:R-:W-:Y:S05]  /*186e0*/  BSYNC B0 ;  /* 0x0000000000007941 */ /* 0x000fea0003800000 */
.L_x_2251:
        /* <DEDUP_REMOVED lines=10> */
.L_x_2253:
        /* <DEDUP_REMOVED lines=8> */
.L_x_2254:
        /* <DEDUP_REMOVED lines=8> */
.L_x_2255:
        /* <DEDUP_REMOVED lines=8> */
.L_x_2256:
        /* <DEDUP_REMOVED lines=8> */
.L_x_2257:
[----:B------:R-:W-:Y:S05]  /*18990*/  BRA `(.L_x_2258) ;  /* 0xffffffd800347947 */ /* 0x000fea000383ffff */
.L_x_2141:
[----:B------:R-:W-:Y:S01]  /*189a0*/  BSSY B0, `(.L_x_2259) ;  /* 0x0000006000007945 */ /* 0x000fe20003800000 */
[----:B------:R-:W-:Y:S01]  /*189b0*/  PLOP3.LUT P6, PT, P6, PT, PT, 0x8, 0x0 ;  /* 0x000000000000781c */ /* 0x000fe200037ce170 */
[----:B------:R-:W-:-:S12]  /*189c0*/  IMAD.MOV.U32 R15, RZ, RZ, -0x1 ;  /* 0xffffffffff0f7424 */ /* 0x000fd800078e00ff */
[----:B01----:R-:W-:Y:S05]  /*189d0*/  WARPSYNC.COLLECTIVE R15, `(.L_x_2260) ;  /* 0x000000000f087348 */ /* 0x003fea0003c00000 */
[----:B------:R-:W-:Y:S01]  /*189e0*/  VOTE.ANY R14, PT, P6 ;  /* 0x00000000000e7806 */ /* 0x000fe200030e0100 */
[----:B01----:R-:W-:Y:S06]  /*189f0*/  ENDCOLLECTIVE ;  /* 0x000000000000791b */ /* 0x003fec0003800000 */
.L_x_2260:
[----:B------:R-:W-:Y:S05]  /*18a00*/  BSYNC B0 ;  /* 0x0000000000007941 */ /* 0x000fea0003800000 */
.L_x_2259:
        /* <DEDUP_REMOVED lines=9> */
.L_x_2261:
[----:B------:R-:W-:Y:S01]  /*18aa0*/  IMAD.MOV.U32 R17, RZ, RZ, R14 ;  /* 0x000000ffff117224 */ /* 0x000fe200078e000e */
[----:B------:R-:W-:Y:S06]  /*18ab0*/  BRA `(.L_x_2262) ;  /* 0xffffffd800247947 */ /* 0x000fec000383ffff */
.L_x_2143:
[----:B------:R-:W-:Y:S01]  /*18ac0*/  BSSY B0, `(.L_x_2263) ;  /* 0x0000007000007945 */ /* 0x000fe20003800000 */
[----:B------:R-:W-:Y:S02]  /*18ad0*/  IMAD.MOV.U32 R13, RZ, RZ, R3 ;  /* 0x000000ffff0d7224 */ /* 0x000fe400078e0003 */
[----:B------:R-:W-:Y:S02]  /*18ae0*/  IMAD.MOV.U32 R11, RZ, RZ, 0x1f ;  /* 0x0000001fff0b7424 */ /* 0x000fe400078e00ff */
[----:B------:R-:W-:-:S07]  /*18af0*/  IMAD.MOV.U32 R15, RZ, RZ, -0x1 ;  /* 0xffffffffff0f7424 */ /* 0x000fce00078e00ff */
[----:B0123--:R-:W-:Y:S05]  /*18b00*/  WARPSYNC.COLLECTIVE R15, `(.L_x_2264) ;  /* 0x000000000f087348 */ /* 0x00ffea0003c00000 */
[----:B------:R4:W0:Y:S02]  /*18b10*/  SHFL.IDX P6, R14, R13, R12, R11 ;  /* 0x0000000c0d0e7389 */ /* 0x00082400000c000b */
[----:B01234-:R-:W-:Y:S01]  /*18b20*/  ENDCOLLECTIVE ;  /* 0x000000000000791b */ /* 0x01ffe20003800000 */
.L_x_2264:
[----:B------:R-:W-:Y:S05]  /*18b30*/  BSYNC B0 ;  /* 0x0000000000007941 */ /* 0x000fea0003800000 */
.L_x_2263:
[----:B------:R-:W-:Y:S05]  /*18b40*/  BRA `(.L_x_2142) ;  /* 0xffffffd8001c7947 */ /* 0x000fea000383ffff */
.L_x_2147:
[----:B0-----:R0:W2:Y:S02]  /*18b50*/  SYNCS.PHASECHK.TRANS64.TRYWAIT P0, [R9+URZ+0x16820], R0 ;  /* 0x01682000090075a7 */ /* 0x0010a4000800017f */
[----:B--2---:R-:W-:Y:S05]  /*18b60*/  @!P0 NANOSLEEP.SYNCS 0x989680 ;  /* 0x009896800000895d */ /* 0x004fea0003900000 */
[----:B------:R-:W2:Y:S02]  /*18b70*/  @!P0 SYNCS.PHASECHK.TRANS64 P0, [R9+URZ+0x16820], R0 ;  /* 0x01682000090085a7 */ /* 0x000ea4000800007f */
[----:B--2---:R-:W-:Y:S05]  /*18b80*/  @!P0 BRA `(.L_x_2147) ;  /* 0xfffffffc00f08947 */ /* 0x004fea000383ffff */
[----:B------:R-:W-:Y:S05]  /*18b90*/  BRA `(.L_x_2265) ;  /* 0xffffffdc00887947 */ /* 0x000fea000383ffff */
.L_x_2148:
        /* <DEDUP_REMOVED lines=11> */
.L_x_2267:
[----:B------:R-:W-:Y:S05]  /*18c50*/  BSYNC B0 ;  /* 0x0000000000007941 */ /* 0x000fea0003800000 */
.L_x_2266:
[----:B------:R-:W-:Y:S05]  /*18c60*/  BRA `(.L_x_2268) ;  /* 0xffffffdc00707947 */ /* 0x000fea000383ffff */
.L_x_2149:
[----:B------:R-:W-:Y:S01]  /*18c70*/  BSSY B0, `(.L_x_2269) ;  /* 0x0000006000007945 */ /* 0x000fe20003800000 */
[----:B------:R-:W-:-:S07]  /*18c80*/  IMAD.MOV.U32 R15, RZ, RZ, -0x1 ;  /* 0xffffffffff0f7424 */ /* 0x000fce00078e00ff */
[----:B01----:R-:W-:Y:S05]  /*18c90*/  WARPSYNC.COLLECTIVE R15, `(.L_x_2270) ;  /* 0x000000000f0c7348 */ /* 0x003fea0003c00000 */
[----:B------:R-:W-:Y:S02]  /*18ca0*/  ELECT P6, UR62, PT ;  /* 0x00000000003e782f */ /* 0x000fe400038c0000 */
[----:B------:R-:W-:Y:S01]  /*18cb0*/  MOV R14, UR62 ;  /* 0x0000003e000e7c02 */ /* 0x000fe20008000f00 */
[----:B01----:R-:W-:Y:S10]  /*18cc0*/  ENDCOLLECTIVE ;  /* 0x000000000000791b */ /* 0x003ff40003800000 */
.L_x_2270:
[----:B------:R-:W-:Y:S05]  /*18cd0*/  BSYNC B0 ;  /* 0x0000000000007941 */ /* 0x000fea0003800000 */
.L_x_2269:
[----:B------:R-:W-:Y:S05]  /*18ce0*/  BRA `(.L_x_2271) ;  /* 0xffffffdc00647947 */ /* 0x000fea000383ffff */
.L_x_2151:
[----:B0-----:R0:W2:Y:S02]  /*18cf0*/  SYNCS.PHASECHK.TRANS64.TRYWAIT P0, [R7+URZ], R2 ;  /* 0x00000002070075a7 */ /* 0x0010a4000800017f */
[----:B--2---:R-:W-:Y:S05]  /*18d00*/  @!P0 NANOSLEEP.SYNCS 0x989680 ;  /* 0x009896800000895d */ /* 0x004fea0003900000 */
[----:B------:R-:W2:Y:S02]  /*18d10*/  @!P0 SYNCS.PHASECHK.TRANS64 P0, [R7+URZ], R2 ;  /* 0x00000002070085a7 */ /* 0x000ea4000800007f */
[----:B--2---:R-:W-:Y:S05]  /*18d20*/  @!P0 BRA `(.L_x_2151) ;  /* 0xfffffffc00f08947 */ /* 0x004fea000383ffff */
[----:B------:R-:W-:Y:S05]  /*18d30*/  BRA `(.L_x_2272) ;  /* 0xffffffdc00987947 */ /* 0x000fea000383ffff */
.L_x_2152:
[----:B--2---:R2:W3:Y:S02]  /*18d40*/  SYNCS.PHASECHK.TRANS64.TRYWAIT P0, [R3+URZ], R0 ;  /* 0x00000000030075a7 */ /* 0x0044e4000800017f */
[----:B---3--:R-:W-:Y:S05]  /*18d50*/  @!P0 NANOSLEEP.SYNCS 0x989680 ;  /* 0x009896800000895d */ /* 0x008fea0003900000 */
[----:B------:R-:W3:Y:S02]  /*18d60*/  @!P0 SYNCS.PHASECHK.TRANS64 P0, [R3+URZ], R0 ;  /* 0x00000000030085a7 */ /* 0x000ee4000800007f */
[----:B---3--:R-:W-:Y:S05]  /*18d70*/  @!P0 BRA `(.L_x_2152) ;  /* 0xfffffffc00f08947 */ /* 0x008fea000383ffff */
[----:B------:R-:W-:Y:S05]  /*18d80*/  BRA `(.L_x_2273) ;  /* 0xffffffdc008c7947 */ /* 0x000fea000383ffff */
.L_x_2154:
[----:B--2---:R2:W3:Y:S02]  /*18d90*/  SYNCS.PHASECHK.TRANS64.TRYWAIT P0, [R5+URZ], R2 ;  /* 0x00000002050075a7 */ /* 0x0044e4000800017f */
[----:B---3--:R-:W-:Y:S05]  /*18da0*/  @!P0 NANOSLEEP.SYNCS 0x989680 ;  /* 0x009896800000895d */ /* 0x008fea0003900000 */
[----:B------:R-:W3:Y:S02]  /*18db0*/  @!P0 SYNCS.PHASECHK.TRANS64 P0, [R5+URZ], R2 ;  /* 0x00000002050085a7 */ /* 0x000ee4000800007f */
[----:B---3--:R-:W-:Y:S05]  /*18dc0*/  @!P0 BRA `(.L_x_2154) ;  /* 0xfffffffc00f08947 */ /* 0x008fea000383ffff */
[----:B------:R-:W-:Y:S05]  /*18dd0*/  BRA `(.L_x_2274) ;  /* 0xffffffdc00907947 */ /* 0x000fea000383ffff */
.L_x_2275:
        /* <DEDUP_REMOVED lines=10> */
.L_x_2284:


//--------------------- .nv.global.init           --------------------------
	.section	.nv.global.init,"aw",@progbits
.nv.global.init:
	.type		$str$20,@object
	.size		$str$20,($str$21 - $str$20)
$str$20:
        /*0000*/ 	.byte	0x28, 0x61, 0x64, 0x64, 0x72, 0x65, 0x73, 0x73, 0x20, 0x26, 0x20, 0x6d, 0x61, 0x73, 0x6b, 0x29
        /*0010*/ 	.byte	0x20, 0x3d, 0x3d, 0x20, 0x30, 0x00
	.type		$str$21,@object
	.size		$str$21,(__unnamed_5 - $str$21)
$str$21:
        /*0016*/ 	.byte	0x2f, 0x74, 0x6d, 0x70, 0x2f, 0x6f, 0x73, 0x73, 0x5f, 0x6b, 0x65, 0x72, 0x6e, 0x65, 0x6c, 0x73
        /*0026*/ 	.byte	0x5f, 0x73, 0x72, 0x63, 0x2f, 0x66, 0x6c, 0x61, 0x73, 0x68, 0x5f, 0x61, 0x74, 0x74, 0x65, 0x6e
        /*0036*/ 	.byte	0x74, 0x69, 0x6f, 0x6e, 0x2f, 0x63, 0x73, 0x72, 0x63, 0x2f, 0x63, 0x75, 0x74, 0x6c, 0x61, 0x73
        /*0046*/ 	.byte	0x73, 0x2f, 0x69, 0x6e, 0x63, 0x6c, 0x75, 0x64, 0x65, 0x2f, 0x63, 0x75, 0x74, 0x65, 0x2f, 0x70
        /*0056*/ 	.byte	0x6f, 0x69, 0x6e, 0x74, 0x65, 0x72, 0x5f, 0x66, 0x6c, 0x61, 0x67, 0x67, 0x65, 0x64, 0x2e, 0x68
        /*0066*/ 	.byte	0x70, 0x70, 0x00
	.type		__unnamed_5,@object
	.size		__unnamed_5,(__unnamed_9 - __unnamed_5)
__unnamed_5:
        /* <DEDUP_REMOVED lines=24> */
        /*01e9*/ 	.byte	0x00
	.type		__unnamed_9,@object
	.size		__unnamed_9,(__unnamed_4 - __unnamed_9)
__unnamed_9:
        /* <DEDUP_REMOVED lines=24> */
        /*036a*/ 	.byte	0x3e, 0x20, 0x26, 0x5d, 0x00
	.type		__unnamed_4,@object
	.size		__unnamed_4,(__unnamed_3 - __unnamed_4)
__unnamed_4:
        /* <DEDUP_REMOVED lines=25> */
	.type		__unnamed_3,@object
	.size		__unnamed_3,(__unnamed_2 - __unnamed_3)
__unnamed_3:
        /* <DEDUP_REMOVED lines=29> */
	.type		__unnamed_2,@object
	.size		__unnamed_2,(__unnamed_7 - __unnamed_2)
__unnamed_2:
        /* <DEDUP_REMOVED lines=29> */
	.type		__unnamed_7,@object
	.size		__unnamed_7,(__unnamed_8 - __unnamed_7)
__unnamed_7:
        /* <DEDUP_REMOVED lines=28> */
        /*0a4c*/ 	.byte	0x3c, 0x31, 0x32, 0x32, 0x38, 0x38, 0x3e, 0x3e, 0x3e, 0x3e, 0x3e, 0x5d, 0x00
	.type		__unnamed_8,@object
	.size		__unnamed_8,(__unnamed_1 - __unnamed_8)
__unnamed_8:
        /* <DEDUP_REMOVED lines=29> */
	.type		__unnamed_1,@object
	.size		__unnamed_1,(__unnamed_6 - __unnamed_1)
__unnamed_1:
        /* <DEDUP_REMOVED lines=28> */
        /*0de6*/ 	.byte	0x3c, 0x38, 0x31, 0x39, 0x32, 0x3e, 0x3e, 0x3e, 0x3e, 0x3e, 0x20, 0x26, 0x5d, 0x00
	.type		__unnamed_6,@object
	.size		__unnamed_6,(.L_5 - __unnamed_6)
__unnamed_6:
        /* <DEDUP_REMOVED lines=28> */
        /*0fb4*/ 	.byte	0x3c, 0x31, 0x32, 0x32, 0x38, 0x38, 0x3e, 0x3e, 0x3e, 0x3e, 0x3e, 0x20, 0x26, 0x5d, 0x00
.L_5:


//--------------------- .nv.shared._ZN7cutlass13device_kernelIN5flash11enable_sm90INS1_16FlashAttnFwdSm90INS1_25CollectiveMainloopFwdSm90ILi2EN4cute5tupleIJNS5_1CILi1EEES8_S8_EEENS6_IJNS7_ILi192EEESA_NS7_ILi64EEEEEELi64ENS_10bfloat16_tEfNS_4arch4Sm90ELb0ELb0ELb0ELb0ELb0ELb0ELb0ELb0ELb1ELb0ELb0ELb0EEENS1_21CollectiveEpilogueFwdINS6_IJSA_SB_SA_EEES9_SD_SF_Li384ELb0ELb0ELb0ELb0EEENS1_29StaticPersistentTileSchedulerILb0EEEEEEEEEvNT_6ParamsE --------------------------
	.section	.nv.shared._ZN7cutlass13device_kernelIN5flash11enable_sm90INS1_16FlashAttnFwdSm90INS1_25CollectiveMainloopFwdSm90ILi2EN4cute5tupleIJNS5_1CILi1EEES8_S8_EEENS6_IJNS7_ILi192EEESA_NS7_ILi64EEEEEELi64ENS_10bfloat16_tEfNS_4arch4Sm90ELb0ELb0ELb0ELb0ELb0ELb0ELb0ELb0ELb1ELb0ELb0ELb0EEENS1_21CollectiveEpilogueFwdINS6_IJSA_SB_SA_EEES9_SD_SF_Li384ELb0ELb0ELb0ELb0EEENS1_29StaticPersistentTileSchedulerILb0EEEEEEEEEvNT_6ParamsE,"aw",@nobits
	.sectionflags	@""
	.align	16
	.zero		1024


//--------------------- .nv.shared.reserved.0     --------------------------
	.section	.nv.shared.reserved.0,"aw",@nobits
	.weak		__nv_reservedSMEM_offset_0_alias
	.size		__nv_reservedSMEM_offset_0_alias, 0, 0
	.other		__nv_reservedSMEM_offset_0_alias,@"STO_CUDA_RESERVED_SHARED STV_DEFAULT"
__nv_reservedSMEM_offset_0_alias:
	.zero		0


//--------------------- .nv.global                --------------------------
	.section	.nv.global,"aw",@nobits
.nv.global:
	.type		_ZN65_INTERNAL_d682dc15_29_flash_fwd_hdim64_bf16_sm90_cu_18e39b8a_34444cute1_E,@object
	.size		_ZN65_INTERNAL_d682dc15_29_flash_fwd_hdim64_bf16_sm90_cu_18e39b8a_34444cute1_E,(_ZN65_INTERNAL_d682dc15_29_flash_fwd_hdim64_bf16_sm90_cu_18e39b8a_34444cuda3std3__45__cpo6cbeginE - _ZN65_INTERNAL_d682dc15_29_flash_fwd_hdim64_bf16_sm90_cu_18e39b8a_34444cute1_E)
_ZN65_INTERNAL_d682dc15_29_flash_fwd_hdim64_bf16_sm90_cu_18e39b8a_34444cute1_E:
	.zero		1
	.type		_ZN65_INTERNAL_d682dc15_29_flash_fwd_hdim64_bf16_sm90_cu_18e39b8a_34444cuda3std3__45__cpo6cbeginE,@object
	.size		_ZN65_INTERNAL_d682dc15_29_flash_fwd_hdim64_bf16_sm90_cu_18e39b8a_34444cuda3std3__45__cpo6cbeginE,(_ZN65_INTERNAL_d682dc15_29_flash_fwd_hdim64_bf16_sm90_cu_18e39b8a_34444cuda3std3__48in_placeE - _ZN65_INTERNAL_d682dc15_29_flash_fwd_hdim64_bf16_sm90_cu_18e39b8a_34444cuda3std3__45__cpo6cbeginE)
_ZN65_INTERNAL_d682dc15_29_flash_fwd_hdim64_bf16_sm90_cu_18e39b8a_34444cuda3std3__45__cpo6cbeginE:
	.zero		1
	.type		_ZN65_INTERNAL_d682dc15_29_flash_fwd_hdim64_bf16_sm90_cu_18e39b8a_34444cuda3std3__48in_placeE,@object
	.size		_ZN65_INTERNAL_d682dc15_29_flash_fwd_hdim64_bf16_sm90_cu_18e39b8a_34444cuda3std3__48in_placeE,(_ZN65_INTERNAL_d682dc15_29_flash_fwd_hdim64_bf16_sm90_cu_18e39b8a_34444cuda3std6ranges3__45__cpo9iter_moveE - _ZN65_INTERNAL_d682dc15_29_flash_fwd_hdim64_bf16_sm90_cu_18e39b8a_34444cuda3std3__48in_placeE)
_ZN65_INTERNAL_d682dc15_29_flash_fwd_hdim64_bf16_sm90_cu_18e39b8a_34444cuda3std3__48in_placeE:
	.zero		1
	.type		_ZN65_INTERNAL_d682dc15_29_flash_fwd_hdim64_bf16_sm90_cu_18e39b8a_34444cuda3std6ranges3__45__cpo9iter_moveE,@object
	.size		_ZN65_INTERNAL_d682dc15_29_flash_fwd_hdim64_bf16_sm90_cu_18e39b8a_34444cuda3std6ranges3__45__cpo9iter_moveE,(_ZN65_INTERNAL_d682dc15_29_flash_fwd_hdim64_bf16_sm90_cu_18e39b8a_34444cuda3std3__45__cpo5beginE - _ZN65_INTERNAL_d682dc15_29_flash_fwd_hdim64_bf16_sm90_cu_18e39b8a_34444cuda3std6ranges3__45__cpo9iter_moveE)
_ZN65_INTERNAL_d682dc15_29_flash_fwd_hdim64_bf16_sm90_cu_18e39b8a_34444cuda3std6ranges3__45__cpo9iter_moveE:
	.zero		1
	.type		_ZN65_INTERNAL_d682dc15_29_flash_fwd_hdim64_bf16_sm90_cu_18e39b8a_34444cuda3std3__45__cpo5beginE,@object
	.size		_ZN65_INTERNAL_d682dc15_29_flash_fwd_hdim64_bf16_sm90_cu_18e39b8a_34444cuda3std3__45__cpo5beginE,(_ZN65_INTERNAL_d682dc15_29_flash_fwd_hdim64_bf16_sm90_cu_18e39b8a_34444cuda3std3__467_GLOBAL__N__d682dc15_29_flash_fwd_hdim64_bf16_sm90_cu_18e39b8a_34446ignoreE - _ZN65_INTERNAL_d682dc15_29_flash_fwd_hdim64_bf16_sm90_cu_18e39b8a_34444cuda3std3__45__cpo5beginE)
_ZN65_INTERNAL_d682dc15_29_flash_fwd_hdim64_bf16_sm90_cu_18e39b8a_34444cuda3std3__45__cpo5beginE:
	.zero		1
	.type		_ZN65_INTERNAL_d682dc15_29_flash_fwd_hdim64_bf16_sm90_cu_18e39b8a_34444cuda3std3__467_GLOBAL__N__d682dc15_29_flash_fwd_hdim64_bf16_sm90_cu_18e39b8a_34446ignoreE,@object
	.size		_ZN65_INTERNAL_d682dc15_29_flash_fwd_hdim64_bf16_sm90_cu_18e39b8a_34444cuda3std3__467_GLOBAL__N__d682dc15_29_flash_fwd_hdim64_bf16_sm90_cu_18e39b8a_34446ignoreE,(_ZN65_INTERNAL_d682dc15_29_flash_fwd_hdim64_bf16_sm90_cu_18e39b8a_34444cute7productE - _ZN65_INTERNAL_d682dc15_29_flash_fwd_hdim64_bf16_sm90_cu_18e39b8a_34444cuda3std3__467_GLOBAL__N__d682dc15_29_flash_fwd_hdim64_bf16_sm90_cu_18e39b8a_34446ignoreE)
_ZN65_INTERNAL_d682dc15_29_flash_fwd_hdim64_bf16_sm90_cu_18e39b8a_34444cuda3std3__467_GLOBAL__N__d682dc15_29_flash_fwd_hdim64_bf16_sm90_cu_18e39b8a_34446ignoreE:
	.zero		1
	.type		_ZN65_INTERNAL_d682dc15_29_flash_fwd_hdim64_bf16_sm90_cu_18e39b8a_34444cute7productE,@object
	.size		_ZN65_INTERNAL_d682dc15_29_flash_fwd_hdim64_bf16_sm90_cu_18e39b8a_34444cute7productE,(_ZN65_INTERNAL_d682dc15_29_flash_fwd_hdim64_bf16_sm90_cu_18e39b8a_34444cuda3std3__45__cpo3endE - _ZN65_INTERNAL_d682dc15_29_flash_fwd_hdim64_bf16_sm90_cu_18e39b8a_34444cute7productE)
_ZN65_INTERNAL_d682dc15_29_flash_fwd_hdim64_bf16_sm90_cu_18e39b8a_34444cute7productE:
	.zero		1
	.type		_ZN65_INTERNAL_d682dc15_29_flash_fwd_hdim64_bf16_sm90_cu_18e39b8a_34444cuda3std3__45__cpo3endE,@object
	.size		_ZN65_INTERNAL_d682dc15_29_flash_fwd_hdim64_bf16_sm90_cu_18e39b8a_34444cuda3std3__45__cpo3endE,(_ZN65_INTERNAL_d682dc15_29_flash_fwd_hdim64_bf16_sm90_cu_18e39b8a_34444cuda3std3__419piecewise_constructE - _ZN65_INTERNAL_d682dc15_29_flash_fwd_hdim64_bf16_sm90_cu_18e39b8a_34444cuda3std3__45__cpo3endE)
_ZN65_INTERNAL_d682dc15_29_flash_fwd_hdim64_bf16_sm90_cu_18e39b8a_34444cuda3std3__45__cpo3endE:
	.zero		1
	.type		_ZN65_INTERNAL_d682dc15_29_flash_fwd_hdim64_bf16_sm90_cu_18e39b8a_34444cuda3std3__419piecewise_constructE,@object
	.size		_ZN65_INTERNAL_d682dc15_29_flash_fwd_hdim64_bf16_sm90_cu_18e39b8a_34444cuda3std3__419piecewise_constructE,(_ZN65_INTERNAL_d682dc15_29_flash_fwd_hdim64_bf16_sm90_cu_18e39b8a_34444cuda3std3__45__cpo4cendE - _ZN65_INTERNAL_d682dc15_29_flash_fwd_hdim64_bf16_sm90_cu_18e39b8a_34444cuda3std3__419piecewise_constructE)
_ZN65_INTERNAL_d682dc15_29_flash_fwd_hdim64_bf16_sm90_cu_18e39b8a_34444cuda3std3__419piecewise_constructE:
	.zero		1
	.type		_ZN65_INTERNAL_d682dc15_29_flash_fwd_hdim64_bf16_sm90_cu_18e39b8a_34444cuda3std3__45__cpo4cendE,@object
	.size		_ZN65_INTERNAL_d682dc15_29_flash_fwd_hdim64_bf16_sm90_cu_18e39b8a_34444cuda3std3__45__cpo4cendE,(_ZN65_INTERNAL_d682dc15_29_flash_fwd_hdim64_bf16_sm90_cu_18e39b8a_34444cuda3std6ranges3__45__cpo4swapE - _ZN65_INTERNAL_d682dc15_29_flash_fwd_hdim64_bf16_sm90_cu_18e39b8a_34444cuda3std3__45__cpo4cendE)
_ZN65_INTERNAL_d682dc15_29_flash_fwd_hdim64_bf16_sm90_cu_18e39b8a_34444cuda3std3__45__cpo4cendE:
	.zero		1
	.type		_ZN65_INTERNAL_d682dc15_29_flash_fwd_hdim64_bf16_sm90_cu_18e39b8a_34444cuda3std6ranges3__45__cpo4swapE,@object
	.size		_ZN65_INTERNAL_d682dc15_29_flash_fwd_hdim64_bf16_sm90_cu_18e39b8a_34444cuda3std6ranges3__45__cpo4swapE,(.L_16 - _ZN65_INTERNAL_d682dc15_29_flash_fwd_hdim64_bf16_sm90_cu_18e39b8a_34444cuda3std6ranges3__45__cpo4swapE)
_ZN65_INTERNAL_d682dc15_29_flash_fwd_hdim64_bf16_sm90_cu_18e39b8a_34444cuda3std6ranges3__45__cpo4swapE:
	.zero		1
.L_16:


//--------------------- .nv.shared._ZN7cutlass13device_kernelIN5flash11enable_sm90INS1_16FlashAttnFwdSm90INS1_25CollectiveMainloopFwdSm90ILi2EN4cute5tupleIJNS5_1CILi1EEES8_S8_EEENS6_IJNS7_ILi192EEESA_NS7_ILi64EEEEEELi64ENS_10bfloat16_tEfNS_4arch4Sm90ELb0ELb0ELb0ELb1ELb0ELb0ELb0ELb0ELb1ELb0ELb0ELb0EEENS1_21CollectiveEpilogueFwdINS6_IJSA_SB_SA_EEES9_SD_SF_Li384ELb1ELb0ELb0ELb0EEENS1_36VarlenDynamicPersistentTileSchedulerILi192ELi192ELi384ELi32ELb0ELb0ELb1ELb0ELb1ELb1EEEEEEEEEvNT_6ParamsE --------------------------
	.section	.nv.shared._ZN7cutlass13device_kernelIN5flash11enable_sm90INS1_16FlashAttnFwdSm90INS1_25CollectiveMainloopFwdSm90ILi2EN4cute5tupleIJNS5_1CILi1EEES8_S8_EEENS6_IJNS7_ILi192EEESA_NS7_ILi64EEEEEELi64ENS_10bfloat16_tEfNS_4arch4Sm90ELb0ELb0ELb0ELb1ELb0ELb0ELb0ELb0ELb1ELb0ELb0ELb0EEENS1_21CollectiveEpilogueFwdINS6_IJSA_SB_SA_EEES9_SD_SF_Li384ELb1ELb0ELb0ELb0EEENS1_36VarlenDynamicPersistentTileSchedulerILi192ELi192ELi384ELi32ELb0ELb0ELb1ELb0ELb1ELb1EEEEEEEEEvNT_6ParamsE,"aw",@nobits
	.sectionflags	@""
	.align	16
	.zero		1024


//--------------------- .nv.shared._ZN7cutlass13device_kernelIN5flash11enable_sm90INS1_16FlashAttnFwdSm90INS1_25CollectiveMainloopFwdSm90ILi2EN4cute5tupleIJNS5_1CILi1EEES8_S8_EEENS6_IJNS7_ILi192EEESA_NS7_ILi64EEEEEELi64ENS_10bfloat16_tEfNS_4arch4Sm90ELb0ELb0ELb0ELb1ELb0ELb1ELb0ELb0ELb1ELb0ELb0ELb0EEENS1_21CollectiveEpilogueFwdINS6_IJSA_SB_SA_EEES9_SD_SF_Li384ELb1ELb0ELb0ELb0EEENS1_36VarlenDynamicPersistentTileSchedulerILi192ELi192ELi384ELi32ELb0ELb0ELb1ELb0ELb1ELb1EEEEEEEEEvNT_6ParamsE --------------------------
	.section	.nv.shared._ZN7cutlass13device_kernelIN5flash11enable_sm90INS1_16FlashAttnFwdSm90INS1_25CollectiveMainloopFwdSm90ILi2EN4cute5tupleIJNS5_1CILi1EEES8_S8_EEENS6_IJNS7_ILi192EEESA_NS7_ILi64EEEEEELi64ENS_10bfloat16_tEfNS_4arch4Sm90ELb0ELb0ELb0ELb1ELb0ELb1ELb0ELb0ELb1ELb0ELb0ELb0EEENS1_21CollectiveEpilogueFwdINS6_IJSA_SB_SA_EEES9_SD_SF_Li384ELb1ELb0ELb0ELb0EEENS1_36VarlenDynamicPersistentTileSchedulerILi192ELi192ELi384ELi32ELb0ELb0ELb1ELb0ELb1ELb1EEEEEEEEEvNT_6ParamsE,"aw",@nobits
	.sectionflags	@""
	.align	16
	.zero		1024


//--------------------- .nv.shared._ZN7cutlass13device_kernelIN5flash11enable_sm90INS1_16FlashAttnFwdSm90INS1_25CollectiveMainloopFwdSm90ILi2EN4cute5tupleIJNS5_1CILi1EEES8_S8_EEENS6_IJNS7_ILi192EEENS7_ILi128EEENS7_ILi64EEEEEELi64ENS_10bfloat16_tEfNS_4arch4Sm90ELb0ELb1ELb0ELb0ELb0ELb0ELb0ELb1ELb1ELb0ELb0ELb0EEENS1_21CollectiveEpilogueFwdINS6_IJSA_SC_SB_EEES9_SE_SG_Li384ELb0ELb0ELb0ELb0EEENS1_30DynamicPersistentTileSchedulerILi384ELi32ELb0ELb0ELb1EEEEEEEEEvNT_6ParamsE --------------------------
	.section	.nv.shared._ZN7cutlass13device_kernelIN5flash11enable_sm90INS1_16FlashAttnFwdSm90INS1_25CollectiveMainloopFwdSm90ILi2EN4cute5tupleIJNS5_1CILi1EEES8_S8_EEENS6_IJNS7_ILi192EEENS7_ILi128EEENS7_ILi64EEEEEELi64ENS_10bfloat16_tEfNS_4arch4Sm90ELb0ELb1ELb0ELb0ELb0ELb0ELb0ELb1ELb1ELb0ELb0ELb0EEENS1_21CollectiveEpilogueFwdINS6_IJSA_SC_SB_EEES9_SE_SG_Li384ELb0ELb0ELb0ELb0EEENS1_30DynamicPersistentTileSchedulerILi384ELi32ELb0ELb0ELb1EEEEEEEEEvNT_6ParamsE,"aw",@nobits
	.sectionflags	@""
	.align	16
	.zero		1024


//--------------------- .nv.shared._ZN7cutlass13device_kernelIN5flash11enable_sm90INS1_16FlashAttnFwdSm90INS1_25CollectiveMainloopFwdSm90ILi2EN4cute5tupleIJNS5_1CILi1EEES8_S8_EEENS6_IJNS7_ILi192EEENS7_ILi128EEENS7_ILi64EEEEEELi64ENS_10bfloat16_tEfNS_4arch4Sm90ELb0ELb1ELb0ELb1ELb0ELb0ELb0ELb1ELb1ELb0ELb0ELb0EEENS1_21CollectiveEpilogueFwdINS6_IJSA_SC_SB_EEES9_SE_SG_Li384ELb1ELb0ELb0ELb0EEENS1_36VarlenDynamicPersistentTileSchedulerILi192ELi128ELi384ELi32ELb0ELb0ELb1ELb1ELb0ELb1EEEEEEEEEvNT_6ParamsE --------------------------
	.section	.nv.shared._ZN7cutlass13device_kernelIN5flash11enable_sm90INS1_16FlashAttnFwdSm90INS1_25CollectiveMainloopFwdSm90ILi2EN4cute5tupleIJNS5_1CILi1EEES8_S8_EEENS6_IJNS7_ILi192EEENS7_ILi128EEENS7_ILi64EEEEEELi64ENS_10bfloat16_tEfNS_4arch4Sm90ELb0ELb1ELb0ELb1ELb0ELb0ELb0ELb1ELb1ELb0ELb0ELb0EEENS1_21CollectiveEpilogueFwdINS6_IJSA_SC_SB_EEES9_SE_SG_Li384ELb1ELb0ELb0ELb0EEENS1_36VarlenDynamicPersistentTileSchedulerILi192ELi128ELi384ELi32ELb0ELb0ELb1ELb1ELb0ELb1EEEEEEEEEvNT_6ParamsE,"aw",@nobits
	.sectionflags	@""
	.align	16
	.zero		1024


//--------------------- .nv.shared._ZN7cutlass13device_kernelIN5flash11enable_sm90INS1_16FlashAttnFwdSm90INS1_25CollectiveMainloopFwdSm90ILi2EN4cute5tupleIJNS5_1CILi1EEES8_S8_EEENS6_IJNS7_ILi192EEENS7_ILi128EEENS7_ILi64EEEEEELi64ENS_10bfloat16_tEfNS_4arch4Sm90ELb0ELb1ELb0ELb1ELb0ELb1ELb0ELb1ELb1ELb0ELb0ELb0EEENS1_21CollectiveEpilogueFwdINS6_IJSA_SC_SB_EEES9_SE_SG_Li384ELb1ELb0ELb0ELb0EEENS1_36VarlenDynamicPersistentTileSchedulerILi192ELi128ELi384ELi32ELb0ELb0ELb1ELb1ELb0ELb1EEEEEEEEEvNT_6ParamsE --------------------------
	.section	.nv.shared._ZN7cutlass13device_kernelIN5flash11enable_sm90INS1_16FlashAttnFwdSm90INS1_25CollectiveMainloopFwdSm90ILi2EN4cute5tupleIJNS5_1CILi1EEES8_S8_EEENS6_IJNS7_ILi192EEENS7_ILi128EEENS7_ILi64EEEEEELi64ENS_10bfloat16_tEfNS_4arch4Sm90ELb0ELb1ELb0ELb1ELb0ELb1ELb0ELb1ELb1ELb0ELb0ELb0EEENS1_21CollectiveEpilogueFwdINS6_IJSA_SC_SB_EEES9_SE_SG_Li384ELb1ELb0ELb0ELb0EEENS1_36VarlenDynamicPersistentTileSchedulerILi192ELi128ELi384ELi32ELb0ELb0ELb1ELb1ELb0ELb1EEEEEEEEEvNT_6ParamsE,"aw",@nobits
	.sectionflags	@""
	.align	16
	.zero		1024


//--------------------- .nv.shared._ZN7cutlass13device_kernelIN5flash11enable_sm90INS1_16FlashAttnFwdSm90INS1_25CollectiveMainloopFwdSm90ILi2EN4cute5tupleIJNS5_1CILi1EEES8_S8_EEENS6_IJNS7_ILi192EEENS7_ILi128EEENS7_ILi64EEEEEELi64ENS_10bfloat16_tEfNS_4arch4Sm90ELb1ELb0ELb0ELb0ELb0ELb0ELb0ELb1ELb1ELb0ELb0ELb0EEENS1_21CollectiveEpilogueFwdINS6_IJSA_SC_SB_EEES9_SE_SG_Li384ELb0ELb0ELb0ELb0EEENS1_30DynamicPersistentTileSchedulerILi384ELi32ELb0ELb0ELb1EEEEEEEEEvNT_6ParamsE --------------------------
	.section	.nv.shared._ZN7cutlass13device_kernelIN5flash11enable_sm90INS1_16FlashAttnFwdSm90INS1_25CollectiveMainloopFwdSm90ILi2EN4cute5tupleIJNS5_1CILi1EEES8_S8_EEENS6_IJNS7_ILi192EEENS7_ILi128EEENS7_ILi64EEEEEELi64ENS_10bfloat16_tEfNS_4arch4Sm90ELb1ELb0ELb0ELb0ELb0ELb0ELb0ELb1ELb1ELb0ELb0ELb0EEENS1_21CollectiveEpilogueFwdINS6_IJSA_SC_SB_EEES9_SE_SG_Li384ELb0ELb0ELb0ELb0EEENS1_30DynamicPersistentTileSchedulerILi384ELi32ELb0ELb0ELb1EEEEEEEEEvNT_6ParamsE,"aw",@nobits
	.sectionflags	@""
	.align	16
	.zero		1024


//--------------------- .nv.shared._ZN7cutlass13device_kernelIN5flash11enable_sm90INS1_16FlashAttnFwdSm90INS1_25CollectiveMainloopFwdSm90ILi2EN4cute5tupleIJNS5_1CILi1EEES8_S8_EEENS6_IJNS7_ILi192EEENS7_ILi128EEENS7_ILi64EEEEEELi64ENS_10bfloat16_tEfNS_4arch4Sm90ELb1ELb0ELb0ELb1ELb0ELb0ELb0ELb1ELb1ELb0ELb0ELb0EEENS1_21CollectiveEpilogueFwdINS6_IJSA_SC_SB_EEES9_SE_SG_Li384ELb1ELb0ELb0ELb0EEENS1_36VarlenDynamicPersistentTileSchedulerILi192ELi128ELi384ELi32ELb0ELb0ELb1ELb1ELb1ELb1EEEEEEEEEvNT_6ParamsE --------------------------
	.section	.nv.shared._ZN7cutlass13device_kernelIN5flash11enable_sm90INS1_16FlashAttnFwdSm90INS1_25CollectiveMainloopFwdSm90ILi2EN4cute5tupleIJNS5_1CILi1EEES8_S8_EEENS6_IJNS7_ILi192EEENS7_ILi128EEENS7_ILi64EEEEEELi64ENS_10bfloat16_tEfNS_4arch4Sm90ELb1ELb0ELb0ELb1ELb0ELb0ELb0ELb1ELb1ELb0ELb0ELb0EEENS1_21CollectiveEpilogueFwdINS6_IJSA_SC_SB_EEES9_SE_SG_Li384ELb1ELb0ELb0ELb0EEENS1_36VarlenDynamicPersistentTileSchedulerILi192ELi128ELi384ELi32ELb0ELb0ELb1ELb1ELb1ELb1EEEEEEEEEvNT_6ParamsE,"aw",@nobits
	.sectionflags	@""
	.align	16
	.zero		1024


//--------------------- .nv.shared._ZN7cutlass13device_kernelIN5flash11enable_sm90INS1_16FlashAttnFwdSm90INS1_25CollectiveMainloopFwdSm90ILi2EN4cute5tupleIJNS5_1CILi1EEES8_S8_EEENS6_IJNS7_ILi192EEENS7_ILi128EEENS7_ILi64EEEEEELi64ENS_10bfloat16_tEfNS_4arch4Sm90ELb1ELb0ELb0ELb1ELb0ELb1ELb0ELb1ELb1ELb0ELb0ELb0EEENS1_21CollectiveEpilogueFwdINS6_IJSA_SC_SB_EEES9_SE_SG_Li384ELb1ELb0ELb0ELb0EEENS1_36VarlenDynamicPersistentTileSchedulerILi192ELi128ELi384ELi32ELb0ELb0ELb1ELb1ELb1ELb1EEEEEEEEEvNT_6ParamsE --------------------------
	.section	.nv.shared._ZN7cutlass13device_kernelIN5flash11enable_sm90INS1_16FlashAttnFwdSm90INS1_25CollectiveMainloopFwdSm90ILi2EN4cute5tupleIJNS5_1CILi1EEES8_S8_EEENS6_IJNS7_ILi192EEENS7_ILi128EEENS7_ILi64EEEEEELi64ENS_10bfloat16_tEfNS_4arch4Sm90ELb1ELb0ELb0ELb1ELb0ELb1ELb0ELb1ELb1ELb0ELb0ELb0EEENS1_21CollectiveEpilogueFwdINS6_IJSA_SC_SB_EEES9_SE_SG_Li384ELb1ELb0ELb0ELb0EEENS1_36VarlenDynamicPersistentTileSchedulerILi192ELi128ELi384ELi32ELb0ELb0ELb1ELb1ELb1ELb1EEEEEEEEEvNT_6ParamsE,"aw",@nobits
	.sectionflags	@""
	.align	16
	.zero		1024


//--------------------- .nv.constant0._ZN7cutlass13device_kernelIN5flash11enable_sm90INS1_16FlashAttnFwdSm90INS1_25CollectiveMainloopFwdSm90ILi2EN4cute5tupleIJNS5_1CILi1EEES8_S8_EEENS6_IJNS7_ILi192EEESA_NS7_ILi64EEEEEELi64ENS_10bfloat16_tEfNS_4arch4Sm90ELb0ELb0ELb0ELb0ELb0ELb0ELb0ELb0ELb1ELb0ELb0ELb0EEENS1_21CollectiveEpilogueFwdINS6_IJSA_SB_SA_EEES9_SD_SF_Li384ELb0ELb0ELb0ELb0EEENS1_29StaticPersistentTileSchedulerILb0EEEEEEEEEvNT_6ParamsE --------------------------
	.section	.nv.constant0._ZN7cutlass13device_kernelIN5flash11enable_sm90INS1_16FlashAttnFwdSm90INS1_25CollectiveMainloopFwdSm90ILi2EN4cute5tupleIJNS5_1CILi1EEES8_S8_EEENS6_IJNS7_ILi192EEESA_NS7_ILi64EEEEEELi64ENS_10bfloat16_tEfNS_4arch4Sm90ELb0ELb0ELb0ELb0ELb0ELb0ELb0ELb0ELb1ELb0ELb0ELb0EEENS1_21CollectiveEpilogueFwdINS6_IJSA_SB_SA_EEES9_SD_SF_Li384ELb0ELb0ELb0ELb0EEENS1_29StaticPersistentTileSchedulerILb0EEEEEEEEEvNT_6ParamsE,"a",@progbits
	.sectionflags	@""
	.align	4
.nv.constant0._ZN7cutlass13device_kernelIN5flash11enable_sm90INS1_16FlashAttnFwdSm90INS1_25CollectiveMainloopFwdSm90ILi2EN4cute5tupleIJNS5_1CILi1EEES8_S8_EEENS6_IJNS7_ILi192EEESA_NS7_ILi64EEEEEELi64ENS_10bfloat16_tEfNS_4arch4Sm90ELb0ELb0ELb0ELb0ELb0ELb0ELb0ELb0ELb1ELb0ELb0ELb0EEENS1_21CollectiveEpilogueFwdINS6_IJSA_SB_SA_EEES9_SD_SF_Li384ELb0ELb0ELb0ELb0EEENS1_29StaticPersistentTileSchedulerILb0EEEEEEEEEvNT_6ParamsE:
	.zero		3584


//--------------------- .nv.constant0._ZN7cutlass13device_kernelIN5flash11enable_sm90INS1_16FlashAttnFwdSm90INS1_25CollectiveMainloopFwdSm90ILi2EN4cute5tupleIJNS5_1CILi1EEES8_S8_EEENS6_IJNS7_ILi192EEESA_NS7_ILi64EEEEEELi64ENS_10bfloat16_tEfNS_4arch4Sm90ELb0ELb0ELb0ELb1ELb0ELb0ELb0ELb0ELb1ELb0ELb0ELb0EEENS1_21CollectiveEpilogueFwdINS6_IJSA_SB_SA_EEES9_SD_SF_Li384ELb1ELb0ELb0ELb0EEENS1_36VarlenDynamicPersistentTileSchedulerILi192ELi192ELi384ELi32ELb0ELb0ELb1ELb0ELb1ELb1EEEEEEEEEvNT_6ParamsE --------------------------
	.section	.nv.constant0._ZN7cutlass13device_kernelIN5flash11enable_sm90INS1_16FlashAttnFwdSm90INS1_25CollectiveMainloopFwdSm90ILi2EN4cute5tupleIJNS5_1CILi1EEES8_S8_EEENS6_IJNS7_ILi192EEESA_NS7_ILi64EEEEEELi64ENS_10bfloat16_tEfNS_4arch4Sm90ELb0ELb0ELb0ELb1ELb0ELb0ELb0ELb0ELb1ELb0ELb0ELb0EEENS1_21CollectiveEpilogueFwdINS6_IJSA_SB_SA_EEES9_SD_SF_Li384ELb1ELb0ELb0ELb0EEENS1_36VarlenDynamicPersistentTileSchedulerILi192ELi192ELi384ELi32ELb0ELb0ELb1ELb0ELb1ELb1EEEEEEEEEvNT_6ParamsE,"a",@progbits
	.sectionflags	@""
	.align	4
.nv.constant0._ZN7cutlass13device_kernelIN5flash11enable_sm90INS1_16FlashAttnFwdSm90INS1_25CollectiveMainloopFwdSm90ILi2EN4cute5tupleIJNS5_1CILi1EEES8_S8_EEENS6_IJNS7_ILi192EEESA_NS7_ILi64EEEEEELi64ENS_10bfloat16_tEfNS_4arch4Sm90ELb0ELb0ELb0ELb1ELb0ELb0ELb0ELb0ELb1ELb0ELb0ELb0EEENS1_21CollectiveEpilogueFwdINS6_IJSA_SB_SA_EEES9_SD_SF_Li384ELb1ELb0ELb0ELb0EEENS1_36VarlenDynamicPersistentTileSchedulerILi192ELi192ELi384ELi32ELb0ELb0ELb1ELb0ELb1ELb1EEEEEEEEEvNT_6ParamsE:
	.zero		3200


//--------------------- .nv.constant0._ZN7cutlass13device_kernelIN5flash11enable_sm90INS1_16FlashAttnFwdSm90INS1_25CollectiveMainloopFwdSm90ILi2EN4cute5tupleIJNS5_1CILi1EEES8_S8_EEENS6_IJNS7_ILi192EEESA_NS7_ILi64EEEEEELi64ENS_10bfloat16_tEfNS_4arch4Sm90ELb0ELb0ELb0ELb1ELb0ELb1ELb0ELb0ELb1ELb0ELb0ELb0EEENS1_21CollectiveEpilogueFwdINS6_IJSA_SB_SA_EEES9_SD_SF_Li384ELb1ELb0ELb0ELb0EEENS1_36VarlenDynamicPersistentTileSchedulerILi192ELi192ELi384ELi32ELb0ELb0ELb1ELb0ELb1ELb1EEEEEEEEEvNT_6ParamsE --------------------------
	.section	.nv.constant0._ZN7cutlass13device_kernelIN5flash11enable_sm90INS1_16FlashAttnFwdSm90INS1_25CollectiveMainloopFwdSm90ILi2EN4cute5tupleIJNS5_1CILi1EEES8_S8_EEENS6_IJNS7_ILi192EEESA_NS7_ILi64EEEEEELi64ENS_10bfloat16_tEfNS_4arch4Sm90ELb0ELb0ELb0ELb1ELb0ELb1ELb0ELb0ELb1ELb0ELb0ELb0EEENS1_21CollectiveEpilogueFwdINS6_IJSA_SB_SA_EEES9_SD_SF_Li384ELb1ELb0ELb0ELb0EEENS1_36VarlenDynamicPersistentTileSchedulerILi192ELi192ELi384ELi32ELb0ELb0ELb1ELb0ELb1ELb1EEEEEEEEEvNT_6ParamsE,"a",@progbits
	.sectionflags	@""
	.align	4
.nv.constant0._ZN7cutlass13device_kernelIN5flash11enable_sm90INS1_16FlashAttnFwdSm90INS1_25CollectiveMainloopFwdSm90ILi2EN4cute5tupleIJNS5_1CILi1EEES8_S8_EEENS6_IJNS7_ILi192EEESA_NS7_ILi64EEEEEELi64ENS_10bfloat16_tEfNS_4arch4Sm90ELb0ELb0ELb0ELb1ELb0ELb1ELb0ELb0ELb1ELb0ELb0ELb0EEENS1_21CollectiveEpilogueFwdINS6_IJSA_SB_SA_EEES9_SD_SF_Li384ELb1ELb0ELb0ELb0EEENS1_36VarlenDynamicPersistentTileSchedulerILi192ELi192ELi384ELi32ELb0ELb0ELb1ELb0ELb1ELb1EEEEEEEEEvNT_6ParamsE:
	.zero		3200


//--------------------- .nv.constant0._ZN7cutlass13device_kernelIN5flash11enable_sm90INS1_16FlashAttnFwdSm90INS1_25CollectiveMainloopFwdSm90ILi2EN4cute5tupleIJNS5_1CILi1EEES8_S8_EEENS6_IJNS7_ILi192EEENS7_ILi128EEENS7_ILi64EEEEEELi64ENS_10bfloat16_tEfNS_4arch4Sm90ELb0ELb1ELb0ELb0ELb0ELb0ELb0ELb1ELb1ELb0ELb0ELb0EEENS1_21CollectiveEpilogueFwdINS6_IJSA_SC_SB_EEES9_SE_SG_Li384ELb0ELb0ELb0ELb0EEENS1_30DynamicPersistentTileSchedulerILi384ELi32ELb0ELb0ELb1EEEEEEEEEvNT_6ParamsE --------------------------
	.section	.nv.constant0._ZN7cutlass13device_kernelIN5flash11enable_sm90INS1_16FlashAttnFwdSm90INS1_25CollectiveMainloopFwdSm90ILi2EN4cute5tupleIJNS5_1CILi1EEES8_S8_EEENS6_IJNS7_ILi192EEENS7_ILi128EEENS7_ILi64EEEEEELi64ENS_10bfloat16_tEfNS_4arch4Sm90ELb0ELb1ELb0ELb0ELb0ELb0ELb0ELb1ELb1ELb0ELb0ELb0EEENS1_21CollectiveEpilogueFwdINS6_IJSA_SC_SB_EEES9_SE_SG_Li384ELb0ELb0ELb0ELb0EEENS1_30DynamicPersistentTileSchedulerILi384ELi32ELb0ELb0ELb1EEEEEEEEEvNT_6ParamsE,"a",@progbits
	.sectionflags	@""
	.align	4
.nv.constant0._ZN7cutlass13device_kernelIN5flash11enable_sm90INS1_16FlashAttnFwdSm90INS1_25CollectiveMainloopFwdSm90ILi2EN4cute5tupleIJNS5_1CILi1EEES8_S8_EEENS6_IJNS7_ILi192EEENS7_ILi128EEENS7_ILi64EEEEEELi64ENS_10bfloat16_tEfNS_4arch4Sm90ELb0ELb1ELb0ELb0ELb0ELb0ELb0ELb1ELb1ELb0ELb0ELb0EEENS1_21CollectiveEpilogueFwdINS6_IJSA_SC_SB_EEES9_SE_SG_Li384ELb0ELb0ELb0ELb0EEENS1_30DynamicPersistentTileSchedulerILi384ELi32ELb0ELb0ELb1EEEEEEEEEvNT_6ParamsE:
	.zero		3584


//--------------------- .nv.constant0._ZN7cutlass13device_kernelIN5flash11enable_sm90INS1_16FlashAttnFwdSm90INS1_25CollectiveMainloopFwdSm90ILi2EN4cute5tupleIJNS5_1CILi1EEES8_S8_EEENS6_IJNS7_ILi192EEENS7_ILi128EEENS7_ILi64EEEEEELi64ENS_10bfloat16_tEfNS_4arch4Sm90ELb0ELb1ELb0ELb1ELb0ELb0ELb0ELb1ELb1ELb0ELb0ELb0EEENS1_21CollectiveEpilogueFwdINS6_IJSA_SC_SB_EEES9_SE_SG_Li384ELb1ELb0ELb0ELb0EEENS1_36VarlenDynamicPersistentTileSchedulerILi192ELi128ELi384ELi32ELb0ELb0ELb1ELb1ELb0ELb1EEEEEEEEEvNT_6ParamsE --------------------------
	.section	.nv.constant0._ZN7cutlass13device_kernelIN5flash11enable_sm90INS1_16FlashAttnFwdSm90INS1_25CollectiveMainloopFwdSm90ILi2EN4cute5tupleIJNS5_1CILi1EEES8_S8_EEENS6_IJNS7_ILi192EEENS7_ILi128EEENS7_ILi64EEEEEELi64ENS_10bfloat16_tEfNS_4arch4Sm90ELb0ELb1ELb0ELb1ELb0ELb0ELb0ELb1ELb1ELb0ELb0ELb0EEENS1_21CollectiveEpilogueFwdINS6_IJSA_SC_SB_EEES9_SE_SG_Li384ELb1ELb0ELb0ELb0EEENS1_36VarlenDynamicPersistentTileSchedulerILi192ELi128ELi384ELi32ELb0ELb0ELb1ELb1ELb0ELb1EEEEEEEEEvNT_6ParamsE,"a",@progbits
	.sectionflags	@""
	.align	4
.nv.constant0._ZN7cutlass13device_kernelIN5flash11enable_sm90INS1_16FlashAttnFwdSm90INS1_25CollectiveMainloopFwdSm90ILi2EN4cute5tupleIJNS5_1CILi1EEES8_S8_EEENS6_IJNS7_ILi192EEENS7_ILi128EEENS7_ILi64EEEEEELi64ENS_10bfloat16_tEfNS_4arch4Sm90ELb0ELb1ELb0ELb1ELb0ELb0ELb0ELb1ELb1ELb0ELb0ELb0EEENS1_21CollectiveEpilogueFwdINS6_IJSA_SC_SB_EEES9_SE_SG_Li384ELb1ELb0ELb0ELb0EEENS1_36VarlenDynamicPersistentTileSchedulerILi192ELi128ELi384ELi32ELb0ELb0ELb1ELb1ELb0ELb1EEEEEEEEEvNT_6ParamsE:
	.zero		3200


//--------------------- .nv.constant0._ZN7cutlass13device_kernelIN5flash11enable_sm90INS1_16FlashAttnFwdSm90INS1_25CollectiveMainloopFwdSm90ILi2EN4cute5tupleIJNS5_1CILi1EEES8_S8_EEENS6_IJNS7_ILi192EEENS7_ILi128EEENS7_ILi64EEEEEELi64ENS_10bfloat16_tEfNS_4arch4Sm90ELb0ELb1ELb0ELb1ELb0ELb1ELb0ELb1ELb1ELb0ELb0ELb0EEENS1_21CollectiveEpilogueFwdINS6_IJSA_SC_SB_EEES9_SE_SG_Li384ELb1ELb0ELb0ELb0EEENS1_36VarlenDynamicPersistentTileSchedulerILi192ELi128ELi384ELi32ELb0ELb0ELb1ELb1ELb0ELb1EEEEEEEEEvNT_6ParamsE --------------------------
	.section	.nv.constant0._ZN7cutlass13device_kernelIN5flash11enable_sm90INS1_16FlashAttnFwdSm90INS1_25CollectiveMainloopFwdSm90ILi2EN4cute5tupleIJNS5_1CILi1EEES8_S8_EEENS6_IJNS7_ILi192EEENS7_ILi128EEENS7_ILi64EEEEEELi64ENS_10bfloat16_tEfNS_4arch4Sm90ELb0ELb1ELb0ELb1ELb0ELb1ELb0ELb1ELb1ELb0ELb0ELb0EEENS1_21CollectiveEpilogueFwdINS6_IJSA_SC_SB_EEES9_SE_SG_Li384ELb1ELb0ELb0ELb0EEENS1_36VarlenDynamicPersistentTileSchedulerILi192ELi128ELi384ELi32ELb0ELb0ELb1ELb1ELb0ELb1EEEEEEEEEvNT_6ParamsE,"a",@progbits
	.sectionflags	@""
	.align	4
.nv.constant0._ZN7cutlass13device_kernelIN5flash11enable_sm90INS1_16FlashAttnFwdSm90INS1_25CollectiveMainloopFwdSm90ILi2EN4cute5tupleIJNS5_1CILi1EEES8_S8_EEENS6_IJNS7_ILi192EEENS7_ILi128EEENS7_ILi64EEEEEELi64ENS_10bfloat16_tEfNS_4arch4Sm90ELb0ELb1ELb0ELb1ELb0ELb1ELb0ELb1ELb1ELb0ELb0ELb0EEENS1_21CollectiveEpilogueFwdINS6_IJSA_SC_SB_EEES9_SE_SG_Li384ELb1ELb0ELb0ELb0EEENS1_36VarlenDynamicPersistentTileSchedulerILi192ELi128ELi384ELi32ELb0ELb0ELb1ELb1ELb0ELb1EEEEEEEEEvNT_6ParamsE:
	.zero		3200


//--------------------- .nv.constant0._ZN7cutlass13device_kernelIN5flash11enable_sm90INS1_16FlashAttnFwdSm90INS1_25CollectiveMainloopFwdSm90ILi2EN4cute5tupleIJNS5_1CILi1EEES8_S8_EEENS6_IJNS7_ILi192EEENS7_ILi128EEENS7_ILi64EEEEEELi64ENS_10bfloat16_tEfNS_4arch4Sm90ELb1ELb0ELb0ELb0ELb0ELb0ELb0ELb1ELb1ELb0ELb0ELb0EEENS1_21CollectiveEpilogueFwdINS6_IJSA_SC_SB_EEES9_SE_SG_Li384ELb0ELb0ELb0ELb0EEENS1_30DynamicPersistentTileSchedulerILi384ELi32ELb0ELb0ELb1EEEEEEEEEvNT_6ParamsE --------------------------
	.section	.nv.constant0._ZN7cutlass13device_kernelIN5flash11enable_sm90INS1_16FlashAttnFwdSm90INS1_25CollectiveMainloopFwdSm90ILi2EN4cute5tupleIJNS5_1CILi1EEES8_S8_EEENS6_IJNS7_ILi192EEENS7_ILi128EEENS7_ILi64EEEEEELi64ENS_10bfloat16_tEfNS_4arch4Sm90ELb1ELb0ELb0ELb0ELb0ELb0ELb0ELb1ELb1ELb0ELb0ELb0EEENS1_21CollectiveEpilogueFwdINS6_IJSA_SC_SB_EEES9_SE_SG_Li384ELb0ELb0ELb0ELb0EEENS1_30DynamicPersistentTileSchedulerILi384ELi32ELb0ELb0ELb1EEEEEEEEEvNT_6ParamsE,"a",@progbits
	.sectionflags	@""
	.align	4
.nv.constant0._ZN7cutlass13device_kernelIN5flash11enable_sm90INS1_16FlashAttnFwdSm90INS1_25CollectiveMainloopFwdSm90ILi2EN4cute5tupleIJNS5_1CILi1EEES8_S8_EEENS6_IJNS7_ILi192EEENS7_ILi128EEENS7_ILi64EEEEEELi64ENS_10bfloat16_tEfNS_4arch4Sm90ELb1ELb0ELb0ELb0ELb0ELb0ELb0ELb1ELb1ELb0ELb0ELb0EEENS1_21CollectiveEpilogueFwdINS6_IJSA_SC_SB_EEES9_SE_SG_Li384ELb0ELb0ELb0ELb0EEENS1_30DynamicPersistentTileSchedulerILi384ELi32ELb0ELb0ELb1EEEEEEEEEvNT_6ParamsE:
	.zero		3584


//--------------------- .nv.constant0._ZN7cutlass13device_kernelIN5flash11enable_sm90INS1_16FlashAttnFwdSm90INS1_25CollectiveMainloopFwdSm90ILi2EN4cute5tupleIJNS5_1CILi1EEES8_S8_EEENS6_IJNS7_ILi192EEENS7_ILi128EEENS7_ILi64EEEEEELi64ENS_10bfloat16_tEfNS_4arch4Sm90ELb1ELb0ELb0ELb1ELb0ELb0ELb0ELb1ELb1ELb0ELb0ELb0EEENS1_21CollectiveEpilogueFwdINS6_IJSA_SC_SB_EEES9_SE_SG_Li384ELb1ELb0ELb0ELb0EEENS1_36VarlenDynamicPersistentTileSchedulerILi192ELi128ELi384ELi32ELb0ELb0ELb1ELb1ELb1ELb1EEEEEEEEEvNT_6ParamsE --------------------------
	.section	.nv.constant0._ZN7cutlass13device_kernelIN5flash11enable_sm90INS1_16FlashAttnFwdSm90INS1_25CollectiveMainloopFwdSm90ILi2EN4cute5tupleIJNS5_1CILi1EEES8_S8_EEENS6_IJNS7_ILi192EEENS7_ILi128EEENS7_ILi64EEEEEELi64ENS_10bfloat16_tEfNS_4arch4Sm90ELb1ELb0ELb0ELb1ELb0ELb0ELb0ELb1ELb1ELb0ELb0ELb0EEENS1_21CollectiveEpilogueFwdINS6_IJSA_SC_SB_EEES9_SE_SG_Li384ELb1ELb0ELb0ELb0EEENS1_36VarlenDynamicPersistentTileSchedulerILi192ELi128ELi384ELi32ELb0ELb0ELb1ELb1ELb1ELb1EEEEEEEEEvNT_6ParamsE,"a",@progbits
	.sectionflags	@""
	.align	4
.nv.constant0._ZN7cutlass13device_kernelIN5flash11enable_sm90INS1_16FlashAttnFwdSm90INS1_25CollectiveMainloopFwdSm90ILi2EN4cute5tupleIJNS5_1CILi1EEES8_S8_EEENS6_IJNS7_ILi192EEENS7_ILi128EEENS7_ILi64EEEEEELi64ENS_10bfloat16_tEfNS_4arch4Sm90ELb1ELb0ELb0ELb1ELb0ELb0ELb0ELb1ELb1ELb0ELb0ELb0EEENS1_21CollectiveEpilogueFwdINS6_IJSA_SC_SB_EEES9_SE_SG_Li384ELb1ELb0ELb0ELb0EEENS1_36VarlenDynamicPersistentTileSchedulerILi192ELi128ELi384ELi32ELb0ELb0ELb1ELb1ELb1ELb1EEEEEEEEEvNT_6ParamsE:
	.zero		3200


//--------------------- .nv.constant0._ZN7cutlass13device_kernelIN5flash11enable_sm90INS1_16FlashAttnFwdSm90INS1_25CollectiveMainloopFwdSm90ILi2EN4cute5tupleIJNS5_1CILi1EEES8_S8_EEENS6_IJNS7_ILi192EEENS7_ILi128EEENS7_ILi64EEEEEELi64ENS_10bfloat16_tEfNS_4arch4Sm90ELb1ELb0ELb0ELb1ELb0ELb1ELb0ELb1ELb1ELb0ELb0ELb0EEENS1_21CollectiveEpilogueFwdINS6_IJSA_SC_SB_EEES9_SE_SG_Li384ELb1ELb0ELb0ELb0EEENS1_36VarlenDynamicPersistentTileSchedulerILi192ELi128ELi384ELi32ELb0ELb0ELb1ELb1ELb1ELb1EEEEEEEEEvNT_6ParamsE --------------------------
	.section	.nv.constant0._ZN7cutlass13device_kernelIN5flash11enable_sm90INS1_16FlashAttnFwdSm90INS1_25CollectiveMainloopFwdSm90ILi2EN4cute5tupleIJNS5_1CILi1EEES8_S8_EEENS6_IJNS7_ILi192EEENS7_ILi128EEENS7_ILi64EEEEEELi64ENS_10bfloat16_tEfNS_4arch4Sm90ELb1ELb0ELb0ELb1ELb0ELb1ELb0ELb1ELb1ELb0ELb0ELb0EEENS1_21CollectiveEpilogueFwdINS6_IJSA_SC_SB_EEES9_SE_SG_Li384ELb1ELb0ELb0ELb0EEENS1_36VarlenDynamicPersistentTileSchedulerILi192ELi128ELi384ELi32ELb0ELb0ELb1ELb1ELb1ELb1EEEEEEEEEvNT_6ParamsE,"a",@progbits
	.sectionflags	@""
	.align	4
.nv.constant0._ZN7cutlass13device_kernelIN5flash11enable_sm90INS1_16FlashAttnFwdSm90INS1_25CollectiveMainloopFwdSm90ILi2EN4cute5tupleIJNS5_1CILi1EEES8_S8_EEENS6_IJNS7_ILi192EEENS7_ILi128EEENS7_ILi64EEEEEELi64ENS_10bfloat16_tEfNS_4arch4Sm90ELb1ELb0ELb0ELb1ELb0ELb1ELb0ELb1ELb1ELb0ELb0ELb0EEENS1_21CollectiveEpilogueFwdINS6_IJSA_SC_SB_EEES9_SE_SG_Li384ELb1ELb0ELb0ELb0EEENS1_36VarlenDynamicPersistentTileSchedulerILi192ELi128ELi384ELi32ELb0ELb0ELb1ELb1ELb1ELb1EEEEEEEEEvNT_6ParamsE:
	.zero		3200


//--------------------- SYMBOLS --------------------------

	.type		.nv.reservedSmem.offset0,@object
	.size		.nv.reservedSmem.offset0,0x4
	.type		__assertfail,@function
